	.target	sm_100a

	.elftype	@"ET_EXEC"


//--------------------- .note.nv.tkinfo           --------------------------
	.section	.note.nv.tkinfo,"",@"SHT_NOTE"
	.sectionflags	@"SHF_NOTE_NV_TKINFO"
	.tkinfo
        /*0018*/ 	.word	0x00000002
        /*0030*/ 	.string	""
        /*0030*/ 	.string	"ptxas"
        /*0030*/ 	.string	"Cuda compilation tools, release 13.0, V13.0.88"
        /*0030*/ 	.string	"Build cuda_13.0.r13.0/compiler.36424714_0"
        /*0030*/ 	.string	"-arch sm_100a -m 64 "



//--------------------- .note.nv.cuinfo           --------------------------
	.section	.note.nv.cuinfo,"",@"SHT_NOTE"
	.sectionflags	@"SHF_NOTE_NV_CUINFO"
        /*0018*/ 	.short	0x0002
        /*001a*/ 	.short	0x0064
        /*001c*/ 	.short	0x0082
	.zero		2


//--------------------- .nv.info                  --------------------------
	.section	.nv.info,"",@"SHT_CUDA_INFO"
	.align	4


	//----- nvinfo : EIATTR_REGCOUNT
	.align		4
        /*0000*/ 	.byte	0x04, 0x2f
        /*0002*/ 	.short	(.L_12 - .L_11)
	.align		4
.L_11:
        /*0004*/ 	.word	index@(_ZN7cutlass13device_kernelIN5flash22FlashAttnBwdPreprocessIN4cute5tupleIJNS3_1CILi64EEENS5_ILi192EEEEEENS_6half_tEfNS_4arch4Sm80ELb1ELb1EEEEEvNT_6ParamsE)
        /*0008*/ 	.word	0x0000005a


	//----- nvinfo : EIATTR_FRAME_SIZE
	.align		4
.L_12:
        /*000c*/ 	.byte	0x04, 0x11
        /*000e*/ 	.short	(.L_14 - .L_13)
	.align		4
.L_13:
        /*0010*/ 	.word	index@(_ZN7cutlass13device_kernelIN5flash22FlashAttnBwdPreprocessIN4cute5tupleIJNS3_1CILi64EEENS5_ILi192EEEEEENS_6half_tEfNS_4arch4Sm80ELb1ELb1EEEEEvNT_6ParamsE)
        /*0014*/ 	.word	0x00000000


	//----- nvinfo : EIATTR_REGCOUNT
	.align		4
.L_14:
        /*0018*/ 	.byte	0x04, 0x2f
        /*001a*/ 	.short	(.L_16 - .L_15)
	.align		4
.L_15:
        /*001c*/ 	.word	index@(_ZN7cutlass13device_kernelIN5flash19enable_sm80_to_sm89INS1_16FlashAttnBwdSm80INS1_25CollectiveMainloopBwdSm80ILi2ELi1EN4cute5tupleIJNS5_1CILi64EEENS7_ILi80EEENS7_ILi192EEEEEENS_6half_tEfNS_4arch4Sm80ELb1ELb0ELb1ELb1ELb1ELb0ELb1ELb0ELi2ELi4ELi2ELi2ELb0EEENS1_24CollectiveEpilogueBwdGQAISB_fSE_Li256ELb1ELb1EEENS1_25SingleTileBwdLPTSchedulerILb1ELi80ELb1EEEEEEEEEvNT_6ParamsE)
        /*0020*/ 	.word	0x00000004


	//----- nvinfo : EIATTR_FRAME_SIZE
	.align		4
.L_16:
        /*0024*/ 	.byte	0x04, 0x11
        /*0026*/ 	.short	(.L_18 - .L_17)
	.align		4
.L_17:
        /*0028*/ 	.word	index@(_ZN7cutlass13device_kernelIN5flash19enable_sm80_to_sm89INS1_16FlashAttnBwdSm80INS1_25CollectiveMainloopBwdSm80ILi2ELi1EN4cute5tupleIJNS5_1CILi64EEENS7_ILi80EEENS7_ILi192EEEEEENS_6half_tEfNS_4arch4Sm80ELb1ELb0ELb1ELb1ELb1ELb0ELb1ELb0ELi2ELi4ELi2ELi2ELb0EEENS1_24CollectiveEpilogueBwdGQAISB_fSE_Li256ELb1ELb1EEENS1_25SingleTileBwdLPTSchedulerILb1ELi80ELb1EEEEEEEEEvNT_6ParamsE)
        /*002c*/ 	.word	0x00000000


	//----- nvinfo : EIATTR_REGCOUNT
	.align		4
.L_18:
        /*0030*/ 	.byte	0x04, 0x2f
        /*0032*/ 	.short	(.L_20 - .L_19)
	.align		4
.L_19:
        /*0034*/ 	.word	index@(_ZN7cutlass13device_kernelIN5flash32FlashAttnBwdPostprocessConvertdQIN4cute5tupleIJNS3_1CILi64EEENS5_ILi192EEEEEENS_6half_tEfNS_4arch4Sm80ELi256ENS3_8TiledMMAINS3_8MMA_AtomIJNS3_28SM80_16x8x16_F32F16F16F32_TNEEEENS3_6LayoutINS4_IJNS5_ILi2EEENS5_ILi4EEENS5_ILi1EEEEEENS4_IJSJ_SH_NS5_ILi0EEEEEEEENS4_IJNS5_ILi32EEES6_NS5_ILi16EEEEEEEELb0EEEEEvNT_6ParamsE)
        /*0038*/ 	.word	0x0000003e


	//----- nvinfo : EIATTR_FRAME_SIZE
	.align		4
.L_20:
        /*003c*/ 	.byte	0x04, 0x11
        /*003e*/ 	.short	(.L_22 - .L_21)
	.align		4
.L_21:
        /*0040*/ 	.word	index@(_ZN7cutlass13device_kernelIN5flash32FlashAttnBwdPostprocessConvertdQIN4cute5tupleIJNS3_1CILi64EEENS5_ILi192EEEEEENS_6half_tEfNS_4arch4Sm80ELi256ENS3_8TiledMMAINS3_8MMA_AtomIJNS3_28SM80_16x8x16_F32F16F16F32_TNEEEENS3_6LayoutINS4_IJNS5_ILi2EEENS5_ILi4EEENS5_ILi1EEEEEENS4_IJSJ_SH_NS5_ILi0EEEEEEEENS4_IJNS5_ILi32EEES6_NS5_ILi16EEEEEEEELb0EEEEEvNT_6ParamsE)
        /*0044*/ 	.word	0x00000000


	//----- nvinfo : EIATTR_REGCOUNT
	.align		4
.L_22:
        /*0048*/ 	.byte	0x04, 0x2f
        /*004a*/ 	.short	(.L_24 - .L_23)
	.align		4
.L_23:
        /*004c*/ 	.word	index@(_ZN7cutlass13device_kernelIN5flash32FlashAttnBwdPostprocessConvertdQIN4cute5tupleIJNS3_1CILi80EEENS5_ILi192EEEEEENS_6half_tEfNS_4arch4Sm80ELi256ENS3_8TiledMMAINS3_8MMA_AtomIJNS3_28SM80_16x8x16_F32F16F16F32_TNEEEENS3_6LayoutINS4_IJNS5_ILi4EEENS5_ILi2EEENS5_ILi1EEEEEENS4_IJSJ_SH_NS5_ILi0EEEEEEEENS4_IJNS5_ILi64EEENS5_ILi16EEESP_EEEEELb1EEEEEvNT_6ParamsE)
        /*0050*/ 	.word	0x00000048


	//----- nvinfo : EIATTR_FRAME_SIZE
	.align		4
.L_24:
        /*0054*/ 	.byte	0x04, 0x11
        /*0056*/ 	.short	(.L_26 - .L_25)
	.align		4
.L_25:
        /*0058*/ 	.word	index@(_ZN7cutlass13device_kernelIN5flash32FlashAttnBwdPostprocessConvertdQIN4cute5tupleIJNS3_1CILi80EEENS5_ILi192EEEEEENS_6half_tEfNS_4arch4Sm80ELi256ENS3_8TiledMMAINS3_8MMA_AtomIJNS3_28SM80_16x8x16_F32F16F16F32_TNEEEENS3_6LayoutINS4_IJNS5_ILi4EEENS5_ILi2EEENS5_ILi1EEEEEENS4_IJSJ_SH_NS5_ILi0EEEEEEEENS4_IJNS5_ILi64EEENS5_ILi16EEESP_EEEEELb1EEEEEvNT_6ParamsE)
        /*005c*/ 	.word	0x00000000


	//----- nvinfo : EIATTR_REGCOUNT
	.align		4
.L_26:
        /*0060*/ 	.byte	0x04, 0x2f
        /*0062*/ 	.short	(.L_28 - .L_27)
	.align		4
.L_27:
        /*0064*/ 	.word	index@(_ZN7cutlass13device_kernelIN5flash19enable_sm80_to_sm89INS1_16FlashAttnBwdSm80INS1_25CollectiveMainloopBwdSm80ILi2ELi1EN4cute5tupleIJNS5_1CILi64EEENS7_ILi80EEENS7_ILi192EEEEEENS_6half_tEfNS_4arch4Sm80ELb1ELb0ELb1ELb1ELb0ELb0ELb1ELb0ELi2ELi4ELi2ELi2ELb0EEENS1_24CollectiveEpilogueBwdGQAISB_fSE_Li256ELb1ELb0EEENS1_25SingleTileBwdLPTSchedulerILb1ELi80ELb0EEEEEEEEEvNT_6ParamsE)
        /*0068*/ 	.word	0x00000004


	//----- nvinfo : EIATTR_FRAME_SIZE
	.align		4
.L_28:
        /*006c*/ 	.byte	0x04, 0x11
        /*006e*/ 	.short	(.L_30 - .L_29)
	.align		4
.L_29:
        /*0070*/ 	.word	index@(_ZN7cutlass13device_kernelIN5flash19enable_sm80_to_sm89INS1_16FlashAttnBwdSm80INS1_25CollectiveMainloopBwdSm80ILi2ELi1EN4cute5tupleIJNS5_1CILi64EEENS7_ILi80EEENS7_ILi192EEEEEENS_6half_tEfNS_4arch4Sm80ELb1ELb0ELb1ELb1ELb0ELb0ELb1ELb0ELi2ELi4ELi2ELi2ELb0EEENS1_24CollectiveEpilogueBwdGQAISB_fSE_Li256ELb1ELb0EEENS1_25SingleTileBwdLPTSchedulerILb1ELi80ELb0EEEEEEEEEvNT_6ParamsE)
        /*0074*/ 	.word	0x00000000


	//----- nvinfo : EIATTR_REGCOUNT
	.align		4
.L_30:
        /*0078*/ 	.byte	0x04, 0x2f
        /*007a*/ 	.short	(.L_32 - .L_31)
	.align		4
.L_31:
        /*007c*/ 	.word	index@(_ZN7cutlass13device_kernelIN5flash19enable_sm80_to_sm89INS1_16FlashAttnBwdSm80INS1_25CollectiveMainloopBwdSm80ILi2ELi1EN4cute5tupleIJNS5_1CILi64EEENS7_ILi80EEENS7_ILi192EEEEEENS_6half_tEfNS_4arch4Sm80ELb1ELb0ELb1ELb1ELb1ELb0ELb1ELb0ELi2ELi4ELi2ELi2ELb0EEENS1_21CollectiveEpilogueBwdISB_SC_SE_Li256ELb1ELb1ELi4EEENS1_25SingleTileBwdLPTSchedulerILb1ELi80ELb1EEEEEEEEEvNT_6ParamsE)
        /*0080*/ 	.word	0x00000004


	//----- nvinfo : EIATTR_FRAME_SIZE
	.align		4
.L_32:
        /*0084*/ 	.byte	0x04, 0x11
        /*0086*/ 	.short	(.L_34 - .L_33)
	.align		4
.L_33:
        /*0088*/ 	.word	index@(_ZN7cutlass13device_kernelIN5flash19enable_sm80_to_sm89INS1_16FlashAttnBwdSm80INS1_25CollectiveMainloopBwdSm80ILi2ELi1EN4cute5tupleIJNS5_1CILi64EEENS7_ILi80EEENS7_ILi192EEEEEENS_6half_tEfNS_4arch4Sm80ELb1ELb0ELb1ELb1ELb1ELb0ELb1ELb0ELi2ELi4ELi2ELi2ELb0EEENS1_21CollectiveEpilogueBwdISB_SC_SE_Li256ELb1ELb1ELi4EEENS1_25SingleTileBwdLPTSchedulerILb1ELi80ELb1EEEEEEEEEvNT_6ParamsE)
        /*008c*/ 	.word	0x00000000


	//----- nvinfo : EIATTR_REGCOUNT
	.align		4
.L_34:
        /*0090*/ 	.byte	0x04, 0x2f
        /*0092*/ 	.short	(.L_36 - .L_35)
	.align		4
.L_35:
        /*0094*/ 	.word	index@(_ZN7cutlass13device_kernelIN5flash19enable_sm80_to_sm89INS1_16FlashAttnBwdSm80INS1_25CollectiveMainloopBwdSm80ILi2ELi1EN4cute5tupleIJNS5_1CILi64EEENS7_ILi80EEENS7_ILi192EEEEEENS_6half_tEfNS_4arch4Sm80ELb1ELb0ELb1ELb1ELb0ELb0ELb1ELb0ELi2ELi4ELi2ELi2ELb0EEENS1_21CollectiveEpilogueBwdISB_SC_SE_Li256ELb1ELb1ELi4EEENS1_25SingleTileBwdLPTSchedulerILb1ELi80ELb0EEEEEEEEEvNT_6ParamsE)
        /*0098*/ 	.word	0x00000004


	//----- nvinfo : EIATTR_FRAME_SIZE
	.align		4
.L_36:
        /*009c*/ 	.byte	0x04, 0x11
        /*009e*/ 	.short	(.L_38 - .L_37)
	.align		4
.L_37:
        /*00a0*/ 	.word	index@(_ZN7cutlass13device_kernelIN5flash19enable_sm80_to_sm89INS1_16FlashAttnBwdSm80INS1_25CollectiveMainloopBwdSm80ILi2ELi1EN4cute5tupleIJNS5_1CILi64EEENS7_ILi80EEENS7_ILi192EEEEEENS_6half_tEfNS_4arch4Sm80ELb1ELb0ELb1ELb1ELb0ELb0ELb1ELb0ELi2ELi4ELi2ELi2ELb0EEENS1_21CollectiveEpilogueBwdISB_SC_SE_Li256ELb1ELb1ELi4EEENS1_25SingleTileBwdLPTSchedulerILb1ELi80ELb0EEEEEEEEEvNT_6ParamsE)
        /*00a4*/ 	.word	0x00000000


	//----- nvinfo : EIATTR_REGCOUNT
	.align		4
.L_38:
        /*00a8*/ 	.byte	0x04, 0x2f
        /*00aa*/ 	.short	(.L_40 - .L_39)
	.align		4
.L_39:
        /*00ac*/ 	.word	index@(_ZN7cutlass13device_kernelIN5flash22FlashAttnBwdPreprocessIN4cute5tupleIJNS3_1CILi64EEENS5_ILi192EEEEEENS_6half_tEfNS_4arch4Sm80ELb1ELb0EEEEEvNT_6ParamsE)
        /*00b0*/ 	.word	0x0000005a


	//----- nvinfo : EIATTR_FRAME_SIZE
	.align		4
.L_40:
        /*00b4*/ 	.byte	0x04, 0x11
        /*00b6*/ 	.short	(.L_42 - .L_41)
	.align		4
.L_41:
        /*00b8*/ 	.word	index@(_ZN7cutlass13device_kernelIN5flash22FlashAttnBwdPreprocessIN4cute5tupleIJNS3_1CILi64EEENS5_ILi192EEEEEENS_6half_tEfNS_4arch4Sm80ELb1ELb0EEEEEvNT_6ParamsE)
        /*00bc*/ 	.word	0x00000000


	//----- nvinfo : EIATTR_REGCOUNT
	.align		4
.L_42:
        /*00c0*/ 	.byte	0x04, 0x2f
        /*00c2*/ 	.short	(.L_44 - .L_43)
	.align		4
.L_43:
        /*00c4*/ 	.word	index@(_ZN7cutlass13device_kernelIN5flash19enable_sm80_to_sm89INS1_16FlashAttnBwdSm80INS1_25CollectiveMainloopBwdSm80ILi2ELi1EN4cute5tupleIJNS5_1CILi64EEENS7_ILi80EEENS7_ILi192EEEEEENS_6half_tEfNS_4arch4Sm80ELb1ELb0ELb1ELb0ELb1ELb0ELb1ELb0ELi2ELi4ELi2ELi2ELb0EEENS1_24CollectiveEpilogueBwdGQAISB_fSE_Li256ELb0ELb1EEENS1_25SingleTileBwdLPTSchedulerILb0ELi80ELb1EEEEEEEEEvNT_6ParamsE)
        /*00c8*/ 	.word	0x00000004


	//----- nvinfo : EIATTR_FRAME_SIZE
	.align		4
.L_44:
        /*00cc*/ 	.byte	0x04, 0x11
        /*00ce*/ 	.short	(.L_46 - .L_45)
	.align		4
.L_45:
        /*00d0*/ 	.word	index@(_ZN7cutlass13device_kernelIN5flash19enable_sm80_to_sm89INS1_16FlashAttnBwdSm80INS1_25CollectiveMainloopBwdSm80ILi2ELi1EN4cute5tupleIJNS5_1CILi64EEENS7_ILi80EEENS7_ILi192EEEEEENS_6half_tEfNS_4arch4Sm80ELb1ELb0ELb1ELb0ELb1ELb0ELb1ELb0ELi2ELi4ELi2ELi2ELb0EEENS1_24CollectiveEpilogueBwdGQAISB_fSE_Li256ELb0ELb1EEENS1_25SingleTileBwdLPTSchedulerILb0ELi80ELb1EEEEEEEEEvNT_6ParamsE)
        /*00d4*/ 	.word	0x00000000


	//----- nvinfo : EIATTR_REGCOUNT
	.align		4
.L_46:
        /*00d8*/ 	.byte	0x04, 0x2f
        /*00da*/ 	.short	(.L_48 - .L_47)
	.align		4
.L_47:
        /*00dc*/ 	.word	index@(_ZN7cutlass13device_kernelIN5flash19enable_sm80_to_sm89INS1_16FlashAttnBwdSm80INS1_25CollectiveMainloopBwdSm80ILi2ELi1EN4cute5tupleIJNS5_1CILi64EEENS7_ILi80EEENS7_ILi192EEEEEENS_6half_tEfNS_4arch4Sm80ELb1ELb0ELb1ELb0ELb0ELb0ELb1ELb0ELi2ELi4ELi2ELi2ELb0EEENS1_24CollectiveEpilogueBwdGQAISB_fSE_Li256ELb0ELb0EEENS1_25SingleTileBwdLPTSchedulerILb0ELi80ELb0EEEEEEEEEvNT_6ParamsE)
        /*00e0*/ 	.word	0x00000004


	//----- nvinfo : EIATTR_FRAME_SIZE
	.align		4
.L_48:
        /*00e4*/ 	.byte	0x04, 0x11
        /*00e6*/ 	.short	(.L_50 - .L_49)
	.align		4
.L_49:
        /*00e8*/ 	.word	index@(_ZN7cutlass13device_kernelIN5flash19enable_sm80_to_sm89INS1_16FlashAttnBwdSm80INS1_25CollectiveMainloopBwdSm80ILi2ELi1EN4cute5tupleIJNS5_1CILi64EEENS7_ILi80EEENS7_ILi192EEEEEENS_6half_tEfNS_4arch4Sm80ELb1ELb0ELb1ELb0ELb0ELb0ELb1ELb0ELi2ELi4ELi2ELi2ELb0EEENS1_24CollectiveEpilogueBwdGQAISB_fSE_Li256ELb0ELb0EEENS1_25SingleTileBwdLPTSchedulerILb0ELi80ELb0EEEEEEEEEvNT_6ParamsE)
        /*00ec*/ 	.word	0x00000000


	//----- nvinfo : EIATTR_REGCOUNT
	.align		4
.L_50:
        /*00f0*/ 	.byte	0x04, 0x2f
        /*00f2*/ 	.short	(.L_52 - .L_51)
	.align		4
.L_51:
        /*00f4*/ 	.word	index@(_ZN7cutlass13device_kernelIN5flash19enable_sm80_to_sm89INS1_16FlashAttnBwdSm80INS1_25CollectiveMainloopBwdSm80ILi2ELi1EN4cute5tupleIJNS5_1CILi64EEENS7_ILi80EEENS7_ILi192EEEEEENS_6half_tEfNS_4arch4Sm80ELb1ELb0ELb1ELb0ELb1ELb0ELb1ELb0ELi2ELi4ELi2ELi2ELb0EEENS1_21CollectiveEpilogueBwdISB_SC_SE_Li256ELb0ELb1ELi4EEENS1_25SingleTileBwdLPTSchedulerILb0ELi80ELb1EEEEEEEEEvNT_6ParamsE)
        /*00f8*/ 	.word	0x00000004


	//----- nvinfo : EIATTR_FRAME_SIZE
	.align		4
.L_52:
        /*00fc*/ 	.byte	0x04, 0x11
        /*00fe*/ 	.short	(.L_54 - .L_53)
	.align		4
.L_53:
        /*0100*/ 	.word	index@(_ZN7cutlass13device_kernelIN5flash19enable_sm80_to_sm89INS1_16FlashAttnBwdSm80INS1_25CollectiveMainloopBwdSm80ILi2ELi1EN4cute5tupleIJNS5_1CILi64EEENS7_ILi80EEENS7_ILi192EEEEEENS_6half_tEfNS_4arch4Sm80ELb1ELb0ELb1ELb0ELb1ELb0ELb1ELb0ELi2ELi4ELi2ELi2ELb0EEENS1_21CollectiveEpilogueBwdISB_SC_SE_Li256ELb0ELb1ELi4EEENS1_25SingleTileBwdLPTSchedulerILb0ELi80ELb1EEEEEEEEEvNT_6ParamsE)
        /*0104*/ 	.word	0x00000000


	//----- nvinfo : EIATTR_REGCOUNT
	.align		4
.L_54:
        /*0108*/ 	.byte	0x04, 0x2f
        /*010a*/ 	.short	(.L_56 - .L_55)
	.align		4
.L_55:
        /*010c*/ 	.word	index@(_ZN7cutlass13device_kernelIN5flash19enable_sm80_to_sm89INS1_16FlashAttnBwdSm80INS1_25CollectiveMainloopBwdSm80ILi2ELi1EN4cute5tupleIJNS5_1CILi64EEENS7_ILi80EEENS7_ILi192EEEEEENS_6half_tEfNS_4arch4Sm80ELb1ELb0ELb1ELb0ELb0ELb0ELb1ELb0ELi2ELi4ELi2ELi2ELb0EEENS1_21CollectiveEpilogueBwdISB_SC_SE_Li256ELb0ELb1ELi4EEENS1_25SingleTileBwdLPTSchedulerILb0ELi80ELb0EEEEEEEEEvNT_6ParamsE)
        /*0110*/ 	.word	0x00000004


	//----- nvinfo : EIATTR_FRAME_SIZE
	.align		4
.L_56:
        /*0114*/ 	.byte	0x04, 0x11
        /*0116*/ 	.short	(.L_58 - .L_57)
	.align		4
.L_57:
        /*0118*/ 	.word	index@(_ZN7cutlass13device_kernelIN5flash19enable_sm80_to_sm89INS1_16FlashAttnBwdSm80INS1_25CollectiveMainloopBwdSm80ILi2ELi1EN4cute5tupleIJNS5_1CILi64EEENS7_ILi80EEENS7_ILi192EEEEEENS_6half_tEfNS_4arch4Sm80ELb1ELb0ELb1ELb0ELb0ELb0ELb1ELb0ELi2ELi4ELi2ELi2ELb0EEENS1_21CollectiveEpilogueBwdISB_SC_SE_Li256ELb0ELb1ELi4EEENS1_25SingleTileBwdLPTSchedulerILb0ELi80ELb0EEEEEEEEEvNT_6ParamsE)
        /*011c*/ 	.word	0x00000000


	//----- nvinfo : EIATTR_REGCOUNT
	.align		4
.L_58:
        /*0120*/ 	.byte	0x04, 0x2f
        /*0122*/ 	.short	(.L_60 - .L_59)
	.align		4
.L_59:
        /*0124*/ 	.word	index@(_ZN7cutlass13device_kernelIN5flash19enable_sm80_to_sm89INS1_16FlashAttnBwdSm80INS1_25CollectiveMainloopBwdSm80ILi2ELi1EN4cute5tupleIJNS5_1CILi64EEENS7_ILi80EEENS7_ILi192EEEEEENS_6half_tEfNS_4arch4Sm80ELb0ELb1ELb1ELb1ELb1ELb0ELb1ELb0ELi2ELi4ELi2ELi2ELb0EEENS1_24CollectiveEpilogueBwdGQAISB_fSE_Li256ELb1ELb1EEENS1_19SingleTileSchedulerILb1ELb0ELb0ELi80EEEEEEEEEvNT_6ParamsE)
        /*0128*/ 	.word	0x00000004


	//----- nvinfo : EIATTR_FRAME_SIZE
	.align		4
.L_60:
        /*012c*/ 	.byte	0x04, 0x11
        /*012e*/ 	.short	(.L_62 - .L_61)
	.align		4
.L_61:
        /*0130*/ 	.word	index@(_ZN7cutlass13device_kernelIN5flash19enable_sm80_to_sm89INS1_16FlashAttnBwdSm80INS1_25CollectiveMainloopBwdSm80ILi2ELi1EN4cute5tupleIJNS5_1CILi64EEENS7_ILi80EEENS7_ILi192EEEEEENS_6half_tEfNS_4arch4Sm80ELb0ELb1ELb1ELb1ELb1ELb0ELb1ELb0ELi2ELi4ELi2ELi2ELb0EEENS1_24CollectiveEpilogueBwdGQAISB_fSE_Li256ELb1ELb1EEENS1_19SingleTileSchedulerILb1ELb0ELb0ELi80EEEEEEEEEvNT_6ParamsE)
        /*0134*/ 	.word	0x00000000


	//----- nvinfo : EIATTR_REGCOUNT
	.align		4
.L_62:
        /*0138*/ 	.byte	0x04, 0x2f
        /*013a*/ 	.short	(.L_64 - .L_63)
	.align		4
.L_63:
        /*013c*/ 	.word	index@(_ZN7cutlass13device_kernelIN5flash19enable_sm80_to_sm89INS1_16FlashAttnBwdSm80INS1_25CollectiveMainloopBwdSm80ILi2ELi1EN4cute5tupleIJNS5_1CILi64EEENS7_ILi80EEENS7_ILi192EEEEEENS_6half_tEfNS_4arch4Sm80ELb0ELb1ELb1ELb1ELb0ELb0ELb1ELb0ELi2ELi4ELi2ELi2ELb0EEENS1_24CollectiveEpilogueBwdGQAISB_fSE_Li256ELb1ELb0EEENS1_19SingleTileSchedulerILb1ELb0ELb0ELi80EEEEEEEEEvNT_6ParamsE)
        /*0140*/ 	.word	0x00000004


	//----- nvinfo : EIATTR_FRAME_SIZE
	.align		4
.L_64:
        /*0144*/ 	.byte	0x04, 0x11
        /*0146*/ 	.short	(.L_66 - .L_65)
	.align		4
.L_65:
        /*0148*/ 	.word	index@(_ZN7cutlass13device_kernelIN5flash19enable_sm80_to_sm89INS1_16FlashAttnBwdSm80INS1_25CollectiveMainloopBwdSm80ILi2ELi1EN4cute5tupleIJNS5_1CILi64EEENS7_ILi80EEENS7_ILi192EEEEEENS_6half_tEfNS_4arch4Sm80ELb0ELb1ELb1ELb1ELb0ELb0ELb1ELb0ELi2ELi4ELi2ELi2ELb0EEENS1_24CollectiveEpilogueBwdGQAISB_fSE_Li256ELb1ELb0EEENS1_19SingleTileSchedulerILb1ELb0ELb0ELi80EEEEEEEEEvNT_6ParamsE)
        /*014c*/ 	.word	0x00000000


	//----- nvinfo : EIATTR_REGCOUNT
	.align		4
.L_66:
        /*0150*/ 	.byte	0x04, 0x2f
        /*0152*/ 	.short	(.L_68 - .L_67)
	.align		4
.L_67:
        /*0154*/ 	.word	index@(_ZN7cutlass13device_kernelIN5flash19enable_sm80_to_sm89INS1_16FlashAttnBwdSm80INS1_25CollectiveMainloopBwdSm80ILi2ELi1EN4cute5tupleIJNS5_1CILi64EEENS7_ILi80EEENS7_ILi192EEEEEENS_6half_tEfNS_4arch4Sm80ELb0ELb1ELb1ELb1ELb1ELb0ELb1ELb0ELi2ELi4ELi2ELi2ELb0EEENS1_21CollectiveEpilogueBwdISB_SC_SE_Li256ELb1ELb1ELi4EEENS1_19SingleTileSchedulerILb1ELb0ELb0ELi80EEEEEEEEEvNT_6ParamsE)
        /*0158*/ 	.word	0x00000004


	//----- nvinfo : EIATTR_FRAME_SIZE
	.align		4
.L_68:
        /*015c*/ 	.byte	0x04, 0x11
        /*015e*/ 	.short	(.L_70 - .L_69)
	.align		4
.L_69:
        /*0160*/ 	.word	index@(_ZN7cutlass13device_kernelIN5flash19enable_sm80_to_sm89INS1_16FlashAttnBwdSm80INS1_25CollectiveMainloopBwdSm80ILi2ELi1EN4cute5tupleIJNS5_1CILi64EEENS7_ILi80EEENS7_ILi192EEEEEENS_6half_tEfNS_4arch4Sm80ELb0ELb1ELb1ELb1ELb1ELb0ELb1ELb0ELi2ELi4ELi2ELi2ELb0EEENS1_21CollectiveEpilogueBwdISB_SC_SE_Li256ELb1ELb1ELi4EEENS1_19SingleTileSchedulerILb1ELb0ELb0ELi80EEEEEEEEEvNT_6ParamsE)
        /*0164*/ 	.word	0x00000000


	//----- nvinfo : EIATTR_REGCOUNT
	.align		4
.L_70:
        /*0168*/ 	.byte	0x04, 0x2f
        /*016a*/ 	.short	(.L_72 - .L_71)
	.align		4
.L_71:
        /*016c*/ 	.word	index@(_ZN7cutlass13device_kernelIN5flash19enable_sm80_to_sm89INS1_16FlashAttnBwdSm80INS1_25CollectiveMainloopBwdSm80ILi2ELi1EN4cute5tupleIJNS5_1CILi64EEENS7_ILi80EEENS7_ILi192EEEEEENS_6half_tEfNS_4arch4Sm80ELb0ELb1ELb1ELb1ELb0ELb0ELb1ELb0ELi2ELi4ELi2ELi2ELb0EEENS1_21CollectiveEpilogueBwdISB_SC_SE_Li256ELb1ELb1ELi4EEENS1_19SingleTileSchedulerILb1ELb0ELb0ELi80EEEEEEEEEvNT_6ParamsE)
        /*0170*/ 	.word	0x00000004


	//----- nvinfo : EIATTR_FRAME_SIZE
	.align		4
.L_72:
        /*0174*/ 	.byte	0x04, 0x11
        /*0176*/ 	.short	(.L_74 - .L_73)
	.align		4
.L_73:
        /*0178*/ 	.word	index@(_ZN7cutlass13device_kernelIN5flash19enable_sm80_to_sm89INS1_16FlashAttnBwdSm80INS1_25CollectiveMainloopBwdSm80ILi2ELi1EN4cute5tupleIJNS5_1CILi64EEENS7_ILi80EEENS7_ILi192EEEEEENS_6half_tEfNS_4arch4Sm80ELb0ELb1ELb1ELb1ELb0ELb0ELb1ELb0ELi2ELi4ELi2ELi2ELb0EEENS1_21CollectiveEpilogueBwdISB_SC_SE_Li256ELb1ELb1ELi4EEENS1_19SingleTileSchedulerILb1ELb0ELb0ELi80EEEEEEEEEvNT_6ParamsE)
        /*017c*/ 	.word	0x00000000


	//----- nvinfo : EIATTR_REGCOUNT
	.align		4
.L_74:
        /*0180*/ 	.byte	0x04, 0x2f
        /*0182*/ 	.short	(.L_76 - .L_75)
	.align		4
.L_75:
        /*0184*/ 	.word	index@(_ZN7cutlass13device_kernelIN5flash19enable_sm80_to_sm89INS1_16FlashAttnBwdSm80INS1_25CollectiveMainloopBwdSm80ILi2ELi1EN4cute5tupleIJNS5_1CILi64EEENS7_ILi80EEENS7_ILi192EEEEEENS_6half_tEfNS_4arch4Sm80ELb0ELb1ELb1ELb0ELb1ELb0ELb1ELb0ELi2ELi4ELi2ELi2ELb0EEENS1_24CollectiveEpilogueBwdGQAISB_fSE_Li256ELb0ELb1EEENS1_19SingleTileSchedulerILb0ELb0ELb0ELi80EEEEEEEEEvNT_6ParamsE)
        /*0188*/ 	.word	0x00000004


	//----- nvinfo : EIATTR_FRAME_SIZE
	.align		4
.L_76:
        /*018c*/ 	.byte	0x04, 0x11
        /*018e*/ 	.short	(.L_78 - .L_77)
	.align		4
.L_77:
        /*0190*/ 	.word	index@(_ZN7cutlass13device_kernelIN5flash19enable_sm80_to_sm89INS1_16FlashAttnBwdSm80INS1_25CollectiveMainloopBwdSm80ILi2ELi1EN4cute5tupleIJNS5_1CILi64EEENS7_ILi80EEENS7_ILi192EEEEEENS_6half_tEfNS_4arch4Sm80ELb0ELb1ELb1ELb0ELb1ELb0ELb1ELb0ELi2ELi4ELi2ELi2ELb0EEENS1_24CollectiveEpilogueBwdGQAISB_fSE_Li256ELb0ELb1EEENS1_19SingleTileSchedulerILb0ELb0ELb0ELi80EEEEEEEEEvNT_6ParamsE)
        /*0194*/ 	.word	0x00000000


	//----- nvinfo : EIATTR_REGCOUNT
	.align		4
.L_78:
        /*0198*/ 	.byte	0x04, 0x2f
        /*019a*/ 	.short	(.L_80 - .L_79)
	.align		4
.L_79:
        /*019c*/ 	.word	index@(_ZN7cutlass13device_kernelIN5flash19enable_sm80_to_sm89INS1_16FlashAttnBwdSm80INS1_25CollectiveMainloopBwdSm80ILi2ELi1EN4cute5tupleIJNS5_1CILi64EEENS7_ILi80EEENS7_ILi192EEEEEENS_6half_tEfNS_4arch4Sm80ELb0ELb1ELb1ELb0ELb0ELb0ELb1ELb0ELi2ELi4ELi2ELi2ELb0EEENS1_24CollectiveEpilogueBwdGQAISB_fSE_Li256ELb0ELb0EEENS1_19SingleTileSchedulerILb0ELb0ELb0ELi80EEEEEEEEEvNT_6ParamsE)
        /*01a0*/ 	.word	0x00000004


	//----- nvinfo : EIATTR_FRAME_SIZE
	.align		4
.L_80:
        /*01a4*/ 	.byte	0x04, 0x11
        /*01a6*/ 	.short	(.L_82 - .L_81)
	.align		4
.L_81:
        /*01a8*/ 	.word	index@(_ZN7cutlass13device_kernelIN5flash19enable_sm80_to_sm89INS1_16FlashAttnBwdSm80INS1_25CollectiveMainloopBwdSm80ILi2ELi1EN4cute5tupleIJNS5_1CILi64EEENS7_ILi80EEENS7_ILi192EEEEEENS_6half_tEfNS_4arch4Sm80ELb0ELb1ELb1ELb0ELb0ELb0ELb1ELb0ELi2ELi4ELi2ELi2ELb0EEENS1_24CollectiveEpilogueBwdGQAISB_fSE_Li256ELb0ELb0EEENS1_19SingleTileSchedulerILb0ELb0ELb0ELi80EEEEEEEEEvNT_6ParamsE)
        /*01ac*/ 	.word	0x00000000


	//----- nvinfo : EIATTR_REGCOUNT
	.align		4
.L_82:
        /*01b0*/ 	.byte	0x04, 0x2f
        /*01b2*/ 	.short	(.L_84 - .L_83)
	.align		4
.L_83:
        /*01b4*/ 	.word	index@(_ZN7cutlass13device_kernelIN5flash19enable_sm80_to_sm89INS1_16FlashAttnBwdSm80INS1_25CollectiveMainloopBwdSm80ILi2ELi1EN4cute5tupleIJNS5_1CILi64EEENS7_ILi80EEENS7_ILi192EEEEEENS_6half_tEfNS_4arch4Sm80ELb0ELb1ELb1ELb0ELb1ELb0ELb1ELb0ELi2ELi4ELi2ELi2ELb0EEENS1_21CollectiveEpilogueBwdISB_SC_SE_Li256ELb0ELb1ELi4EEENS1_19SingleTileSchedulerILb0ELb0ELb0ELi80EEEEEEEEEvNT_6ParamsE)
        /*01b8*/ 	.word	0x00000004


	//----- nvinfo : EIATTR_FRAME_SIZE
	.align		4
.L_84:
        /*01bc*/ 	.byte	0x04, 0x11
        /*01be*/ 	.short	(.L_86 - .L_85)
	.align		4
.L_85:
        /*01c0*/ 	.word	index@(_ZN7cutlass13device_kernelIN5flash19enable_sm80_to_sm89INS1_16FlashAttnBwdSm80INS1_25CollectiveMainloopBwdSm80ILi2ELi1EN4cute5tupleIJNS5_1CILi64EEENS7_ILi80EEENS7_ILi192EEEEEENS_6half_tEfNS_4arch4Sm80ELb0ELb1ELb1ELb0ELb1ELb0ELb1ELb0ELi2ELi4ELi2ELi2ELb0EEENS1_21CollectiveEpilogueBwdISB_SC_SE_Li256ELb0ELb1ELi4EEENS1_19SingleTileSchedulerILb0ELb0ELb0ELi80EEEEEEEEEvNT_6ParamsE)
        /*01c4*/ 	.word	0x00000000


	//----- nvinfo : EIATTR_REGCOUNT
	.align		4
.L_86:
        /*01c8*/ 	.byte	0x04, 0x2f
        /*01ca*/ 	.short	(.L_88 - .L_87)
	.align		4
.L_87:
        /*01cc*/ 	.word	index@(_ZN7cutlass13device_kernelIN5flash19enable_sm80_to_sm89INS1_16FlashAttnBwdSm80INS1_25CollectiveMainloopBwdSm80ILi2ELi1EN4cute5tupleIJNS5_1CILi64EEENS7_ILi80EEENS7_ILi192EEEEEENS_6half_tEfNS_4arch4Sm80ELb0ELb1ELb1ELb0ELb0ELb0ELb1ELb0ELi2ELi4ELi2ELi2ELb0EEENS1_21CollectiveEpilogueBwdISB_SC_SE_Li256ELb0ELb1ELi4EEENS1_19SingleTileSchedulerILb0ELb0ELb0ELi80EEEEEEEEEvNT_6ParamsE)
        /*01d0*/ 	.word	0x00000004


	//----- nvinfo : EIATTR_FRAME_SIZE
	.align		4
.L_88:
        /*01d4*/ 	.byte	0x04, 0x11
        /*01d6*/ 	.short	(.L_90 - .L_89)
	.align		4
.L_89:
        /*01d8*/ 	.word	index@(_ZN7cutlass13device_kernelIN5flash19enable_sm80_to_sm89INS1_16FlashAttnBwdSm80INS1_25CollectiveMainloopBwdSm80ILi2ELi1EN4cute5tupleIJNS5_1CILi64EEENS7_ILi80EEENS7_ILi192EEEEEENS_6half_tEfNS_4arch4Sm80ELb0ELb1ELb1ELb0ELb0ELb0ELb1ELb0ELi2ELi4ELi2ELi2ELb0EEENS1_21CollectiveEpilogueBwdISB_SC_SE_Li256ELb0ELb1ELi4EEENS1_19SingleTileSchedulerILb0ELb0ELb0ELi80EEEEEEEEEvNT_6ParamsE)
        /*01dc*/ 	.word	0x00000000


	//----- nvinfo : EIATTR_REGCOUNT
	.align		4
.L_90:
        /*01e0*/ 	.byte	0x04, 0x2f
        /*01e2*/ 	.short	(.L_92 - .L_91)
	.align		4
.L_91:
        /*01e4*/ 	.word	index@(_ZN7cutlass13device_kernelIN5flash19enable_sm80_to_sm89INS1_16FlashAttnBwdSm80INS1_25CollectiveMainloopBwdSm80ILi2ELi1EN4cute5tupleIJNS5_1CILi64EEENS7_ILi80EEENS7_ILi192EEEEEENS_6half_tEfNS_4arch4Sm80ELb0ELb0ELb1ELb1ELb1ELb0ELb1ELb0ELi2ELi4ELi2ELi2ELb0EEENS1_24CollectiveEpilogueBwdGQAISB_fSE_Li256ELb1ELb1EEENS1_19SingleTileSchedulerILb1ELb0ELb0ELi80EEEEEEEEEvNT_6ParamsE)
        /*01e8*/ 	.word	0x00000004


	//----- nvinfo : EIATTR_FRAME_SIZE
	.align		4
.L_92:
        /*01ec*/ 	.byte	0x04, 0x11
        /*01ee*/ 	.short	(.L_94 - .L_93)
	.align		4
.L_93:
        /*01f0*/ 	.word	index@(_ZN7cutlass13device_kernelIN5flash19enable_sm80_to_sm89INS1_16FlashAttnBwdSm80INS1_25CollectiveMainloopBwdSm80ILi2ELi1EN4cute5tupleIJNS5_1CILi64EEENS7_ILi80EEENS7_ILi192EEEEEENS_6half_tEfNS_4arch4Sm80ELb0ELb0ELb1ELb1ELb1ELb0ELb1ELb0ELi2ELi4ELi2ELi2ELb0EEENS1_24CollectiveEpilogueBwdGQAISB_fSE_Li256ELb1ELb1EEENS1_19SingleTileSchedulerILb1ELb0ELb0ELi80EEEEEEEEEvNT_6ParamsE)
        /*01f4*/ 	.word	0x00000000


	//----- nvinfo : EIATTR_REGCOUNT
	.align		4
.L_94:
        /*01f8*/ 	.byte	0x04, 0x2f
        /*01fa*/ 	.short	(.L_96 - .L_95)
	.align		4
.L_95:
        /*01fc*/ 	.word	index@(_ZN7cutlass13device_kernelIN5flash19enable_sm80_to_sm89INS1_16FlashAttnBwdSm80INS1_25CollectiveMainloopBwdSm80ILi2ELi1EN4cute5tupleIJNS5_1CILi64EEENS7_ILi80EEENS7_ILi192EEEEEENS_6half_tEfNS_4arch4Sm80ELb0ELb0ELb1ELb1ELb0ELb0ELb1ELb0ELi2ELi4ELi2ELi2ELb0EEENS1_24CollectiveEpilogueBwdGQAISB_fSE_Li256ELb1ELb0EEENS1_19SingleTileSchedulerILb1ELb0ELb0ELi80EEEEEEEEEvNT_6ParamsE)
        /*0200*/ 	.word	0x00000004


	//----- nvinfo : EIATTR_FRAME_SIZE
	.align		4
.L_96:
        /*0204*/ 	.byte	0x04, 0x11
        /*0206*/ 	.short	(.L_98 - .L_97)
	.align		4
.L_97:
        /*0208*/ 	.word	index@(_ZN7cutlass13device_kernelIN5flash19enable_sm80_to_sm89INS1_16FlashAttnBwdSm80INS1_25CollectiveMainloopBwdSm80ILi2ELi1EN4cute5tupleIJNS5_1CILi64EEENS7_ILi80EEENS7_ILi192EEEEEENS_6half_tEfNS_4arch4Sm80ELb0ELb0ELb1ELb1ELb0ELb0ELb1ELb0ELi2ELi4ELi2ELi2ELb0EEENS1_24CollectiveEpilogueBwdGQAISB_fSE_Li256ELb1ELb0EEENS1_19SingleTileSchedulerILb1ELb0ELb0ELi80EEEEEEEEEvNT_6ParamsE)
        /*020c*/ 	.word	0x00000000


	//----- nvinfo : EIATTR_REGCOUNT
	.align		4
.L_98:
        /*0210*/ 	.byte	0x04, 0x2f
        /*0212*/ 	.short	(.L_100 - .L_99)
	.align		4
.L_99:
        /*0214*/ 	.word	index@(_ZN7cutlass13device_kernelIN5flash19enable_sm80_to_sm89INS1_16FlashAttnBwdSm80INS1_25CollectiveMainloopBwdSm80ILi2ELi1EN4cute5tupleIJNS5_1CILi64EEENS7_ILi80EEENS7_ILi192EEEEEENS_6half_tEfNS_4arch4Sm80ELb0ELb0ELb1ELb1ELb1ELb0ELb1ELb0ELi2ELi4ELi2ELi2ELb0EEENS1_21CollectiveEpilogueBwdISB_SC_SE_Li256ELb1ELb1ELi4EEENS1_19SingleTileSchedulerILb1ELb0ELb0ELi80EEEEEEEEEvNT_6ParamsE)
        /*0218*/ 	.word	0x00000004


	//----- nvinfo : EIATTR_FRAME_SIZE
	.align		4
.L_100:
        /*021c*/ 	.byte	0x04, 0x11
        /*021e*/ 	.short	(.L_102 - .L_101)
	.align		4
.L_101:
        /*0220*/ 	.word	index@(_ZN7cutlass13device_kernelIN5flash19enable_sm80_to_sm89INS1_16FlashAttnBwdSm80INS1_25CollectiveMainloopBwdSm80ILi2ELi1EN4cute5tupleIJNS5_1CILi64EEENS7_ILi80EEENS7_ILi192EEEEEENS_6half_tEfNS_4arch4Sm80ELb0ELb0ELb1ELb1ELb1ELb0ELb1ELb0ELi2ELi4ELi2ELi2ELb0EEENS1_21CollectiveEpilogueBwdISB_SC_SE_Li256ELb1ELb1ELi4EEENS1_19SingleTileSchedulerILb1ELb0ELb0ELi80EEEEEEEEEvNT_6ParamsE)
        /*0224*/ 	.word	0x00000000


	//----- nvinfo : EIATTR_REGCOUNT
	.align		4
.L_102:
        /*0228*/ 	.byte	0x04, 0x2f
        /*022a*/ 	.short	(.L_104 - .L_103)
	.align		4
.L_103:
        /*022c*/ 	.word	index@(_ZN7cutlass13device_kernelIN5flash19enable_sm80_to_sm89INS1_16FlashAttnBwdSm80INS1_25CollectiveMainloopBwdSm80ILi2ELi1EN4cute5tupleIJNS5_1CILi64EEENS7_ILi80EEENS7_ILi192EEEEEENS_6half_tEfNS_4arch4Sm80ELb0ELb0ELb1ELb1ELb0ELb0ELb1ELb0ELi2ELi4ELi2ELi2ELb0EEENS1_21CollectiveEpilogueBwdISB_SC_SE_Li256ELb1ELb1ELi4EEENS1_19SingleTileSchedulerILb1ELb0ELb0ELi80EEEEEEEEEvNT_6ParamsE)
        /*0230*/ 	.word	0x00000004


	//----- nvinfo : EIATTR_FRAME_SIZE
	.align		4
.L_104:
        /*0234*/ 	.byte	0x04, 0x11
        /*0236*/ 	.short	(.L_106 - .L_105)
	.align		4
.L_105:
        /*0238*/ 	.word	index@(_ZN7cutlass13device_kernelIN5flash19enable_sm80_to_sm89INS1_16FlashAttnBwdSm80INS1_25CollectiveMainloopBwdSm80ILi2ELi1EN4cute5tupleIJNS5_1CILi64EEENS7_ILi80EEENS7_ILi192EEEEEENS_6half_tEfNS_4arch4Sm80ELb0ELb0ELb1ELb1ELb0ELb0ELb1ELb0ELi2ELi4ELi2ELi2ELb0EEENS1_21CollectiveEpilogueBwdISB_SC_SE_Li256ELb1ELb1ELi4EEENS1_19SingleTileSchedulerILb1ELb0ELb0ELi80EEEEEEEEEvNT_6ParamsE)
        /*023c*/ 	.word	0x00000000


	//----- nvinfo : EIATTR_REGCOUNT
	.align		4
.L_106:
        /*0240*/ 	.byte	0x04, 0x2f
        /*0242*/ 	.short	(.L_108 - .L_107)
	.align		4
.L_107:
        /*0244*/ 	.word	index@(_ZN7cutlass13device_kernelIN5flash19enable_sm80_to_sm89INS1_16FlashAttnBwdSm80INS1_25CollectiveMainloopBwdSm80ILi2ELi1EN4cute5tupleIJNS5_1CILi64EEENS7_ILi80EEENS7_ILi192EEEEEENS_6half_tEfNS_4arch4Sm80ELb0ELb0ELb1ELb0ELb1ELb0ELb1ELb0ELi2ELi4ELi2ELi2ELb0EEENS1_24CollectiveEpilogueBwdGQAISB_fSE_Li256ELb0ELb1EEENS1_19SingleTileSchedulerILb0ELb0ELb0ELi80EEEEEEEEEvNT_6ParamsE)
        /*0248*/ 	.word	0x00000004


	//----- nvinfo : EIATTR_FRAME_SIZE
	.align		4
.L_108:
        /*024c*/ 	.byte	0x04, 0x11
        /*024e*/ 	.short	(.L_110 - .L_109)
	.align		4
.L_109:
        /*0250*/ 	.word	index@(_ZN7cutlass13device_kernelIN5flash19enable_sm80_to_sm89INS1_16FlashAttnBwdSm80INS1_25CollectiveMainloopBwdSm80ILi2ELi1EN4cute5tupleIJNS5_1CILi64EEENS7_ILi80EEENS7_ILi192EEEEEENS_6half_tEfNS_4arch4Sm80ELb0ELb0ELb1ELb0ELb1ELb0ELb1ELb0ELi2ELi4ELi2ELi2ELb0EEENS1_24CollectiveEpilogueBwdGQAISB_fSE_Li256ELb0ELb1EEENS1_19SingleTileSchedulerILb0ELb0ELb0ELi80EEEEEEEEEvNT_6ParamsE)
        /*0254*/ 	.word	0x00000000


	//----- nvinfo : EIATTR_REGCOUNT
	.align		4
.L_110:
        /*0258*/ 	.byte	0x04, 0x2f
        /*025a*/ 	.short	(.L_112 - .L_111)
	.align		4
.L_111:
        /*025c*/ 	.word	index@(_ZN7cutlass13device_kernelIN5flash19enable_sm80_to_sm89INS1_16FlashAttnBwdSm80INS1_25CollectiveMainloopBwdSm80ILi2ELi1EN4cute5tupleIJNS5_1CILi64EEENS7_ILi80EEENS7_ILi192EEEEEENS_6half_tEfNS_4arch4Sm80ELb0ELb0ELb1ELb0ELb0ELb0ELb1ELb0ELi2ELi4ELi2ELi2ELb0EEENS1_24CollectiveEpilogueBwdGQAISB_fSE_Li256ELb0ELb0EEENS1_19SingleTileSchedulerILb0ELb0ELb0ELi80EEEEEEEEEvNT_6ParamsE)
        /*0260*/ 	.word	0x00000004


	//----- nvinfo : EIATTR_FRAME_SIZE
	.align		4
.L_112:
        /*0264*/ 	.byte	0x04, 0x11
        /*0266*/ 	.short	(.L_114 - .L_113)
	.align		4
.L_113:
        /*0268*/ 	.word	index@(_ZN7cutlass13device_kernelIN5flash19enable_sm80_to_sm89INS1_16FlashAttnBwdSm80INS1_25CollectiveMainloopBwdSm80ILi2ELi1EN4cute5tupleIJNS5_1CILi64EEENS7_ILi80EEENS7_ILi192EEEEEENS_6half_tEfNS_4arch4Sm80ELb0ELb0ELb1ELb0ELb0ELb0ELb1ELb0ELi2ELi4ELi2ELi2ELb0EEENS1_24CollectiveEpilogueBwdGQAISB_fSE_Li256ELb0ELb0EEENS1_19SingleTileSchedulerILb0ELb0ELb0ELi80EEEEEEEEEvNT_6ParamsE)
        /*026c*/ 	.word	0x00000000


	//----- nvinfo : EIATTR_REGCOUNT
	.align		4
.L_114:
        /*0270*/ 	.byte	0x04, 0x2f
        /*0272*/ 	.short	(.L_116 - .L_115)
	.align		4
.L_115:
        /*0274*/ 	.word	index@(_ZN7cutlass13device_kernelIN5flash19enable_sm80_to_sm89INS1_16FlashAttnBwdSm80INS1_25CollectiveMainloopBwdSm80ILi2ELi1EN4cute5tupleIJNS5_1CILi64EEENS7_ILi80EEENS7_ILi192EEEEEENS_6half_tEfNS_4arch4Sm80ELb0ELb0ELb1ELb0ELb1ELb0ELb1ELb0ELi2ELi4ELi2ELi2ELb0EEENS1_21CollectiveEpilogueBwdISB_SC_SE_Li256ELb0ELb1ELi4EEENS1_19SingleTileSchedulerILb0ELb0ELb0ELi80EEEEEEEEEvNT_6ParamsE)
        /*0278*/ 	.word	0x00000004


	//----- nvinfo : EIATTR_FRAME_SIZE
	.align		4
.L_116:
        /*027c*/ 	.byte	0x04, 0x11
        /*027e*/ 	.short	(.L_118 - .L_117)
	.align		4
.L_117:
        /*0280*/ 	.word	index@(_ZN7cutlass13device_kernelIN5flash19enable_sm80_to_sm89INS1_16FlashAttnBwdSm80INS1_25CollectiveMainloopBwdSm80ILi2ELi1EN4cute5tupleIJNS5_1CILi64EEENS7_ILi80EEENS7_ILi192EEEEEENS_6half_tEfNS_4arch4Sm80ELb0ELb0ELb1ELb0ELb1ELb0ELb1ELb0ELi2ELi4ELi2ELi2ELb0EEENS1_21CollectiveEpilogueBwdISB_SC_SE_Li256ELb0ELb1ELi4EEENS1_19SingleTileSchedulerILb0ELb0ELb0ELi80EEEEEEEEEvNT_6ParamsE)
        /*0284*/ 	.word	0x00000000


	//----- nvinfo : EIATTR_REGCOUNT
	.align		4
.L_118:
        /*0288*/ 	.byte	0x04, 0x2f
        /*028a*/ 	.short	(.L_120 - .L_119)
	.align		4
.L_119:
        /*028c*/ 	.word	index@(_ZN7cutlass13device_kernelIN5flash19enable_sm80_to_sm89INS1_16FlashAttnBwdSm80INS1_25CollectiveMainloopBwdSm80ILi2ELi1EN4cute5tupleIJNS5_1CILi64EEENS7_ILi80EEENS7_ILi192EEEEEENS_6half_tEfNS_4arch4Sm80ELb0ELb0ELb1ELb0ELb0ELb0ELb1ELb0ELi2ELi4ELi2ELi2ELb0EEENS1_21CollectiveEpilogueBwdISB_SC_SE_Li256ELb0ELb1ELi4EEENS1_19SingleTileSchedulerILb0ELb0ELb0ELi80EEEEEEEEEvNT_6ParamsE)
        /*0290*/ 	.word	0x00000004


	//----- nvinfo : EIATTR_FRAME_SIZE
	.align		4
.L_120:
        /*0294*/ 	.byte	0x04, 0x11
        /*0296*/ 	.short	(.L_122 - .L_121)
	.align		4
.L_121:
        /*0298*/ 	.word	index@(_ZN7cutlass13device_kernelIN5flash19enable_sm80_to_sm89INS1_16FlashAttnBwdSm80INS1_25CollectiveMainloopBwdSm80ILi2ELi1EN4cute5tupleIJNS5_1CILi64EEENS7_ILi80EEENS7_ILi192EEEEEENS_6half_tEfNS_4arch4Sm80ELb0ELb0ELb1ELb0ELb0ELb0ELb1ELb0ELi2ELi4ELi2ELi2ELb0EEENS1_21CollectiveEpilogueBwdISB_SC_SE_Li256ELb0ELb1ELi4EEENS1_19SingleTileSchedulerILb0ELb0ELb0ELi80EEEEEEEEEvNT_6ParamsE)
        /*029c*/ 	.word	0x00000000


	//----- nvinfo : EIATTR_REGCOUNT
	.align		4
.L_122:
        /*02a0*/ 	.byte	0x04, 0x2f
        /*02a2*/ 	.short	(.L_124 - .L_123)
	.align		4
.L_123:
        /*02a4*/ 	.word	index@(_ZN7cutlass13device_kernelIN5flash19enable_sm80_to_sm89INS1_16FlashAttnBwdSm80INS1_25CollectiveMainloopBwdSm80ILi1ELi1EN4cute5tupleIJNS5_1CILi64EEES8_NS7_ILi192EEEEEENS_6half_tEfNS_4arch4Sm80ELb1ELb0ELb1ELb1ELb1ELb0ELb0ELb0ELi2ELi2ELi2ELi2ELb1EEENS1_24CollectiveEpilogueBwdGQAISA_fSD_Li256ELb1ELb1EEENS1_25SingleTileBwdLPTSchedulerILb1ELi64ELb1EEEEEEEEEvNT_6ParamsE)
        /*02a8*/ 	.word	0x00000004


	//----- nvinfo : EIATTR_FRAME_SIZE
	.align		4
.L_124:
        /*02ac*/ 	.byte	0x04, 0x11
        /*02ae*/ 	.short	(.L_126 - .L_125)
	.align		4
.L_125:
        /*02b0*/ 	.word	index@(_ZN7cutlass13device_kernelIN5flash19enable_sm80_to_sm89INS1_16FlashAttnBwdSm80INS1_25CollectiveMainloopBwdSm80ILi1ELi1EN4cute5tupleIJNS5_1CILi64EEES8_NS7_ILi192EEEEEENS_6half_tEfNS_4arch4Sm80ELb1ELb0ELb1ELb1ELb1ELb0ELb0ELb0ELi2ELi2ELi2ELi2ELb1EEENS1_24CollectiveEpilogueBwdGQAISA_fSD_Li256ELb1ELb1EEENS1_25SingleTileBwdLPTSchedulerILb1ELi64ELb1EEEEEEEEEvNT_6ParamsE)
        /*02b4*/ 	.word	0x00000000


	//----- nvinfo : EIATTR_REGCOUNT
	.align		4
.L_126:
        /*02b8*/ 	.byte	0x04, 0x2f
        /*02ba*/ 	.short	(.L_128 - .L_127)
	.align		4
.L_127:
        /*02bc*/ 	.word	index@(_ZN7cutlass13device_kernelIN5flash19enable_sm80_to_sm89INS1_16FlashAttnBwdSm80INS1_25CollectiveMainloopBwdSm80ILi1ELi1EN4cute5tupleIJNS5_1CILi64EEES8_NS7_ILi192EEEEEENS_6half_tEfNS_4arch4Sm80ELb1ELb0ELb1ELb1ELb0ELb0ELb0ELb0ELi2ELi2ELi2ELi2ELb1EEENS1_24CollectiveEpilogueBwdGQAISA_fSD_Li256ELb1ELb0EEENS1_25SingleTileBwdLPTSchedulerILb1ELi64ELb0EEEEEEEEEvNT_6ParamsE)
        /*02c0*/ 	.word	0x00000004


	//----- nvinfo : EIATTR_FRAME_SIZE
	.align		4
.L_128:
        /*02c4*/ 	.byte	0x04, 0x11
        /*02c6*/ 	.short	(.L_130 - .L_129)
	.align		4
.L_129:
        /*02c8*/ 	.word	index@(_ZN7cutlass13device_kernelIN5flash19enable_sm80_to_sm89INS1_16FlashAttnBwdSm80INS1_25CollectiveMainloopBwdSm80ILi1ELi1EN4cute5tupleIJNS5_1CILi64EEES8_NS7_ILi192EEEEEENS_6half_tEfNS_4arch4Sm80ELb1ELb0ELb1ELb1ELb0ELb0ELb0ELb0ELi2ELi2ELi2ELi2ELb1EEENS1_24CollectiveEpilogueBwdGQAISA_fSD_Li256ELb1ELb0EEENS1_25SingleTileBwdLPTSchedulerILb1ELi64ELb0EEEEEEEEEvNT_6ParamsE)
        /*02cc*/ 	.word	0x00000000


	//----- nvinfo : EIATTR_REGCOUNT
	.align		4
.L_130:
        /*02d0*/ 	.byte	0x04, 0x2f
        /*02d2*/ 	.short	(.L_132 - .L_131)
	.align		4
.L_131:
        /*02d4*/ 	.word	index@(_ZN7cutlass13device_kernelIN5flash19enable_sm80_to_sm89INS1_16FlashAttnBwdSm80INS1_25CollectiveMainloopBwdSm80ILi1ELi1EN4cute5tupleIJNS5_1CILi64EEES8_NS7_ILi192EEEEEENS_6half_tEfNS_4arch4Sm80ELb1ELb0ELb1ELb1ELb1ELb0ELb0ELb0ELi2ELi2ELi2ELi2ELb1EEENS1_21CollectiveEpilogueBwdISA_SB_SD_Li256ELb1ELb0ELi4EEENS1_25SingleTileBwdLPTSchedulerILb1ELi64ELb1EEEEEEEEEvNT_6ParamsE)
        /*02d8*/ 	.word	0x00000004


	//----- nvinfo : EIATTR_FRAME_SIZE
	.align		4
.L_132:
        /*02dc*/ 	.byte	0x04, 0x11
        /*02de*/ 	.short	(.L_134 - .L_133)
	.align		4
.L_133:
        /*02e0*/ 	.word	index@(_ZN7cutlass13device_kernelIN5flash19enable_sm80_to_sm89INS1_16FlashAttnBwdSm80INS1_25CollectiveMainloopBwdSm80ILi1ELi1EN4cute5tupleIJNS5_1CILi64EEES8_NS7_ILi192EEEEEENS_6half_tEfNS_4arch4Sm80ELb1ELb0ELb1ELb1ELb1ELb0ELb0ELb0ELi2ELi2ELi2ELi2ELb1EEENS1_21CollectiveEpilogueBwdISA_SB_SD_Li256ELb1ELb0ELi4EEENS1_25SingleTileBwdLPTSchedulerILb1ELi64ELb1EEEEEEEEEvNT_6ParamsE)
        /*02e4*/ 	.word	0x00000000


	//----- nvinfo : EIATTR_REGCOUNT
	.align		4
.L_134:
        /*02e8*/ 	.byte	0x04, 0x2f
        /*02ea*/ 	.short	(.L_136 - .L_135)
	.align		4
.L_135:
        /*02ec*/ 	.word	index@(_ZN7cutlass13device_kernelIN5flash19enable_sm80_to_sm89INS1_16FlashAttnBwdSm80INS1_25CollectiveMainloopBwdSm80ILi1ELi1EN4cute5tupleIJNS5_1CILi64EEES8_NS7_ILi192EEEEEENS_6half_tEfNS_4arch4Sm80ELb1ELb0ELb1ELb1ELb0ELb0ELb0ELb0ELi2ELi2ELi2ELi2ELb1EEENS1_21CollectiveEpilogueBwdISA_SB_SD_Li256ELb1ELb0ELi4EEENS1_25SingleTileBwdLPTSchedulerILb1ELi64ELb0EEEEEEEEEvNT_6ParamsE)
        /*02f0*/ 	.word	0x00000004


	//----- nvinfo : EIATTR_FRAME_SIZE
	.align		4
.L_136:
        /*02f4*/ 	.byte	0x04, 0x11
        /*02f6*/ 	.short	(.L_138 - .L_137)
	.align		4
.L_137:
        /*02f8*/ 	.word	index@(_ZN7cutlass13device_kernelIN5flash19enable_sm80_to_sm89INS1_16FlashAttnBwdSm80INS1_25CollectiveMainloopBwdSm80ILi1ELi1EN4cute5tupleIJNS5_1CILi64EEES8_NS7_ILi192EEEEEENS_6half_tEfNS_4arch4Sm80ELb1ELb0ELb1ELb1ELb0ELb0ELb0ELb0ELi2ELi2ELi2ELi2ELb1EEENS1_21CollectiveEpilogueBwdISA_SB_SD_Li256ELb1ELb0ELi4EEENS1_25SingleTileBwdLPTSchedulerILb1ELi64ELb0EEEEEEEEEvNT_6ParamsE)
        /*02fc*/ 	.word	0x00000000


	//----- nvinfo : EIATTR_REGCOUNT
	.align		4
.L_138:
        /*0300*/ 	.byte	0x04, 0x2f
        /*0302*/ 	.short	(.L_140 - .L_139)
	.align		4
.L_139:
        /*0304*/ 	.word	index@(_ZN7cutlass13device_kernelIN5flash19enable_sm80_to_sm89INS1_16FlashAttnBwdSm80INS1_25CollectiveMainloopBwdSm80ILi1ELi1EN4cute5tupleIJNS5_1CILi64EEES8_NS7_ILi192EEEEEENS_6half_tEfNS_4arch4Sm80ELb1ELb0ELb1ELb0ELb1ELb0ELb0ELb0ELi2ELi2ELi2ELi2ELb1EEENS1_24CollectiveEpilogueBwdGQAISA_fSD_Li256ELb0ELb1EEENS1_25SingleTileBwdLPTSchedulerILb0ELi64ELb1EEEEEEEEEvNT_6ParamsE)
        /*0308*/ 	.word	0x00000004


	//----- nvinfo : EIATTR_FRAME_SIZE
	.align		4
.L_140:
        /*030c*/ 	.byte	0x04, 0x11
        /*030e*/ 	.short	(.L_142 - .L_141)
	.align		4
.L_141:
        /*0310*/ 	.word	index@(_ZN7cutlass13device_kernelIN5flash19enable_sm80_to_sm89INS1_16FlashAttnBwdSm80INS1_25CollectiveMainloopBwdSm80ILi1ELi1EN4cute5tupleIJNS5_1CILi64EEES8_NS7_ILi192EEEEEENS_6half_tEfNS_4arch4Sm80ELb1ELb0ELb1ELb0ELb1ELb0ELb0ELb0ELi2ELi2ELi2ELi2ELb1EEENS1_24CollectiveEpilogueBwdGQAISA_fSD_Li256ELb0ELb1EEENS1_25SingleTileBwdLPTSchedulerILb0ELi64ELb1EEEEEEEEEvNT_6ParamsE)
        /*0314*/ 	.word	0x00000000


	//----- nvinfo : EIATTR_REGCOUNT
	.align		4
.L_142:
        /*0318*/ 	.byte	0x04, 0x2f
        /*031a*/ 	.short	(.L_144 - .L_143)
	.align		4
.L_143:
        /*031c*/ 	.word	index@(_ZN7cutlass13device_kernelIN5flash19enable_sm80_to_sm89INS1_16FlashAttnBwdSm80INS1_25CollectiveMainloopBwdSm80ILi1ELi1EN4cute5tupleIJNS5_1CILi64EEES8_NS7_ILi192EEEEEENS_6half_tEfNS_4arch4Sm80ELb1ELb0ELb1ELb0ELb0ELb0ELb0ELb0ELi2ELi2ELi2ELi2ELb1EEENS1_24CollectiveEpilogueBwdGQAISA_fSD_Li256ELb0ELb0EEENS1_25SingleTileBwdLPTSchedulerILb0ELi64ELb0EEEEEEEEEvNT_6ParamsE)
        /*0320*/ 	.word	0x00000004


	//----- nvinfo : EIATTR_FRAME_SIZE
	.align		4
.L_144:
        /*0324*/ 	.byte	0x04, 0x11
        /*0326*/ 	.short	(.L_146 - .L_145)
	.align		4
.L_145:
        /*0328*/ 	.word	index@(_ZN7cutlass13device_kernelIN5flash19enable_sm80_to_sm89INS1_16FlashAttnBwdSm80INS1_25CollectiveMainloopBwdSm80ILi1ELi1EN4cute5tupleIJNS5_1CILi64EEES8_NS7_ILi192EEEEEENS_6half_tEfNS_4arch4Sm80ELb1ELb0ELb1ELb0ELb0ELb0ELb0ELb0ELi2ELi2ELi2ELi2ELb1EEENS1_24CollectiveEpilogueBwdGQAISA_fSD_Li256ELb0ELb0EEENS1_25SingleTileBwdLPTSchedulerILb0ELi64ELb0EEEEEEEEEvNT_6ParamsE)
        /*032c*/ 	.word	0x00000000


	//----- nvinfo : EIATTR_REGCOUNT
	.align		4
.L_146:
        /*0330*/ 	.byte	0x04, 0x2f
        /*0332*/ 	.short	(.L_148 - .L_147)
	.align		4
.L_147:
        /*0334*/ 	.word	index@(_ZN7cutlass13device_kernelIN5flash19enable_sm80_to_sm89INS1_16FlashAttnBwdSm80INS1_25CollectiveMainloopBwdSm80ILi1ELi1EN4cute5tupleIJNS5_1CILi64EEES8_NS7_ILi192EEEEEENS_6half_tEfNS_4arch4Sm80ELb1ELb0ELb1ELb0ELb1ELb0ELb0ELb0ELi2ELi2ELi2ELi2ELb1EEENS1_21CollectiveEpilogueBwdISA_SB_SD_Li256ELb0ELb0ELi4EEENS1_25SingleTileBwdLPTSchedulerILb0ELi64ELb1EEEEEEEEEvNT_6ParamsE)
        /*0338*/ 	.word	0x00000004


	//----- nvinfo : EIATTR_FRAME_SIZE
	.align		4
.L_148:
        /*033c*/ 	.byte	0x04, 0x11
        /*033e*/ 	.short	(.L_150 - .L_149)
	.align		4
.L_149:
        /*0340*/ 	.word	index@(_ZN7cutlass13device_kernelIN5flash19enable_sm80_to_sm89INS1_16FlashAttnBwdSm80INS1_25CollectiveMainloopBwdSm80ILi1ELi1EN4cute5tupleIJNS5_1CILi64EEES8_NS7_ILi192EEEEEENS_6half_tEfNS_4arch4Sm80ELb1ELb0ELb1ELb0ELb1ELb0ELb0ELb0ELi2ELi2ELi2ELi2ELb1EEENS1_21CollectiveEpilogueBwdISA_SB_SD_Li256ELb0ELb0ELi4EEENS1_25SingleTileBwdLPTSchedulerILb0ELi64ELb1EEEEEEEEEvNT_6ParamsE)
        /*0344*/ 	.word	0x00000000


	//----- nvinfo : EIATTR_REGCOUNT
	.align		4
.L_150:
        /*0348*/ 	.byte	0x04, 0x2f
        /*034a*/ 	.short	(.L_152 - .L_151)
	.align		4
.L_151:
        /*034c*/ 	.word	index@(_ZN7cutlass13device_kernelIN5flash19enable_sm80_to_sm89INS1_16FlashAttnBwdSm80INS1_25CollectiveMainloopBwdSm80ILi1ELi1EN4cute5tupleIJNS5_1CILi64EEES8_NS7_ILi192EEEEEENS_6half_tEfNS_4arch4Sm80ELb1ELb0ELb1ELb0ELb0ELb0ELb0ELb0ELi2ELi2ELi2ELi2ELb1EEENS1_21CollectiveEpilogueBwdISA_SB_SD_Li256ELb0ELb0ELi4EEENS1_25SingleTileBwdLPTSchedulerILb0ELi64ELb0EEEEEEEEEvNT_6ParamsE)
        /*0350*/ 	.word	0x00000004


	//----- nvinfo : EIATTR_FRAME_SIZE
	.align		4
.L_152:
        /*0354*/ 	.byte	0x04, 0x11
        /*0356*/ 	.short	(.L_154 - .L_153)
	.align		4
.L_153:
        /*0358*/ 	.word	index@(_ZN7cutlass13device_kernelIN5flash19enable_sm80_to_sm89INS1_16FlashAttnBwdSm80INS1_25CollectiveMainloopBwdSm80ILi1ELi1EN4cute5tupleIJNS5_1CILi64EEES8_NS7_ILi192EEEEEENS_6half_tEfNS_4arch4Sm80ELb1ELb0ELb1ELb0ELb0ELb0ELb0ELb0ELi2ELi2ELi2ELi2ELb1EEENS1_21CollectiveEpilogueBwdISA_SB_SD_Li256ELb0ELb0ELi4EEENS1_25SingleTileBwdLPTSchedulerILb0ELi64ELb0EEEEEEEEEvNT_6ParamsE)
        /*035c*/ 	.word	0x00000000


	//----- nvinfo : EIATTR_REGCOUNT
	.align		4
.L_154:
        /*0360*/ 	.byte	0x04, 0x2f
        /*0362*/ 	.short	(.L_156 - .L_155)
	.align		4
.L_155:
        /*0364*/ 	.word	index@(_ZN7cutlass13device_kernelIN5flash19enable_sm80_to_sm89INS1_16FlashAttnBwdSm80INS1_25CollectiveMainloopBwdSm80ILi1ELi1EN4cute5tupleIJNS5_1CILi64EEES8_NS7_ILi192EEEEEENS_6half_tEfNS_4arch4Sm80ELb0ELb1ELb1ELb1ELb1ELb0ELb0ELb0ELi2ELi2ELi2ELi2ELb1EEENS1_24CollectiveEpilogueBwdGQAISA_fSD_Li256ELb1ELb1EEENS1_19SingleTileSchedulerILb1ELb0ELb0ELi64EEEEEEEEEvNT_6ParamsE)
        /*0368*/ 	.word	0x00000004


	//----- nvinfo : EIATTR_FRAME_SIZE
	.align		4
.L_156:
        /*036c*/ 	.byte	0x04, 0x11
        /*036e*/ 	.short	(.L_158 - .L_157)
	.align		4
.L_157:
        /*0370*/ 	.word	index@(_ZN7cutlass13device_kernelIN5flash19enable_sm80_to_sm89INS1_16FlashAttnBwdSm80INS1_25CollectiveMainloopBwdSm80ILi1ELi1EN4cute5tupleIJNS5_1CILi64EEES8_NS7_ILi192EEEEEENS_6half_tEfNS_4arch4Sm80ELb0ELb1ELb1ELb1ELb1ELb0ELb0ELb0ELi2ELi2ELi2ELi2ELb1EEENS1_24CollectiveEpilogueBwdGQAISA_fSD_Li256ELb1ELb1EEENS1_19SingleTileSchedulerILb1ELb0ELb0ELi64EEEEEEEEEvNT_6ParamsE)
        /*0374*/ 	.word	0x00000000


	//----- nvinfo : EIATTR_REGCOUNT
	.align		4
.L_158:
        /*0378*/ 	.byte	0x04, 0x2f
        /*037a*/ 	.short	(.L_160 - .L_159)
	.align		4
.L_159:
        /*037c*/ 	.word	index@(_ZN7cutlass13device_kernelIN5flash19enable_sm80_to_sm89INS1_16FlashAttnBwdSm80INS1_25CollectiveMainloopBwdSm80ILi1ELi1EN4cute5tupleIJNS5_1CILi64EEES8_NS7_ILi192EEEEEENS_6half_tEfNS_4arch4Sm80ELb0ELb1ELb1ELb1ELb0ELb0ELb0ELb0ELi2ELi2ELi2ELi2ELb1EEENS1_24CollectiveEpilogueBwdGQAISA_fSD_Li256ELb1ELb0EEENS1_19SingleTileSchedulerILb1ELb0ELb0ELi64EEEEEEEEEvNT_6ParamsE)
        /*0380*/ 	.word	0x00000004


	//----- nvinfo : EIATTR_FRAME_SIZE
	.align		4
.L_160:
        /*0384*/ 	.byte	0x04, 0x11
        /*0386*/ 	.short	(.L_162 - .L_161)
	.align		4
.L_161:
        /*0388*/ 	.word	index@(_ZN7cutlass13device_kernelIN5flash19enable_sm80_to_sm89INS1_16FlashAttnBwdSm80INS1_25CollectiveMainloopBwdSm80ILi1ELi1EN4cute5tupleIJNS5_1CILi64EEES8_NS7_ILi192EEEEEENS_6half_tEfNS_4arch4Sm80ELb0ELb1ELb1ELb1ELb0ELb0ELb0ELb0ELi2ELi2ELi2ELi2ELb1EEENS1_24CollectiveEpilogueBwdGQAISA_fSD_Li256ELb1ELb0EEENS1_19SingleTileSchedulerILb1ELb0ELb0ELi64EEEEEEEEEvNT_6ParamsE)
        /*038c*/ 	.word	0x00000000


	//----- nvinfo : EIATTR_REGCOUNT
	.align		4
.L_162:
        /*0390*/ 	.byte	0x04, 0x2f
        /*0392*/ 	.short	(.L_164 - .L_163)
	.align		4
.L_163:
        /*0394*/ 	.word	index@(_ZN7cutlass13device_kernelIN5flash19enable_sm80_to_sm89INS1_16FlashAttnBwdSm80INS1_25CollectiveMainloopBwdSm80ILi1ELi1EN4cute5tupleIJNS5_1CILi64EEES8_NS7_ILi192EEEEEENS_6half_tEfNS_4arch4Sm80ELb0ELb1ELb1ELb1ELb1ELb0ELb0ELb0ELi2ELi2ELi2ELi2ELb1EEENS1_21CollectiveEpilogueBwdISA_SB_SD_Li256ELb1ELb0ELi4EEENS1_19SingleTileSchedulerILb1ELb0ELb0ELi64EEEEEEEEEvNT_6ParamsE)
        /*0398*/ 	.word	0x00000004


	//----- nvinfo : EIATTR_FRAME_SIZE
	.align		4
.L_164:
        /*039c*/ 	.byte	0x04, 0x11
        /*039e*/ 	.short	(.L_166 - .L_165)
	.align		4
.L_165:
        /*03a0*/ 	.word	index@(_ZN7cutlass13device_kernelIN5flash19enable_sm80_to_sm89INS1_16FlashAttnBwdSm80INS1_25CollectiveMainloopBwdSm80ILi1ELi1EN4cute5tupleIJNS5_1CILi64EEES8_NS7_ILi192EEEEEENS_6half_tEfNS_4arch4Sm80ELb0ELb1ELb1ELb1ELb1ELb0ELb0ELb0ELi2ELi2ELi2ELi2ELb1EEENS1_21CollectiveEpilogueBwdISA_SB_SD_Li256ELb1ELb0ELi4EEENS1_19SingleTileSchedulerILb1ELb0ELb0ELi64EEEEEEEEEvNT_6ParamsE)
        /*03a4*/ 	.word	0x00000000


	//----- nvinfo : EIATTR_REGCOUNT
	.align		4
.L_166:
        /*03a8*/ 	.byte	0x04, 0x2f
        /*03aa*/ 	.short	(.L_168 - .L_167)
	.align		4
.L_167:
        /*03ac*/ 	.word	index@(_ZN7cutlass13device_kernelIN5flash19enable_sm80_to_sm89INS1_16FlashAttnBwdSm80INS1_25CollectiveMainloopBwdSm80ILi1ELi1EN4cute5tupleIJNS5_1CILi64EEES8_NS7_ILi192EEEEEENS_6half_tEfNS_4arch4Sm80ELb0ELb1ELb1ELb1ELb0ELb0ELb0ELb0ELi2ELi2ELi2ELi2ELb1EEENS1_21CollectiveEpilogueBwdISA_SB_SD_Li256ELb1ELb0ELi4EEENS1_19SingleTileSchedulerILb1ELb0ELb0ELi64EEEEEEEEEvNT_6ParamsE)
        /*03b0*/ 	.word	0x00000004


	//----- nvinfo : EIATTR_FRAME_SIZE
	.align		4
.L_168:
        /*03b4*/ 	.byte	0x04, 0x11
        /*03b6*/ 	.short	(.L_170 - .L_169)
	.align		4
.L_169:
        /*03b8*/ 	.word	index@(_ZN7cutlass13device_kernelIN5flash19enable_sm80_to_sm89INS1_16FlashAttnBwdSm80INS1_25CollectiveMainloopBwdSm80ILi1ELi1EN4cute5tupleIJNS5_1CILi64EEES8_NS7_ILi192EEEEEENS_6half_tEfNS_4arch4Sm80ELb0ELb1ELb1ELb1ELb0ELb0ELb0ELb0ELi2ELi2ELi2ELi2ELb1EEENS1_21CollectiveEpilogueBwdISA_SB_SD_Li256ELb1ELb0ELi4EEENS1_19SingleTileSchedulerILb1ELb0ELb0ELi64EEEEEEEEEvNT_6ParamsE)
        /*03bc*/ 	.word	0x00000000


	//----- nvinfo : EIATTR_REGCOUNT
	.align		4
.L_170:
        /*03c0*/ 	.byte	0x04, 0x2f
        /*03c2*/ 	.short	(.L_172 - .L_171)
	.align		4
.L_171:
        /*03c4*/ 	.word	index@(_ZN7cutlass13device_kernelIN5flash19enable_sm80_to_sm89INS1_16FlashAttnBwdSm80INS1_25CollectiveMainloopBwdSm80ILi1ELi1EN4cute5tupleIJNS5_1CILi64EEES8_NS7_ILi192EEEEEENS_6half_tEfNS_4arch4Sm80ELb0ELb1ELb1ELb0ELb1ELb0ELb0ELb0ELi2ELi2ELi2ELi2ELb1EEENS1_24CollectiveEpilogueBwdGQAISA_fSD_Li256ELb0ELb1EEENS1_19SingleTileSchedulerILb0ELb0ELb0ELi64EEEEEEEEEvNT_6ParamsE)
        /*03c8*/ 	.word	0x00000004


	//----- nvinfo : EIATTR_FRAME_SIZE
	.align		4
.L_172:
        /*03cc*/ 	.byte	0x04, 0x11
        /*03ce*/ 	.short	(.L_174 - .L_173)
	.align		4
.L_173:
        /*03d0*/ 	.word	index@(_ZN7cutlass13device_kernelIN5flash19enable_sm80_to_sm89INS1_16FlashAttnBwdSm80INS1_25CollectiveMainloopBwdSm80ILi1ELi1EN4cute5tupleIJNS5_1CILi64EEES8_NS7_ILi192EEEEEENS_6half_tEfNS_4arch4Sm80ELb0ELb1ELb1ELb0ELb1ELb0ELb0ELb0ELi2ELi2ELi2ELi2ELb1EEENS1_24CollectiveEpilogueBwdGQAISA_fSD_Li256ELb0ELb1EEENS1_19SingleTileSchedulerILb0ELb0ELb0ELi64EEEEEEEEEvNT_6ParamsE)
        /*03d4*/ 	.word	0x00000000


	//----- nvinfo : EIATTR_REGCOUNT
	.align		4
.L_174:
        /*03d8*/ 	.byte	0x04, 0x2f
        /*03da*/ 	.short	(.L_176 - .L_175)
	.align		4
.L_175:
        /*03dc*/ 	.word	index@(_ZN7cutlass13device_kernelIN5flash19enable_sm80_to_sm89INS1_16FlashAttnBwdSm80INS1_25CollectiveMainloopBwdSm80ILi1ELi1EN4cute5tupleIJNS5_1CILi64EEES8_NS7_ILi192EEEEEENS_6half_tEfNS_4arch4Sm80ELb0ELb1ELb1ELb0ELb0ELb0ELb0ELb0ELi2ELi2ELi2ELi2ELb1EEENS1_24CollectiveEpilogueBwdGQAISA_fSD_Li256ELb0ELb0EEENS1_19SingleTileSchedulerILb0ELb0ELb0ELi64EEEEEEEEEvNT_6ParamsE)
        /*03e0*/ 	.word	0x00000004


	//----- nvinfo : EIATTR_FRAME_SIZE
	.align		4
.L_176:
        /*03e4*/ 	.byte	0x04, 0x11
        /*03e6*/ 	.short	(.L_178 - .L_177)
	.align		4
.L_177:
        /*03e8*/ 	.word	index@(_ZN7cutlass13device_kernelIN5flash19enable_sm80_to_sm89INS1_16FlashAttnBwdSm80INS1_25CollectiveMainloopBwdSm80ILi1ELi1EN4cute5tupleIJNS5_1CILi64EEES8_NS7_ILi192EEEEEENS_6half_tEfNS_4arch4Sm80ELb0ELb1ELb1ELb0ELb0ELb0ELb0ELb0ELi2ELi2ELi2ELi2ELb1EEENS1_24CollectiveEpilogueBwdGQAISA_fSD_Li256ELb0ELb0EEENS1_19SingleTileSchedulerILb0ELb0ELb0ELi64EEEEEEEEEvNT_6ParamsE)
        /*03ec*/ 	.word	0x00000000


	//----- nvinfo : EIATTR_REGCOUNT
	.align		4
.L_178:
        /*03f0*/ 	.byte	0x04, 0x2f
        /*03f2*/ 	.short	(.L_180 - .L_179)
	.align		4
.L_179:
        /*03f4*/ 	.word	index@(_ZN7cutlass13device_kernelIN5flash19enable_sm80_to_sm89INS1_16FlashAttnBwdSm80INS1_25CollectiveMainloopBwdSm80ILi1ELi1EN4cute5tupleIJNS5_1CILi64EEES8_NS7_ILi192EEEEEENS_6half_tEfNS_4arch4Sm80ELb0ELb1ELb1ELb0ELb1ELb0ELb0ELb0ELi2ELi2ELi2ELi2ELb1EEENS1_21CollectiveEpilogueBwdISA_SB_SD_Li256ELb0ELb0ELi4EEENS1_19SingleTileSchedulerILb0ELb0ELb0ELi64EEEEEEEEEvNT_6ParamsE)
        /*03f8*/ 	.word	0x00000004


	//----- nvinfo : EIATTR_FRAME_SIZE
	.align		4
.L_180:
        /*03fc*/ 	.byte	0x04, 0x11
        /*03fe*/ 	.short	(.L_182 - .L_181)
	.align		4
.L_181:
        /*0400*/ 	.word	index@(_ZN7cutlass13device_kernelIN5flash19enable_sm80_to_sm89INS1_16FlashAttnBwdSm80INS1_25CollectiveMainloopBwdSm80ILi1ELi1EN4cute5tupleIJNS5_1CILi64EEES8_NS7_ILi192EEEEEENS_6half_tEfNS_4arch4Sm80ELb0ELb1ELb1ELb0ELb1ELb0ELb0ELb0ELi2ELi2ELi2ELi2ELb1EEENS1_21CollectiveEpilogueBwdISA_SB_SD_Li256ELb0ELb0ELi4EEENS1_19SingleTileSchedulerILb0ELb0ELb0ELi64EEEEEEEEEvNT_6ParamsE)
        /*0404*/ 	.word	0x00000000


	//----- nvinfo : EIATTR_REGCOUNT
	.align		4
.L_182:
        /*0408*/ 	.byte	0x04, 0x2f
        /*040a*/ 	.short	(.L_184 - .L_183)
	.align		4
.L_183:
        /*040c*/ 	.word	index@(_ZN7cutlass13device_kernelIN5flash19enable_sm80_to_sm89INS1_16FlashAttnBwdSm80INS1_25CollectiveMainloopBwdSm80ILi1ELi1EN4cute5tupleIJNS5_1CILi64EEES8_NS7_ILi192EEEEEENS_6half_tEfNS_4arch4Sm80ELb0ELb1ELb1ELb0ELb0ELb0ELb0ELb0ELi2ELi2ELi2ELi2ELb1EEENS1_21CollectiveEpilogueBwdISA_SB_SD_Li256ELb0ELb0ELi4EEENS1_19SingleTileSchedulerILb0ELb0ELb0ELi64EEEEEEEEEvNT_6ParamsE)
        /*0410*/ 	.word	0x00000004


	//----- nvinfo : EIATTR_FRAME_SIZE
	.align		4
.L_184:
        /*0414*/ 	.byte	0x04, 0x11
        /*0416*/ 	.short	(.L_186 - .L_185)
	.align		4
.L_185:
        /*0418*/ 	.word	index@(_ZN7cutlass13device_kernelIN5flash19enable_sm80_to_sm89INS1_16FlashAttnBwdSm80INS1_25CollectiveMainloopBwdSm80ILi1ELi1EN4cute5tupleIJNS5_1CILi64EEES8_NS7_ILi192EEEEEENS_6half_tEfNS_4arch4Sm80ELb0ELb1ELb1ELb0ELb0ELb0ELb0ELb0ELi2ELi2ELi2ELi2ELb1EEENS1_21CollectiveEpilogueBwdISA_SB_SD_Li256ELb0ELb0ELi4EEENS1_19SingleTileSchedulerILb0ELb0ELb0ELi64EEEEEEEEEvNT_6ParamsE)
        /*041c*/ 	.word	0x00000000


	//----- nvinfo : EIATTR_REGCOUNT
	.align		4
.L_186:
        /*0420*/ 	.byte	0x04, 0x2f
        /*0422*/ 	.short	(.L_188 - .L_187)
	.align		4
.L_187:
        /*0424*/ 	.word	index@(_ZN7cutlass13device_kernelIN5flash19enable_sm80_to_sm89INS1_16FlashAttnBwdSm80INS1_25CollectiveMainloopBwdSm80ILi1ELi1EN4cute5tupleIJNS5_1CILi64EEES8_NS7_ILi192EEEEEENS_6half_tEfNS_4arch4Sm80ELb0ELb0ELb1ELb1ELb1ELb0ELb0ELb0ELi2ELi2ELi2ELi2ELb1EEENS1_24CollectiveEpilogueBwdGQAISA_fSD_Li256ELb1ELb1EEENS1_19SingleTileSchedulerILb1ELb0ELb0ELi64EEEEEEEEEvNT_6ParamsE)
        /*0428*/ 	.word	0x00000004


	//----- nvinfo : EIATTR_FRAME_SIZE
	.align		4
.L_188:
        /*042c*/ 	.byte	0x04, 0x11
        /*042e*/ 	.short	(.L_190 - .L_189)
	.align		4
.L_189:
        /*0430*/ 	.word	index@(_ZN7cutlass13device_kernelIN5flash19enable_sm80_to_sm89INS1_16FlashAttnBwdSm80INS1_25CollectiveMainloopBwdSm80ILi1ELi1EN4cute5tupleIJNS5_1CILi64EEES8_NS7_ILi192EEEEEENS_6half_tEfNS_4arch4Sm80ELb0ELb0ELb1ELb1ELb1ELb0ELb0ELb0ELi2ELi2ELi2ELi2ELb1EEENS1_24CollectiveEpilogueBwdGQAISA_fSD_Li256ELb1ELb1EEENS1_19SingleTileSchedulerILb1ELb0ELb0ELi64EEEEEEEEEvNT_6ParamsE)
        /*0434*/ 	.word	0x00000000


	//----- nvinfo : EIATTR_REGCOUNT
	.align		4
.L_190:
        /*0438*/ 	.byte	0x04, 0x2f
        /*043a*/ 	.short	(.L_192 - .L_191)
	.align		4
.L_191:
        /*043c*/ 	.word	index@(_ZN7cutlass13device_kernelIN5flash19enable_sm80_to_sm89INS1_16FlashAttnBwdSm80INS1_25CollectiveMainloopBwdSm80ILi1ELi1EN4cute5tupleIJNS5_1CILi64EEES8_NS7_ILi192EEEEEENS_6half_tEfNS_4arch4Sm80ELb0ELb0ELb1ELb1ELb0ELb0ELb0ELb0ELi2ELi2ELi2ELi2ELb1EEENS1_24CollectiveEpilogueBwdGQAISA_fSD_Li256ELb1ELb0EEENS1_19SingleTileSchedulerILb1ELb0ELb0ELi64EEEEEEEEEvNT_6ParamsE)
        /*0440*/ 	.word	0x00000004


	//----- nvinfo : EIATTR_FRAME_SIZE
	.align		4
.L_192:
        /*0444*/ 	.byte	0x04, 0x11
        /*0446*/ 	.short	(.L_194 - .L_193)
	.align		4
.L_193:
        /*0448*/ 	.word	index@(_ZN7cutlass13device_kernelIN5flash19enable_sm80_to_sm89INS1_16FlashAttnBwdSm80INS1_25CollectiveMainloopBwdSm80ILi1ELi1EN4cute5tupleIJNS5_1CILi64EEES8_NS7_ILi192EEEEEENS_6half_tEfNS_4arch4Sm80ELb0ELb0ELb1ELb1ELb0ELb0ELb0ELb0ELi2ELi2ELi2ELi2ELb1EEENS1_24CollectiveEpilogueBwdGQAISA_fSD_Li256ELb1ELb0EEENS1_19SingleTileSchedulerILb1ELb0ELb0ELi64EEEEEEEEEvNT_6ParamsE)
        /*044c*/ 	.word	0x00000000


	//----- nvinfo : EIATTR_REGCOUNT
	.align		4
.L_194:
        /*0450*/ 	.byte	0x04, 0x2f
        /*0452*/ 	.short	(.L_196 - .L_195)
	.align		4
.L_195:
        /*0454*/ 	.word	index@(_ZN7cutlass13device_kernelIN5flash19enable_sm80_to_sm89INS1_16FlashAttnBwdSm80INS1_25CollectiveMainloopBwdSm80ILi1ELi1EN4cute5tupleIJNS5_1CILi64EEES8_NS7_ILi192EEEEEENS_6half_tEfNS_4arch4Sm80ELb0ELb0ELb1ELb1ELb1ELb0ELb0ELb0ELi2ELi2ELi2ELi2ELb1EEENS1_21CollectiveEpilogueBwdISA_SB_SD_Li256ELb1ELb0ELi4EEENS1_19SingleTileSchedulerILb1ELb0ELb0ELi64EEEEEEEEEvNT_6ParamsE)
        /*0458*/ 	.word	0x00000004


	//----- nvinfo : EIATTR_FRAME_SIZE
	.align		4
.L_196:
        /*045c*/ 	.byte	0x04, 0x11
        /*045e*/ 	.short	(.L_198 - .L_197)
	.align		4
.L_197:
        /*0460*/ 	.word	index@(_ZN7cutlass13device_kernelIN5flash19enable_sm80_to_sm89INS1_16FlashAttnBwdSm80INS1_25CollectiveMainloopBwdSm80ILi1ELi1EN4cute5tupleIJNS5_1CILi64EEES8_NS7_ILi192EEEEEENS_6half_tEfNS_4arch4Sm80ELb0ELb0ELb1ELb1ELb1ELb0ELb0ELb0ELi2ELi2ELi2ELi2ELb1EEENS1_21CollectiveEpilogueBwdISA_SB_SD_Li256ELb1ELb0ELi4EEENS1_19SingleTileSchedulerILb1ELb0ELb0ELi64EEEEEEEEEvNT_6ParamsE)
        /*0464*/ 	.word	0x00000000


	//----- nvinfo : EIATTR_REGCOUNT
	.align		4
.L_198:
        /*0468*/ 	.byte	0x04, 0x2f
        /*046a*/ 	.short	(.L_200 - .L_199)
	.align		4
.L_199:
        /*046c*/ 	.word	index@(_ZN7cutlass13device_kernelIN5flash19enable_sm80_to_sm89INS1_16FlashAttnBwdSm80INS1_25CollectiveMainloopBwdSm80ILi1ELi1EN4cute5tupleIJNS5_1CILi64EEES8_NS7_ILi192EEEEEENS_6half_tEfNS_4arch4Sm80ELb0ELb0ELb1ELb1ELb0ELb0ELb0ELb0ELi2ELi2ELi2ELi2ELb1EEENS1_21CollectiveEpilogueBwdISA_SB_SD_Li256ELb1ELb0ELi4EEENS1_19SingleTileSchedulerILb1ELb0ELb0ELi64EEEEEEEEEvNT_6ParamsE)
        /*0470*/ 	.word	0x00000004


	//----- nvinfo : EIATTR_FRAME_SIZE
	.align		4
.L_200:
        /*0474*/ 	.byte	0x04, 0x11
        /*0476*/ 	.short	(.L_202 - .L_201)
	.align		4
.L_201:
        /*0478*/ 	.word	index@(_ZN7cutlass13device_kernelIN5flash19enable_sm80_to_sm89INS1_16FlashAttnBwdSm80INS1_25CollectiveMainloopBwdSm80ILi1ELi1EN4cute5tupleIJNS5_1CILi64EEES8_NS7_ILi192EEEEEENS_6half_tEfNS_4arch4Sm80ELb0ELb0ELb1ELb1ELb0ELb0ELb0ELb0ELi2ELi2ELi2ELi2ELb1EEENS1_21CollectiveEpilogueBwdISA_SB_SD_Li256ELb1ELb0ELi4EEENS1_19SingleTileSchedulerILb1ELb0ELb0ELi64EEEEEEEEEvNT_6ParamsE)
        /*047c*/ 	.word	0x00000000


	//----- nvinfo : EIATTR_REGCOUNT
	.align		4
.L_202:
        /*0480*/ 	.byte	0x04, 0x2f
        /*0482*/ 	.short	(.L_204 - .L_203)
	.align		4
.L_203:
        /*0484*/ 	.word	index@(_ZN7cutlass13device_kernelIN5flash19enable_sm80_to_sm89INS1_16FlashAttnBwdSm80INS1_25CollectiveMainloopBwdSm80ILi1ELi1EN4cute5tupleIJNS5_1CILi64EEES8_NS7_ILi192EEEEEENS_6half_tEfNS_4arch4Sm80ELb0ELb0ELb1ELb0ELb1ELb0ELb0ELb0ELi2ELi2ELi2ELi2ELb1EEENS1_24CollectiveEpilogueBwdGQAISA_fSD_Li256ELb0ELb1EEENS1_19SingleTileSchedulerILb0ELb0ELb0ELi64EEEEEEEEEvNT_6ParamsE)
        /*0488*/ 	.word	0x00000004


	//----- nvinfo : EIATTR_FRAME_SIZE
	.align		4
.L_204:
        /*048c*/ 	.byte	0x04, 0x11
        /*048e*/ 	.short	(.L_206 - .L_205)
	.align		4
.L_205:
        /*0490*/ 	.word	index@(_ZN7cutlass13device_kernelIN5flash19enable_sm80_to_sm89INS1_16FlashAttnBwdSm80INS1_25CollectiveMainloopBwdSm80ILi1ELi1EN4cute5tupleIJNS5_1CILi64EEES8_NS7_ILi192EEEEEENS_6half_tEfNS_4arch4Sm80ELb0ELb0ELb1ELb0ELb1ELb0ELb0ELb0ELi2ELi2ELi2ELi2ELb1EEENS1_24CollectiveEpilogueBwdGQAISA_fSD_Li256ELb0ELb1EEENS1_19SingleTileSchedulerILb0ELb0ELb0ELi64EEEEEEEEEvNT_6ParamsE)
        /*0494*/ 	.word	0x00000000


	//----- nvinfo : EIATTR_REGCOUNT
	.align		4
.L_206:
        /*0498*/ 	.byte	0x04, 0x2f
        /*049a*/ 	.short	(.L_208 - .L_207)
	.align		4
.L_207:
        /*049c*/ 	.word	index@(_ZN7cutlass13device_kernelIN5flash19enable_sm80_to_sm89INS1_16FlashAttnBwdSm80INS1_25CollectiveMainloopBwdSm80ILi1ELi1EN4cute5tupleIJNS5_1CILi64EEES8_NS7_ILi192EEEEEENS_6half_tEfNS_4arch4Sm80ELb0ELb0ELb1ELb0ELb0ELb0ELb0ELb0ELi2ELi2ELi2ELi2ELb1EEENS1_24CollectiveEpilogueBwdGQAISA_fSD_Li256ELb0ELb0EEENS1_19SingleTileSchedulerILb0ELb0ELb0ELi64EEEEEEEEEvNT_6ParamsE)
        /*04a0*/ 	.word	0x00000004


	//----- nvinfo : EIATTR_FRAME_SIZE
	.align		4
.L_208:
        /*04a4*/ 	.byte	0x04, 0x11
        /*04a6*/ 	.short	(.L_210 - .L_209)
	.align		4
.L_209:
        /*04a8*/ 	.word	index@(_ZN7cutlass13device_kernelIN5flash19enable_sm80_to_sm89INS1_16FlashAttnBwdSm80INS1_25CollectiveMainloopBwdSm80ILi1ELi1EN4cute5tupleIJNS5_1CILi64EEES8_NS7_ILi192EEEEEENS_6half_tEfNS_4arch4Sm80ELb0ELb0ELb1ELb0ELb0ELb0ELb0ELb0ELi2ELi2ELi2ELi2ELb1EEENS1_24CollectiveEpilogueBwdGQAISA_fSD_Li256ELb0ELb0EEENS1_19SingleTileSchedulerILb0ELb0ELb0ELi64EEEEEEEEEvNT_6ParamsE)
        /*04ac*/ 	.word	0x00000000


	//----- nvinfo : EIATTR_REGCOUNT
	.align		4
.L_210:
        /*04b0*/ 	.byte	0x04, 0x2f
        /*04b2*/ 	.short	(.L_212 - .L_211)
	.align		4
.L_211:
        /*04b4*/ 	.word	index@(_ZN7cutlass13device_kernelIN5flash19enable_sm80_to_sm89INS1_16FlashAttnBwdSm80INS1_25CollectiveMainloopBwdSm80ILi1ELi1EN4cute5tupleIJNS5_1CILi64EEES8_NS7_ILi192EEEEEENS_6half_tEfNS_4arch4Sm80ELb0ELb0ELb1ELb0ELb1ELb0ELb0ELb0ELi2ELi2ELi2ELi2ELb1EEENS1_21CollectiveEpilogueBwdISA_SB_SD_Li256ELb0ELb0ELi4EEENS1_19SingleTileSchedulerILb0ELb0ELb0ELi64EEEEEEEEEvNT_6ParamsE)
        /*04b8*/ 	.word	0x00000004


	//----- nvinfo : EIATTR_FRAME_SIZE
	.align		4
.L_212:
        /*04bc*/ 	.byte	0x04, 0x11
        /*04be*/ 	.short	(.L_214 - .L_213)
	.align		4
.L_213:
        /*04c0*/ 	.word	index@(_ZN7cutlass13device_kernelIN5flash19enable_sm80_to_sm89INS1_16FlashAttnBwdSm80INS1_25CollectiveMainloopBwdSm80ILi1ELi1EN4cute5tupleIJNS5_1CILi64EEES8_NS7_ILi192EEEEEENS_6half_tEfNS_4arch4Sm80ELb0ELb0ELb1ELb0ELb1ELb0ELb0ELb0ELi2ELi2ELi2ELi2ELb1EEENS1_21CollectiveEpilogueBwdISA_SB_SD_Li256ELb0ELb0ELi4EEENS1_19SingleTileSchedulerILb0ELb0ELb0ELi64EEEEEEEEEvNT_6ParamsE)
        /*04c4*/ 	.word	0x00000000


	//----- nvinfo : EIATTR_REGCOUNT
	.align		4
.L_214:
        /*04c8*/ 	.byte	0x04, 0x2f
        /*04ca*/ 	.short	(.L_216 - .L_215)
	.align		4
.L_215:
        /*04cc*/ 	.word	index@(_ZN7cutlass13device_kernelIN5flash19enable_sm80_to_sm89INS1_16FlashAttnBwdSm80INS1_25CollectiveMainloopBwdSm80ILi1ELi1EN4cute5tupleIJNS5_1CILi64EEES8_NS7_ILi192EEEEEENS_6half_tEfNS_4arch4Sm80ELb0ELb0ELb1ELb0ELb0ELb0ELb0ELb0ELi2ELi2ELi2ELi2ELb1EEENS1_21CollectiveEpilogueBwdISA_SB_SD_Li256ELb0ELb0ELi4EEENS1_19SingleTileSchedulerILb0ELb0ELb0ELi64EEEEEEEEEvNT_6ParamsE)
        /*04d0*/ 	.word	0x00000004


	//----- nvinfo : EIATTR_FRAME_SIZE
	.align		4
.L_216:
        /*04d4*/ 	.byte	0x04, 0x11
        /*04d6*/ 	.short	(.L_218 - .L_217)
	.align		4
.L_217:
        /*04d8*/ 	.word	index@(_ZN7cutlass13device_kernelIN5flash19enable_sm80_to_sm89INS1_16FlashAttnBwdSm80INS1_25CollectiveMainloopBwdSm80ILi1ELi1EN4cute5tupleIJNS5_1CILi64EEES8_NS7_ILi192EEEEEENS_6half_tEfNS_4arch4Sm80ELb0ELb0ELb1ELb0ELb0ELb0ELb0ELb0ELi2ELi2ELi2ELi2ELb1EEENS1_21CollectiveEpilogueBwdISA_SB_SD_Li256ELb0ELb0ELi4EEENS1_19SingleTileSchedulerILb0ELb0ELb0ELi64EEEEEEEEEvNT_6ParamsE)
        /*04dc*/ 	.word	0x00000000


	//----- nvinfo : EIATTR_MIN_STACK_SIZE
	.align		4
.L_218:
        /*04e0*/ 	.byte	0x04, 0x12
        /*04e2*/ 	.short	(.L_220 - .L_219)
	.align		4
.L_219:
        /*04e4*/ 	.word	index@(_ZN7cutlass13device_kernelIN5flash19enable_sm80_to_sm89INS1_16FlashAttnBwdSm80INS1_25CollectiveMainloopBwdSm80ILi1ELi1EN4cute5tupleIJNS5_1CILi64EEES8_NS7_ILi192EEEEEENS_6half_tEfNS_4arch4Sm80ELb0ELb0ELb1ELb0ELb0ELb0ELb0ELb0ELi2ELi2ELi2ELi2ELb1EEENS1_21CollectiveEpilogueBwdISA_SB_SD_Li256ELb0ELb0ELi4EEENS1_19SingleTileSchedulerILb0ELb0ELb0ELi64EEEEEEEEEvNT_6ParamsE)
        /*04e8*/ 	.word	0x00000000


	//----- nvinfo : EIATTR_MIN_STACK_SIZE
	.align		4
.L_220:
        /*04ec*/ 	.byte	0x04, 0x12
        /*04ee*/ 	.short	(.L_222 - .L_221)
	.align		4
.L_221:
        /*04f0*/ 	.word	index@(_ZN7cutlass13device_kernelIN5flash19enable_sm80_to_sm89INS1_16FlashAttnBwdSm80INS1_25CollectiveMainloopBwdSm80ILi1ELi1EN4cute5tupleIJNS5_1CILi64EEES8_NS7_ILi192EEEEEENS_6half_tEfNS_4arch4Sm80ELb0ELb0ELb1ELb0ELb1ELb0ELb0ELb0ELi2ELi2ELi2ELi2ELb1EEENS1_21CollectiveEpilogueBwdISA_SB_SD_Li256ELb0ELb0ELi4EEENS1_19SingleTileSchedulerILb0ELb0ELb0ELi64EEEEEEEEEvNT_6ParamsE)
        /*04f4*/ 	.word	0x00000000


	//----- nvinfo : EIATTR_MIN_STACK_SIZE
	.align		4
.L_222:
        /*04f8*/ 	.byte	0x04, 0x12
        /*04fa*/ 	.short	(.L_224 - .L_223)
	.align		4
.L_223:
        /*04fc*/ 	.word	index@(_ZN7cutlass13device_kernelIN5flash19enable_sm80_to_sm89INS1_16FlashAttnBwdSm80INS1_25CollectiveMainloopBwdSm80ILi1ELi1EN4cute5tupleIJNS5_1CILi64EEES8_NS7_ILi192EEEEEENS_6half_tEfNS_4arch4Sm80ELb0ELb0ELb1ELb0ELb0ELb0ELb0ELb0ELi2ELi2ELi2ELi2ELb1EEENS1_24CollectiveEpilogueBwdGQAISA_fSD_Li256ELb0ELb0EEENS1_19SingleTileSchedulerILb0ELb0ELb0ELi64EEEEEEEEEvNT_6ParamsE)
        /*0500*/ 	.word	0x00000000


	//----- nvinfo : EIATTR_MIN_STACK_SIZE
	.align		4
.L_224:
        /*0504*/ 	.byte	0x04, 0x12
        /*0506*/ 	.short	(.L_226 - .L_225)
	.align		4
.L_225:
        /*0508*/ 	.word	index@(_ZN7cutlass13device_kernelIN5flash19enable_sm80_to_sm89INS1_16FlashAttnBwdSm80INS1_25CollectiveMainloopBwdSm80ILi1ELi1EN4cute5tupleIJNS5_1CILi64EEES8_NS7_ILi192EEEEEENS_6half_tEfNS_4arch4Sm80ELb0ELb0ELb1ELb0ELb1ELb0ELb0ELb0ELi2ELi2ELi2ELi2ELb1EEENS1_24CollectiveEpilogueBwdGQAISA_fSD_Li256ELb0ELb1EEENS1_19SingleTileSchedulerILb0ELb0ELb0ELi64EEEEEEEEEvNT_6ParamsE)
        /*050c*/ 	.word	0x00000000


	//----- nvinfo : EIATTR_MIN_STACK_SIZE
	.align		4
.L_226:
        /*0510*/ 	.byte	0x04, 0x12
        /*0512*/ 	.short	(.L_228 - .L_227)
	.align		4
.L_227:
        /*0514*/ 	.word	index@(_ZN7cutlass13device_kernelIN5flash19enable_sm80_to_sm89INS1_16FlashAttnBwdSm80INS1_25CollectiveMainloopBwdSm80ILi1ELi1EN4cute5tupleIJNS5_1CILi64EEES8_NS7_ILi192EEEEEENS_6half_tEfNS_4arch4Sm80ELb0ELb0ELb1ELb1ELb0ELb0ELb0ELb0ELi2ELi2ELi2ELi2ELb1EEENS1_21CollectiveEpilogueBwdISA_SB_SD_Li256ELb1ELb0ELi4EEENS1_19SingleTileSchedulerILb1ELb0ELb0ELi64EEEEEEEEEvNT_6ParamsE)
        /*0518*/ 	.word	0x00000000


	//----- nvinfo : EIATTR_MIN_STACK_SIZE
	.align		4
.L_228:
        /*051c*/ 	.byte	0x04, 0x12
        /*051e*/ 	.short	(.L_230 - .L_229)
	.align		4
.L_229:
        /*0520*/ 	.word	index@(_ZN7cutlass13device_kernelIN5flash19enable_sm80_to_sm89INS1_16FlashAttnBwdSm80INS1_25CollectiveMainloopBwdSm80ILi1ELi1EN4cute5tupleIJNS5_1CILi64EEES8_NS7_ILi192EEEEEENS_6half_tEfNS_4arch4Sm80ELb0ELb0ELb1ELb1ELb1ELb0ELb0ELb0ELi2ELi2ELi2ELi2ELb1EEENS1_21CollectiveEpilogueBwdISA_SB_SD_Li256ELb1ELb0ELi4EEENS1_19SingleTileSchedulerILb1ELb0ELb0ELi64EEEEEEEEEvNT_6ParamsE)
        /*0524*/ 	.word	0x00000000


	//----- nvinfo : EIATTR_MIN_STACK_SIZE
	.align		4
.L_230:
        /*0528*/ 	.byte	0x04, 0x12
        /*052a*/ 	.short	(.L_232 - .L_231)
	.align		4
.L_231:
        /*052c*/ 	.word	index@(_ZN7cutlass13device_kernelIN5flash19enable_sm80_to_sm89INS1_16FlashAttnBwdSm80INS1_25CollectiveMainloopBwdSm80ILi1ELi1EN4cute5tupleIJNS5_1CILi64EEES8_NS7_ILi192EEEEEENS_6half_tEfNS_4arch4Sm80ELb0ELb0ELb1ELb1ELb0ELb0ELb0ELb0ELi2ELi2ELi2ELi2ELb1EEENS1_24CollectiveEpilogueBwdGQAISA_fSD_Li256ELb1ELb0EEENS1_19SingleTileSchedulerILb1ELb0ELb0ELi64EEEEEEEEEvNT_6ParamsE)
        /*0530*/ 	.word	0x00000000


	//----- nvinfo : EIATTR_MIN_STACK_SIZE
	.align		4
.L_232:
        /*0534*/ 	.byte	0x04, 0x12
        /*0536*/ 	.short	(.L_234 - .L_233)
	.align		4
.L_233:
        /*0538*/ 	.word	index@(_ZN7cutlass13device_kernelIN5flash19enable_sm80_to_sm89INS1_16FlashAttnBwdSm80INS1_25CollectiveMainloopBwdSm80ILi1ELi1EN4cute5tupleIJNS5_1CILi64EEES8_NS7_ILi192EEEEEENS_6half_tEfNS_4arch4Sm80ELb0ELb0ELb1ELb1ELb1ELb0ELb0ELb0ELi2ELi2ELi2ELi2ELb1EEENS1_24CollectiveEpilogueBwdGQAISA_fSD_Li256ELb1ELb1EEENS1_19SingleTileSchedulerILb1ELb0ELb0ELi64EEEEEEEEEvNT_6ParamsE)
        /*053c*/ 	.word	0x00000000


	//----- nvinfo : EIATTR_MIN_STACK_SIZE
	.align		4
.L_234:
        /*0540*/ 	.byte	0x04, 0x12
        /*0542*/ 	.short	(.L_236 - .L_235)
	.align		4
.L_235:
        /*0544*/ 	.word	index@(_ZN7cutlass13device_kernelIN5flash19enable_sm80_to_sm89INS1_16FlashAttnBwdSm80INS1_25CollectiveMainloopBwdSm80ILi1ELi1EN4cute5tupleIJNS5_1CILi64EEES8_NS7_ILi192EEEEEENS_6half_tEfNS_4arch4Sm80ELb0ELb1ELb1ELb0ELb0ELb0ELb0ELb0ELi2ELi2ELi2ELi2ELb1EEENS1_21CollectiveEpilogueBwdISA_SB_SD_Li256ELb0ELb0ELi4EEENS1_19SingleTileSchedulerILb0ELb0ELb0ELi64EEEEEEEEEvNT_6ParamsE)
        /*0548*/ 	.word	0x00000000


	//----- nvinfo : EIATTR_MIN_STACK_SIZE
	.align		4
.L_236:
        /*054c*/ 	.byte	0x04, 0x12
        /*054e*/ 	.short	(.L_238 - .L_237)
	.align		4
.L_237:
        /*0550*/ 	.word	index@(_ZN7cutlass13device_kernelIN5flash19enable_sm80_to_sm89INS1_16FlashAttnBwdSm80INS1_25CollectiveMainloopBwdSm80ILi1ELi1EN4cute5tupleIJNS5_1CILi64EEES8_NS7_ILi192EEEEEENS_6half_tEfNS_4arch4Sm80ELb0ELb1ELb1ELb0ELb1ELb0ELb0ELb0ELi2ELi2ELi2ELi2ELb1EEENS1_21CollectiveEpilogueBwdISA_SB_SD_Li256ELb0ELb0ELi4EEENS1_19SingleTileSchedulerILb0ELb0ELb0ELi64EEEEEEEEEvNT_6ParamsE)
        /*0554*/ 	.word	0x00000000


	//----- nvinfo : EIATTR_MIN_STACK_SIZE
	.align		4
.L_238:
        /*0558*/ 	.byte	0x04, 0x12
        /*055a*/ 	.short	(.L_240 - .L_239)
	.align		4
.L_239:
        /*055c*/ 	.word	index@(_ZN7cutlass13device_kernelIN5flash19enable_sm80_to_sm89INS1_16FlashAttnBwdSm80INS1_25CollectiveMainloopBwdSm80ILi1ELi1EN4cute5tupleIJNS5_1CILi64EEES8_NS7_ILi192EEEEEENS_6half_tEfNS_4arch4Sm80ELb0ELb1ELb1ELb0ELb0ELb0ELb0ELb0ELi2ELi2ELi2ELi2ELb1EEENS1_24CollectiveEpilogueBwdGQAISA_fSD_Li256ELb0ELb0EEENS1_19SingleTileSchedulerILb0ELb0ELb0ELi64EEEEEEEEEvNT_6ParamsE)
        /*0560*/ 	.word	0x00000000


	//----- nvinfo : EIATTR_MIN_STACK_SIZE
	.align		4
.L_240:
        /*0564*/ 	.byte	0x04, 0x12
        /*0566*/ 	.short	(.L_242 - .L_241)
	.align		4
.L_241:
        /*0568*/ 	.word	index@(_ZN7cutlass13device_kernelIN5flash19enable_sm80_to_sm89INS1_16FlashAttnBwdSm80INS1_25CollectiveMainloopBwdSm80ILi1ELi1EN4cute5tupleIJNS5_1CILi64EEES8_NS7_ILi192EEEEEENS_6half_tEfNS_4arch4Sm80ELb0ELb1ELb1ELb0ELb1ELb0ELb0ELb0ELi2ELi2ELi2ELi2ELb1EEENS1_24CollectiveEpilogueBwdGQAISA_fSD_Li256ELb0ELb1EEENS1_19SingleTileSchedulerILb0ELb0ELb0ELi64EEEEEEEEEvNT_6ParamsE)
        /*056c*/ 	.word	0x00000000


	//----- nvinfo : EIATTR_MIN_STACK_SIZE
	.align		4
.L_242:
        /*0570*/ 	.byte	0x04, 0x12
        /*0572*/ 	.short	(.L_244 - .L_243)
	.align		4
.L_243:
        /*0574*/ 	.word	index@(_ZN7cutlass13device_kernelIN5flash19enable_sm80_to_sm89INS1_16FlashAttnBwdSm80INS1_25CollectiveMainloopBwdSm80ILi1ELi1EN4cute5tupleIJNS5_1CILi64EEES8_NS7_ILi192EEEEEENS_6half_tEfNS_4arch4Sm80ELb0ELb1ELb1ELb1ELb0ELb0ELb0ELb0ELi2ELi2ELi2ELi2ELb1EEENS1_21CollectiveEpilogueBwdISA_SB_SD_Li256ELb1ELb0ELi4EEENS1_19SingleTileSchedulerILb1ELb0ELb0ELi64EEEEEEEEEvNT_6ParamsE)
        /*0578*/ 	.word	0x00000000


	//----- nvinfo : EIATTR_MIN_STACK_SIZE
	.align		4
.L_244:
        /*057c*/ 	.byte	0x04, 0x12
        /*057e*/ 	.short	(.L_246 - .L_245)
	.align		4
.L_245:
        /*0580*/ 	.word	index@(_ZN7cutlass13device_kernelIN5flash19enable_sm80_to_sm89INS1_16FlashAttnBwdSm80INS1_25CollectiveMainloopBwdSm80ILi1ELi1EN4cute5tupleIJNS5_1CILi64EEES8_NS7_ILi192EEEEEENS_6half_tEfNS_4arch4Sm80ELb0ELb1ELb1ELb1ELb1ELb0ELb0ELb0ELi2ELi2ELi2ELi2ELb1EEENS1_21CollectiveEpilogueBwdISA_SB_SD_Li256ELb1ELb0ELi4EEENS1_19SingleTileSchedulerILb1ELb0ELb0ELi64EEEEEEEEEvNT_6ParamsE)
        /*0584*/ 	.word	0x00000000


	//----- nvinfo : EIATTR_MIN_STACK_SIZE
	.align		4
.L_246:
        /*0588*/ 	.byte	0x04, 0x12
        /*058a*/ 	.short	(.L_248 - .L_247)
	.align		4
.L_247:
        /*058c*/ 	.word	index@(_ZN7cutlass13device_kernelIN5flash19enable_sm80_to_sm89INS1_16FlashAttnBwdSm80INS1_25CollectiveMainloopBwdSm80ILi1ELi1EN4cute5tupleIJNS5_1CILi64EEES8_NS7_ILi192EEEEEENS_6half_tEfNS_4arch4Sm80ELb0ELb1ELb1ELb1ELb0ELb0ELb0ELb0ELi2ELi2ELi2ELi2ELb1EEENS1_24CollectiveEpilogueBwdGQAISA_fSD_Li256ELb1ELb0EEENS1_19SingleTileSchedulerILb1ELb0ELb0ELi64EEEEEEEEEvNT_6ParamsE)
        /*0590*/ 	.word	0x00000000


	//----- nvinfo : EIATTR_MIN_STACK_SIZE
	.align		4
.L_248:
        /*0594*/ 	.byte	0x04, 0x12
        /*0596*/ 	.short	(.L_250 - .L_249)
	.align		4
.L_249:
        /*0598*/ 	.word	index@(_ZN7cutlass13device_kernelIN5flash19enable_sm80_to_sm89INS1_16FlashAttnBwdSm80INS1_25CollectiveMainloopBwdSm80ILi1ELi1EN4cute5tupleIJNS5_1CILi64EEES8_NS7_ILi192EEEEEENS_6half_tEfNS_4arch4Sm80ELb0ELb1ELb1ELb1ELb1ELb0ELb0ELb0ELi2ELi2ELi2ELi2ELb1EEENS1_24CollectiveEpilogueBwdGQAISA_fSD_Li256ELb1ELb1EEENS1_19SingleTileSchedulerILb1ELb0ELb0ELi64EEEEEEEEEvNT_6ParamsE)
        /*059c*/ 	.word	0x00000000


	//----- nvinfo : EIATTR_MIN_STACK_SIZE
	.align		4
.L_250:
        /*05a0*/ 	.byte	0x04, 0x12
        /*05a2*/ 	.short	(.L_252 - .L_251)
	.align		4
.L_251:
        /*05a4*/ 	.word	index@(_ZN7cutlass13device_kernelIN5flash19enable_sm80_to_sm89INS1_16FlashAttnBwdSm80INS1_25CollectiveMainloopBwdSm80ILi1ELi1EN4cute5tupleIJNS5_1CILi64EEES8_NS7_ILi192EEEEEENS_6half_tEfNS_4arch4Sm80ELb1ELb0ELb1ELb0ELb0ELb0ELb0ELb0ELi2ELi2ELi2ELi2ELb1EEENS1_21CollectiveEpilogueBwdISA_SB_SD_Li256ELb0ELb0ELi4EEENS1_25SingleTileBwdLPTSchedulerILb0ELi64ELb0EEEEEEEEEvNT_6ParamsE)
        /*05a8*/ 	.word	0x00000000


	//----- nvinfo : EIATTR_MIN_STACK_SIZE
	.align		4
.L_252:
        /*05ac*/ 	.byte	0x04, 0x12
        /*05ae*/ 	.short	(.L_254 - .L_253)
	.align		4
.L_253:
        /*05b0*/ 	.word	index@(_ZN7cutlass13device_kernelIN5flash19enable_sm80_to_sm89INS1_16FlashAttnBwdSm80INS1_25CollectiveMainloopBwdSm80ILi1ELi1EN4cute5tupleIJNS5_1CILi64EEES8_NS7_ILi192EEEEEENS_6half_tEfNS_4arch4Sm80ELb1ELb0ELb1ELb0ELb1ELb0ELb0ELb0ELi2ELi2ELi2ELi2ELb1EEENS1_21CollectiveEpilogueBwdISA_SB_SD_Li256ELb0ELb0ELi4EEENS1_25SingleTileBwdLPTSchedulerILb0ELi64ELb1EEEEEEEEEvNT_6ParamsE)
        /*05b4*/ 	.word	0x00000000


	//----- nvinfo : EIATTR_MIN_STACK_SIZE
	.align		4
.L_254:
        /*05b8*/ 	.byte	0x04, 0x12
        /*05ba*/ 	.short	(.L_256 - .L_255)
	.align		4
.L_255:
        /*05bc*/ 	.word	index@(_ZN7cutlass13device_kernelIN5flash19enable_sm80_to_sm89INS1_16FlashAttnBwdSm80INS1_25CollectiveMainloopBwdSm80ILi1ELi1EN4cute5tupleIJNS5_1CILi64EEES8_NS7_ILi192EEEEEENS_6half_tEfNS_4arch4Sm80ELb1ELb0ELb1ELb0ELb0ELb0ELb0ELb0ELi2ELi2ELi2ELi2ELb1EEENS1_24CollectiveEpilogueBwdGQAISA_fSD_Li256ELb0ELb0EEENS1_25SingleTileBwdLPTSchedulerILb0ELi64ELb0EEEEEEEEEvNT_6ParamsE)
        /*05c0*/ 	.word	0x00000000


	//----- nvinfo : EIATTR_MIN_STACK_SIZE
	.align		4
.L_256:
        /*05c4*/ 	.byte	0x04, 0x12
        /*05c6*/ 	.short	(.L_258 - .L_257)
	.align		4
.L_257:
        /*05c8*/ 	.word	index@(_ZN7cutlass13device_kernelIN5flash19enable_sm80_to_sm89INS1_16FlashAttnBwdSm80INS1_25CollectiveMainloopBwdSm80ILi1ELi1EN4cute5tupleIJNS5_1CILi64EEES8_NS7_ILi192EEEEEENS_6half_tEfNS_4arch4Sm80ELb1ELb0ELb1ELb0ELb1ELb0ELb0ELb0ELi2ELi2ELi2ELi2ELb1EEENS1_24CollectiveEpilogueBwdGQAISA_fSD_Li256ELb0ELb1EEENS1_25SingleTileBwdLPTSchedulerILb0ELi64ELb1EEEEEEEEEvNT_6ParamsE)
        /*05cc*/ 	.word	0x00000000


	//----- nvinfo : EIATTR_MIN_STACK_SIZE
	.align		4
.L_258:
        /*05d0*/ 	.byte	0x04, 0x12
        /*05d2*/ 	.short	(.L_260 - .L_259)
	.align		4
.L_259:
        /*05d4*/ 	.word	index@(_ZN7cutlass13device_kernelIN5flash19enable_sm80_to_sm89INS1_16FlashAttnBwdSm80INS1_25CollectiveMainloopBwdSm80ILi1ELi1EN4cute5tupleIJNS5_1CILi64EEES8_NS7_ILi192EEEEEENS_6half_tEfNS_4arch4Sm80ELb1ELb0ELb1ELb1ELb0ELb0ELb0ELb0ELi2ELi2ELi2ELi2ELb1EEENS1_21CollectiveEpilogueBwdISA_SB_SD_Li256ELb1ELb0ELi4EEENS1_25SingleTileBwdLPTSchedulerILb1ELi64ELb0EEEEEEEEEvNT_6ParamsE)
        /*05d8*/ 	.word	0x00000000


	//----- nvinfo : EIATTR_MIN_STACK_SIZE
	.align		4
.L_260:
        /*05dc*/ 	.byte	0x04, 0x12
        /*05de*/ 	.short	(.L_262 - .L_261)
	.align		4
.L_261:
        /*05e0*/ 	.word	index@(_ZN7cutlass13device_kernelIN5flash19enable_sm80_to_sm89INS1_16FlashAttnBwdSm80INS1_25CollectiveMainloopBwdSm80ILi1ELi1EN4cute5tupleIJNS5_1CILi64EEES8_NS7_ILi192EEEEEENS_6half_tEfNS_4arch4Sm80ELb1ELb0ELb1ELb1ELb1ELb0ELb0ELb0ELi2ELi2ELi2ELi2ELb1EEENS1_21CollectiveEpilogueBwdISA_SB_SD_Li256ELb1ELb0ELi4EEENS1_25SingleTileBwdLPTSchedulerILb1ELi64ELb1EEEEEEEEEvNT_6ParamsE)
        /*05e4*/ 	.word	0x00000000


	//----- nvinfo : EIATTR_MIN_STACK_SIZE
	.align		4
.L_262:
        /*05e8*/ 	.byte	0x04, 0x12
        /*05ea*/ 	.short	(.L_264 - .L_263)
	.align		4
.L_263:
        /*05ec*/ 	.word	index@(_ZN7cutlass13device_kernelIN5flash19enable_sm80_to_sm89INS1_16FlashAttnBwdSm80INS1_25CollectiveMainloopBwdSm80ILi1ELi1EN4cute5tupleIJNS5_1CILi64EEES8_NS7_ILi192EEEEEENS_6half_tEfNS_4arch4Sm80ELb1ELb0ELb1ELb1ELb0ELb0ELb0ELb0ELi2ELi2ELi2ELi2ELb1EEENS1_24CollectiveEpilogueBwdGQAISA_fSD_Li256ELb1ELb0EEENS1_25SingleTileBwdLPTSchedulerILb1ELi64ELb0EEEEEEEEEvNT_6ParamsE)
        /*05f0*/ 	.word	0x00000000


	//----- nvinfo : EIATTR_MIN_STACK_SIZE
	.align		4
.L_264:
        /*05f4*/ 	.byte	0x04, 0x12
        /*05f6*/ 	.short	(.L_266 - .L_265)
	.align		4
.L_265:
        /*05f8*/ 	.word	index@(_ZN7cutlass13device_kernelIN5flash19enable_sm80_to_sm89INS1_16FlashAttnBwdSm80INS1_25CollectiveMainloopBwdSm80ILi1ELi1EN4cute5tupleIJNS5_1CILi64EEES8_NS7_ILi192EEEEEENS_6half_tEfNS_4arch4Sm80ELb1ELb0ELb1ELb1ELb1ELb0ELb0ELb0ELi2ELi2ELi2ELi2ELb1EEENS1_24CollectiveEpilogueBwdGQAISA_fSD_Li256ELb1ELb1EEENS1_25SingleTileBwdLPTSchedulerILb1ELi64ELb1EEEEEEEEEvNT_6ParamsE)
        /*05fc*/ 	.word	0x00000000


	//----- nvinfo : EIATTR_MIN_STACK_SIZE
	.align		4
.L_266:
        /*0600*/ 	.byte	0x04, 0x12
        /*0602*/ 	.short	(.L_268 - .L_267)
	.align		4
.L_267:
        /*0604*/ 	.word	index@(_ZN7cutlass13device_kernelIN5flash19enable_sm80_to_sm89INS1_16FlashAttnBwdSm80INS1_25CollectiveMainloopBwdSm80ILi2ELi1EN4cute5tupleIJNS5_1CILi64EEENS7_ILi80EEENS7_ILi192EEEEEENS_6half_tEfNS_4arch4Sm80ELb0ELb0ELb1ELb0ELb0ELb0ELb1ELb0ELi2ELi4ELi2ELi2ELb0EEENS1_21CollectiveEpilogueBwdISB_SC_SE_Li256ELb0ELb1ELi4EEENS1_19SingleTileSchedulerILb0ELb0ELb0ELi80EEEEEEEEEvNT_6ParamsE)
        /*0608*/ 	.word	0x00000000


	//----- nvinfo : EIATTR_MIN_STACK_SIZE
	.align		4
.L_268:
        /*060c*/ 	.byte	0x04, 0x12
        /*060e*/ 	.short	(.L_270 - .L_269)
	.align		4
.L_269:
        /*0610*/ 	.word	index@(_ZN7cutlass13device_kernelIN5flash19enable_sm80_to_sm89INS1_16FlashAttnBwdSm80INS1_25CollectiveMainloopBwdSm80ILi2ELi1EN4cute5tupleIJNS5_1CILi64EEENS7_ILi80EEENS7_ILi192EEEEEENS_6half_tEfNS_4arch4Sm80ELb0ELb0ELb1ELb0ELb1ELb0ELb1ELb0ELi2ELi4ELi2ELi2ELb0EEENS1_21CollectiveEpilogueBwdISB_SC_SE_Li256ELb0ELb1ELi4EEENS1_19SingleTileSchedulerILb0ELb0ELb0ELi80EEEEEEEEEvNT_6ParamsE)
        /*0614*/ 	.word	0x00000000


	//----- nvinfo : EIATTR_MIN_STACK_SIZE
	.align		4
.L_270:
        /*0618*/ 	.byte	0x04, 0x12
        /*061a*/ 	.short	(.L_272 - .L_271)
	.align		4
.L_271:
        /*061c*/ 	.word	index@(_ZN7cutlass13device_kernelIN5flash19enable_sm80_to_sm89INS1_16FlashAttnBwdSm80INS1_25CollectiveMainloopBwdSm80ILi2ELi1EN4cute5tupleIJNS5_1CILi64EEENS7_ILi80EEENS7_ILi192EEEEEENS_6half_tEfNS_4arch4Sm80ELb0ELb0ELb1ELb0ELb0ELb0ELb1ELb0ELi2ELi4ELi2ELi2ELb0EEENS1_24CollectiveEpilogueBwdGQAISB_fSE_Li256ELb0ELb0EEENS1_19SingleTileSchedulerILb0ELb0ELb0ELi80EEEEEEEEEvNT_6ParamsE)
        /*0620*/ 	.word	0x00000000


	//----- nvinfo : EIATTR_MIN_STACK_SIZE
	.align		4
.L_272:
        /*0624*/ 	.byte	0x04, 0x12
        /*0626*/ 	.short	(.L_274 - .L_273)
	.align		4
.L_273:
        /*0628*/ 	.word	index@(_ZN7cutlass13device_kernelIN5flash19enable_sm80_to_sm89INS1_16FlashAttnBwdSm80INS1_25CollectiveMainloopBwdSm80ILi2ELi1EN4cute5tupleIJNS5_1CILi64EEENS7_ILi80EEENS7_ILi192EEEEEENS_6half_tEfNS_4arch4Sm80ELb0ELb0ELb1ELb0ELb1ELb0ELb1ELb0ELi2ELi4ELi2ELi2ELb0EEENS1_24CollectiveEpilogueBwdGQAISB_fSE_Li256ELb0ELb1EEENS1_19SingleTileSchedulerILb0ELb0ELb0ELi80EEEEEEEEEvNT_6ParamsE)
        /*062c*/ 	.word	0x00000000


	//----- nvinfo : EIATTR_MIN_STACK_SIZE
	.align		4
.L_274:
        /*0630*/ 	.byte	0x04, 0x12
        /*0632*/ 	.short	(.L_276 - .L_275)
	.align		4
.L_275:
        /*0634*/ 	.word	index@(_ZN7cutlass13device_kernelIN5flash19enable_sm80_to_sm89INS1_16FlashAttnBwdSm80INS1_25CollectiveMainloopBwdSm80ILi2ELi1EN4cute5tupleIJNS5_1CILi64EEENS7_ILi80EEENS7_ILi192EEEEEENS_6half_tEfNS_4arch4Sm80ELb0ELb0ELb1ELb1ELb0ELb0ELb1ELb0ELi2ELi4ELi2ELi2ELb0EEENS1_21CollectiveEpilogueBwdISB_SC_SE_Li256ELb1ELb1ELi4EEENS1_19SingleTileSchedulerILb1ELb0ELb0ELi80EEEEEEEEEvNT_6ParamsE)
        /*0638*/ 	.word	0x00000000


	//----- nvinfo : EIATTR_MIN_STACK_SIZE
	.align		4
.L_276:
        /*063c*/ 	.byte	0x04, 0x12
        /*063e*/ 	.short	(.L_278 - .L_277)
	.align		4
.L_277:
        /*0640*/ 	.word	index@(_ZN7cutlass13device_kernelIN5flash19enable_sm80_to_sm89INS1_16FlashAttnBwdSm80INS1_25CollectiveMainloopBwdSm80ILi2ELi1EN4cute5tupleIJNS5_1CILi64EEENS7_ILi80EEENS7_ILi192EEEEEENS_6half_tEfNS_4arch4Sm80ELb0ELb0ELb1ELb1ELb1ELb0ELb1ELb0ELi2ELi4ELi2ELi2ELb0EEENS1_21CollectiveEpilogueBwdISB_SC_SE_Li256ELb1ELb1ELi4EEENS1_19SingleTileSchedulerILb1ELb0ELb0ELi80EEEEEEEEEvNT_6ParamsE)
        /*0644*/ 	.word	0x00000000


	//----- nvinfo : EIATTR_MIN_STACK_SIZE
	.align		4
.L_278:
        /*0648*/ 	.byte	0x04, 0x12
        /*064a*/ 	.short	(.L_280 - .L_279)
	.align		4
.L_279:
        /*064c*/ 	.word	index@(_ZN7cutlass13device_kernelIN5flash19enable_sm80_to_sm89INS1_16FlashAttnBwdSm80INS1_25CollectiveMainloopBwdSm80ILi2ELi1EN4cute5tupleIJNS5_1CILi64EEENS7_ILi80EEENS7_ILi192EEEEEENS_6half_tEfNS_4arch4Sm80ELb0ELb0ELb1ELb1ELb0ELb0ELb1ELb0ELi2ELi4ELi2ELi2ELb0EEENS1_24CollectiveEpilogueBwdGQAISB_fSE_Li256ELb1ELb0EEENS1_19SingleTileSchedulerILb1ELb0ELb0ELi80EEEEEEEEEvNT_6ParamsE)
        /*0650*/ 	.word	0x00000000


	//----- nvinfo : EIATTR_MIN_STACK_SIZE
	.align		4
.L_280:
        /*0654*/ 	.byte	0x04, 0x12
        /*0656*/ 	.short	(.L_282 - .L_281)
	.align		4
.L_281:
        /*0658*/ 	.word	index@(_ZN7cutlass13device_kernelIN5flash19enable_sm80_to_sm89INS1_16FlashAttnBwdSm80INS1_25CollectiveMainloopBwdSm80ILi2ELi1EN4cute5tupleIJNS5_1CILi64EEENS7_ILi80EEENS7_ILi192EEEEEENS_6half_tEfNS_4arch4Sm80ELb0ELb0ELb1ELb1ELb1ELb0ELb1ELb0ELi2ELi4ELi2ELi2ELb0EEENS1_24CollectiveEpilogueBwdGQAISB_fSE_Li256ELb1ELb1EEENS1_19SingleTileSchedulerILb1ELb0ELb0ELi80EEEEEEEEEvNT_6ParamsE)
        /*065c*/ 	.word	0x00000000


	//----- nvinfo : EIATTR_MIN_STACK_SIZE
	.align		4
.L_282:
        /*0660*/ 	.byte	0x04, 0x12
        /*0662*/ 	.short	(.L_284 - .L_283)
	.align		4
.L_283:
        /*0664*/ 	.word	index@(_ZN7cutlass13device_kernelIN5flash19enable_sm80_to_sm89INS1_16FlashAttnBwdSm80INS1_25CollectiveMainloopBwdSm80ILi2ELi1EN4cute5tupleIJNS5_1CILi64EEENS7_ILi80EEENS7_ILi192EEEEEENS_6half_tEfNS_4arch4Sm80ELb0ELb1ELb1ELb0ELb0ELb0ELb1ELb0ELi2ELi4ELi2ELi2ELb0EEENS1_21CollectiveEpilogueBwdISB_SC_SE_Li256ELb0ELb1ELi4EEENS1_19SingleTileSchedulerILb0ELb0ELb0ELi80EEEEEEEEEvNT_6ParamsE)
        /*0668*/ 	.word	0x00000000


	//----- nvinfo : EIATTR_MIN_STACK_SIZE
	.align		4
.L_284:
        /*066c*/ 	.byte	0x04, 0x12
        /*066e*/ 	.short	(.L_286 - .L_285)
	.align		4
.L_285:
        /*0670*/ 	.word	index@(_ZN7cutlass13device_kernelIN5flash19enable_sm80_to_sm89INS1_16FlashAttnBwdSm80INS1_25CollectiveMainloopBwdSm80ILi2ELi1EN4cute5tupleIJNS5_1CILi64EEENS7_ILi80EEENS7_ILi192EEEEEENS_6half_tEfNS_4arch4Sm80ELb0ELb1ELb1ELb0ELb1ELb0ELb1ELb0ELi2ELi4ELi2ELi2ELb0EEENS1_21CollectiveEpilogueBwdISB_SC_SE_Li256ELb0ELb1ELi4EEENS1_19SingleTileSchedulerILb0ELb0ELb0ELi80EEEEEEEEEvNT_6ParamsE)
        /*0674*/ 	.word	0x00000000


	//----- nvinfo : EIATTR_MIN_STACK_SIZE
	.align		4
.L_286:
        /*0678*/ 	.byte	0x04, 0x12
        /*067a*/ 	.short	(.L_288 - .L_287)
	.align		4
.L_287:
        /*067c*/ 	.word	index@(_ZN7cutlass13device_kernelIN5flash19enable_sm80_to_sm89INS1_16FlashAttnBwdSm80INS1_25CollectiveMainloopBwdSm80ILi2ELi1EN4cute5tupleIJNS5_1CILi64EEENS7_ILi80EEENS7_ILi192EEEEEENS_6half_tEfNS_4arch4Sm80ELb0ELb1ELb1ELb0ELb0ELb0ELb1ELb0ELi2ELi4ELi2ELi2ELb0EEENS1_24CollectiveEpilogueBwdGQAISB_fSE_Li256ELb0ELb0EEENS1_19SingleTileSchedulerILb0ELb0ELb0ELi80EEEEEEEEEvNT_6ParamsE)
        /*0680*/ 	.word	0x00000000


	//----- nvinfo : EIATTR_MIN_STACK_SIZE
	.align		4
.L_288:
        /*0684*/ 	.byte	0x04, 0x12
        /*0686*/ 	.short	(.L_290 - .L_289)
	.align		4
.L_289:
        /*0688*/ 	.word	index@(_ZN7cutlass13device_kernelIN5flash19enable_sm80_to_sm89INS1_16FlashAttnBwdSm80INS1_25CollectiveMainloopBwdSm80ILi2ELi1EN4cute5tupleIJNS5_1CILi64EEENS7_ILi80EEENS7_ILi192EEEEEENS_6half_tEfNS_4arch4Sm80ELb0ELb1ELb1ELb0ELb1ELb0ELb1ELb0ELi2ELi4ELi2ELi2ELb0EEENS1_24CollectiveEpilogueBwdGQAISB_fSE_Li256ELb0ELb1EEENS1_19SingleTileSchedulerILb0ELb0ELb0ELi80EEEEEEEEEvNT_6ParamsE)
        /*068c*/ 	.word	0x00000000


	//----- nvinfo : EIATTR_MIN_STACK_SIZE
	.align		4
.L_290:
        /*0690*/ 	.byte	0x04, 0x12
        /*0692*/ 	.short	(.L_292 - .L_291)
	.align		4
.L_291:
        /*0694*/ 	.word	index@(_ZN7cutlass13device_kernelIN5flash19enable_sm80_to_sm89INS1_16FlashAttnBwdSm80INS1_25CollectiveMainloopBwdSm80ILi2ELi1EN4cute5tupleIJNS5_1CILi64EEENS7_ILi80EEENS7_ILi192EEEEEENS_6half_tEfNS_4arch4Sm80ELb0ELb1ELb1ELb1ELb0ELb0ELb1ELb0ELi2ELi4ELi2ELi2ELb0EEENS1_21CollectiveEpilogueBwdISB_SC_SE_Li256ELb1ELb1ELi4EEENS1_19SingleTileSchedulerILb1ELb0ELb0ELi80EEEEEEEEEvNT_6ParamsE)
        /*0698*/ 	.word	0x00000000


	//----- nvinfo : EIATTR_MIN_STACK_SIZE
	.align		4
.L_292:
        /*069c*/ 	.byte	0x04, 0x12
        /*069e*/ 	.short	(.L_294 - .L_293)
	.align		4
.L_293:
        /*06a0*/ 	.word	index@(_ZN7cutlass13device_kernelIN5flash19enable_sm80_to_sm89INS1_16FlashAttnBwdSm80INS1_25CollectiveMainloopBwdSm80ILi2ELi1EN4cute5tupleIJNS5_1CILi64EEENS7_ILi80EEENS7_ILi192EEEEEENS_6half_tEfNS_4arch4Sm80ELb0ELb1ELb1ELb1ELb1ELb0ELb1ELb0ELi2ELi4ELi2ELi2ELb0EEENS1_21CollectiveEpilogueBwdISB_SC_SE_Li256ELb1ELb1ELi4EEENS1_19SingleTileSchedulerILb1ELb0ELb0ELi80EEEEEEEEEvNT_6ParamsE)
        /*06a4*/ 	.word	0x00000000


	//----- nvinfo : EIATTR_MIN_STACK_SIZE
	.align		4
.L_294:
        /*06a8*/ 	.byte	0x04, 0x12
        /*06aa*/ 	.short	(.L_296 - .L_295)
	.align		4
.L_295:
        /*06ac*/ 	.word	index@(_ZN7cutlass13device_kernelIN5flash19enable_sm80_to_sm89INS1_16FlashAttnBwdSm80INS1_25CollectiveMainloopBwdSm80ILi2ELi1EN4cute5tupleIJNS5_1CILi64EEENS7_ILi80EEENS7_ILi192EEEEEENS_6half_tEfNS_4arch4Sm80ELb0ELb1ELb1ELb1ELb0ELb0ELb1ELb0ELi2ELi4ELi2ELi2ELb0EEENS1_24CollectiveEpilogueBwdGQAISB_fSE_Li256ELb1ELb0EEENS1_19SingleTileSchedulerILb1ELb0ELb0ELi80EEEEEEEEEvNT_6ParamsE)
        /*06b0*/ 	.word	0x00000000


	//----- nvinfo : EIATTR_MIN_STACK_SIZE
	.align		4
.L_296:
        /*06b4*/ 	.byte	0x04, 0x12
        /*06b6*/ 	.short	(.L_298 - .L_297)
	.align		4
.L_297:
        /*06b8*/ 	.word	index@(_ZN7cutlass13device_kernelIN5flash19enable_sm80_to_sm89INS1_16FlashAttnBwdSm80INS1_25CollectiveMainloopBwdSm80ILi2ELi1EN4cute5tupleIJNS5_1CILi64EEENS7_ILi80EEENS7_ILi192EEEEEENS_6half_tEfNS_4arch4Sm80ELb0ELb1ELb1ELb1ELb1ELb0ELb1ELb0ELi2ELi4ELi2ELi2ELb0EEENS1_24CollectiveEpilogueBwdGQAISB_fSE_Li256ELb1ELb1EEENS1_19SingleTileSchedulerILb1ELb0ELb0ELi80EEEEEEEEEvNT_6ParamsE)
        /*06bc*/ 	.word	0x00000000


	//----- nvinfo : EIATTR_MIN_STACK_SIZE
	.align		4
.L_298:
        /*06c0*/ 	.byte	0x04, 0x12
        /*06c2*/ 	.short	(.L_300 - .L_299)
	.align		4
.L_299:
        /*06c4*/ 	.word	index@(_ZN7cutlass13device_kernelIN5flash19enable_sm80_to_sm89INS1_16FlashAttnBwdSm80INS1_25CollectiveMainloopBwdSm80ILi2ELi1EN4cute5tupleIJNS5_1CILi64EEENS7_ILi80EEENS7_ILi192EEEEEENS_6half_tEfNS_4arch4Sm80ELb1ELb0ELb1ELb0ELb0ELb0ELb1ELb0ELi2ELi4ELi2ELi2ELb0EEENS1_21CollectiveEpilogueBwdISB_SC_SE_Li256ELb0ELb1ELi4EEENS1_25SingleTileBwdLPTSchedulerILb0ELi80ELb0EEEEEEEEEvNT_6ParamsE)
        /*06c8*/ 	.word	0x00000000


	//----- nvinfo : EIATTR_MIN_STACK_SIZE
	.align		4
.L_300:
        /*06cc*/ 	.byte	0x04, 0x12
        /*06ce*/ 	.short	(.L_302 - .L_301)
	.align		4
.L_301:
        /*06d0*/ 	.word	index@(_ZN7cutlass13device_kernelIN5flash19enable_sm80_to_sm89INS1_16FlashAttnBwdSm80INS1_25CollectiveMainloopBwdSm80ILi2ELi1EN4cute5tupleIJNS5_1CILi64EEENS7_ILi80EEENS7_ILi192EEEEEENS_6half_tEfNS_4arch4Sm80ELb1ELb0ELb1ELb0ELb1ELb0ELb1ELb0ELi2ELi4ELi2ELi2ELb0EEENS1_21CollectiveEpilogueBwdISB_SC_SE_Li256ELb0ELb1ELi4EEENS1_25SingleTileBwdLPTSchedulerILb0ELi80ELb1EEEEEEEEEvNT_6ParamsE)
        /*06d4*/ 	.word	0x00000000


	//----- nvinfo : EIATTR_MIN_STACK_SIZE
	.align		4
.L_302:
        /*06d8*/ 	.byte	0x04, 0x12
        /*06da*/ 	.short	(.L_304 - .L_303)
	.align		4
.L_303:
        /*06dc*/ 	.word	index@(_ZN7cutlass13device_kernelIN5flash19enable_sm80_to_sm89INS1_16FlashAttnBwdSm80INS1_25CollectiveMainloopBwdSm80ILi2ELi1EN4cute5tupleIJNS5_1CILi64EEENS7_ILi80EEENS7_ILi192EEEEEENS_6half_tEfNS_4arch4Sm80ELb1ELb0ELb1ELb0ELb0ELb0ELb1ELb0ELi2ELi4ELi2ELi2ELb0EEENS1_24CollectiveEpilogueBwdGQAISB_fSE_Li256ELb0ELb0EEENS1_25SingleTileBwdLPTSchedulerILb0ELi80ELb0EEEEEEEEEvNT_6ParamsE)
        /*06e0*/ 	.word	0x00000000


	//----- nvinfo : EIATTR_MIN_STACK_SIZE
	.align		4
.L_304:
        /*06e4*/ 	.byte	0x04, 0x12
        /*06e6*/ 	.short	(.L_306 - .L_305)
	.align		4
.L_305:
        /*06e8*/ 	.word	index@(_ZN7cutlass13device_kernelIN5flash19enable_sm80_to_sm89INS1_16FlashAttnBwdSm80INS1_25CollectiveMainloopBwdSm80ILi2ELi1EN4cute5tupleIJNS5_1CILi64EEENS7_ILi80EEENS7_ILi192EEEEEENS_6half_tEfNS_4arch4Sm80ELb1ELb0ELb1ELb0ELb1ELb0ELb1ELb0ELi2ELi4ELi2ELi2ELb0EEENS1_24CollectiveEpilogueBwdGQAISB_fSE_Li256ELb0ELb1EEENS1_25SingleTileBwdLPTSchedulerILb0ELi80ELb1EEEEEEEEEvNT_6ParamsE)
        /*06ec*/ 	.word	0x00000000


	//----- nvinfo : EIATTR_MIN_STACK_SIZE
	.align		4
.L_306:
        /*06f0*/ 	.byte	0x04, 0x12
        /*06f2*/ 	.short	(.L_308 - .L_307)
	.align		4
.L_307:
        /*06f4*/ 	.word	index@(_ZN7cutlass13device_kernelIN5flash22FlashAttnBwdPreprocessIN4cute5tupleIJNS3_1CILi64EEENS5_ILi192EEEEEENS_6half_tEfNS_4arch4Sm80ELb1ELb0EEEEEvNT_6ParamsE)
        /*06f8*/ 	.word	0x00000000


	//----- nvinfo : EIATTR_MIN_STACK_SIZE
	.align		4
.L_308:
        /*06fc*/ 	.byte	0x04, 0x12
        /*06fe*/ 	.short	(.L_310 - .L_309)
	.align		4
.L_309:
        /*0700*/ 	.word	index@(_ZN7cutlass13device_kernelIN5flash19enable_sm80_to_sm89INS1_16FlashAttnBwdSm80INS1_25CollectiveMainloopBwdSm80ILi2ELi1EN4cute5tupleIJNS5_1CILi64EEENS7_ILi80EEENS7_ILi192EEEEEENS_6half_tEfNS_4arch4Sm80ELb1ELb0ELb1ELb1ELb0ELb0ELb1ELb0ELi2ELi4ELi2ELi2ELb0EEENS1_21CollectiveEpilogueBwdISB_SC_SE_Li256ELb1ELb1ELi4EEENS1_25SingleTileBwdLPTSchedulerILb1ELi80ELb0EEEEEEEEEvNT_6ParamsE)
        /*0704*/ 	.word	0x00000000


	//----- nvinfo : EIATTR_MIN_STACK_SIZE
	.align		4
.L_310:
        /*0708*/ 	.byte	0x04, 0x12
        /*070a*/ 	.short	(.L_312 - .L_311)
	.align		4
.L_311:
        /*070c*/ 	.word	index@(_ZN7cutlass13device_kernelIN5flash19enable_sm80_to_sm89INS1_16FlashAttnBwdSm80INS1_25CollectiveMainloopBwdSm80ILi2ELi1EN4cute5tupleIJNS5_1CILi64EEENS7_ILi80EEENS7_ILi192EEEEEENS_6half_tEfNS_4arch4Sm80ELb1ELb0ELb1ELb1ELb1ELb0ELb1ELb0ELi2ELi4ELi2ELi2ELb0EEENS1_21CollectiveEpilogueBwdISB_SC_SE_Li256ELb1ELb1ELi4EEENS1_25SingleTileBwdLPTSchedulerILb1ELi80ELb1EEEEEEEEEvNT_6ParamsE)
        /*0710*/ 	.word	0x00000000


	//----- nvinfo : EIATTR_MIN_STACK_SIZE
	.align		4
.L_312:
        /*0714*/ 	.byte	0x04, 0x12
        /*0716*/ 	.short	(.L_314 - .L_313)
	.align		4
.L_313:
        /*0718*/ 	.word	index@(_ZN7cutlass13device_kernelIN5flash19enable_sm80_to_sm89INS1_16FlashAttnBwdSm80INS1_25CollectiveMainloopBwdSm80ILi2ELi1EN4cute5tupleIJNS5_1CILi64EEENS7_ILi80EEENS7_ILi192EEEEEENS_6half_tEfNS_4arch4Sm80ELb1ELb0ELb1ELb1ELb0ELb0ELb1ELb0ELi2ELi4ELi2ELi2ELb0EEENS1_24CollectiveEpilogueBwdGQAISB_fSE_Li256ELb1ELb0EEENS1_25SingleTileBwdLPTSchedulerILb1ELi80ELb0EEEEEEEEEvNT_6ParamsE)
        /*071c*/ 	.word	0x00000000


	//----- nvinfo : EIATTR_MIN_STACK_SIZE
	.align		4
.L_314:
        /*0720*/ 	.byte	0x04, 0x12
        /*0722*/ 	.short	(.L_316 - .L_315)
	.align		4
.L_315:
        /*0724*/ 	.word	index@(_ZN7cutlass13device_kernelIN5flash32FlashAttnBwdPostprocessConvertdQIN4cute5tupleIJNS3_1CILi80EEENS5_ILi192EEEEEENS_6half_tEfNS_4arch4Sm80ELi256ENS3_8TiledMMAINS3_8MMA_AtomIJNS3_28SM80_16x8x16_F32F16F16F32_TNEEEENS3_6LayoutINS4_IJNS5_ILi4EEENS5_ILi2EEENS5_ILi1EEEEEENS4_IJSJ_SH_NS5_ILi0EEEEEEEENS4_IJNS5_ILi64EEENS5_ILi16EEESP_EEEEELb1EEEEEvNT_6ParamsE)
        /*0728*/ 	.word	0x00000000


	//----- nvinfo : EIATTR_MIN_STACK_SIZE
	.align		4
.L_316:
        /*072c*/ 	.byte	0x04, 0x12
        /*072e*/ 	.short	(.L_318 - .L_317)
	.align		4
.L_317:
        /*0730*/ 	.word	index@(_ZN7cutlass13device_kernelIN5flash32FlashAttnBwdPostprocessConvertdQIN4cute5tupleIJNS3_1CILi64EEENS5_ILi192EEEEEENS_6half_tEfNS_4arch4Sm80ELi256ENS3_8TiledMMAINS3_8MMA_AtomIJNS3_28SM80_16x8x16_F32F16F16F32_TNEEEENS3_6LayoutINS4_IJNS5_ILi2EEENS5_ILi4EEENS5_ILi1EEEEEENS4_IJSJ_SH_NS5_ILi0EEEEEEEENS4_IJNS5_ILi32EEES6_NS5_ILi16EEEEEEEELb0EEEEEvNT_6ParamsE)
        /*0734*/ 	.word	0x00000000


	//----- nvinfo : EIATTR_MIN_STACK_SIZE
	.align		4
.L_318:
        /*0738*/ 	.byte	0x04, 0x12
        /*073a*/ 	.short	(.L_320 - .L_319)
	.align		4
.L_319:
        /*073c*/ 	.word	index@(_ZN7cutlass13device_kernelIN5flash19enable_sm80_to_sm89INS1_16FlashAttnBwdSm80INS1_25CollectiveMainloopBwdSm80ILi2ELi1EN4cute5tupleIJNS5_1CILi64EEENS7_ILi80EEENS7_ILi192EEEEEENS_6half_tEfNS_4arch4Sm80ELb1ELb0ELb1ELb1ELb1ELb0ELb1ELb0ELi2ELi4ELi2ELi2ELb0EEENS1_24CollectiveEpilogueBwdGQAISB_fSE_Li256ELb1ELb1EEENS1_25SingleTileBwdLPTSchedulerILb1ELi80ELb1EEEEEEEEEvNT_6ParamsE)
        /*0740*/ 	.word	0x00000000


	//----- nvinfo : EIATTR_MIN_STACK_SIZE
	.align		4
.L_320:
        /*0744*/ 	.byte	0x04, 0x12
        /*0746*/ 	.short	(.L_322 - .L_321)
	.align		4
.L_321:
        /*0748*/ 	.word	index@(_ZN7cutlass13device_kernelIN5flash22FlashAttnBwdPreprocessIN4cute5tupleIJNS3_1CILi64EEENS5_ILi192EEEEEENS_6half_tEfNS_4arch4Sm80ELb1ELb1EEEEEvNT_6ParamsE)
        /*074c*/ 	.word	0x00000000
.L_322:


//--------------------- .nv.compat                --------------------------
	.section	.nv.compat,"",@"SHT_CUDA_COMPAT_INFO"
	.align	4
        /*0000*/ 	.byte	0x02, 0x09, 0x01, 0x00, 0x02, 0x02, 0x01, 0x00, 0x02, 0x05, 0x05, 0x00, 0x03, 0x07, 0x01, 0x01
        /*0010*/ 	.byte	0x02, 0x03, 0x00, 0x00, 0x02, 0x06, 0x01, 0x00, 0x04, 0x0b, 0x08, 0x00, 0x01, 0x00, 0x00, 0x00
        /*0020*/ 	.byte	0x00, 0x00, 0x00, 0x00


//--------------------- .nv.info._ZN7cutlass13device_kernelIN5flash19enable_sm80_to_sm89INS1_16FlashAttnBwdSm80INS1_25CollectiveMainloopBwdSm80ILi1ELi1EN4cute5tupleIJNS5_1CILi64EEES8_NS7_ILi192EEEEEENS_6half_tEfNS_4arch4Sm80ELb0ELb0ELb1ELb0ELb0ELb0ELb0ELb0ELi2ELi2ELi2ELi2ELb1EEENS1_21CollectiveEpilogueBwdISA_SB_SD_Li256ELb0ELb0ELi4EEENS1_19SingleTileSchedulerILb0ELb0ELb0ELi64EEEEEEEEEvNT_6ParamsE --------------------------
	.section	.nv.info._ZN7cutlass13device_kernelIN5flash19enable_sm80_to_sm89INS1_16FlashAttnBwdSm80INS1_25CollectiveMainloopBwdSm80ILi1ELi1EN4cute5tupleIJNS5_1CILi64EEES8_NS7_ILi192EEEEEENS_6half_tEfNS_4arch4Sm80ELb0ELb0ELb1ELb0ELb0ELb0ELb0ELb0ELi2ELi2ELi2ELi2ELb1EEENS1_21CollectiveEpilogueBwdISA_SB_SD_Li256ELb0ELb0ELi4EEENS1_19SingleTileSchedulerILb0ELb0ELb0ELi64EEEEEEEEEvNT_6ParamsE,"",@"SHT_CUDA_INFO"
	.sectionflags	@""
	.align	4


	//----- nvinfo : EIATTR_CUDA_API_VERSION
	.align		4
        /*0000*/ 	.byte	0x04, 0x37
        /*0002*/ 	.short	(.L_324 - .L_323)
.L_323:
        /*0004*/ 	.word	0x00000082


	//----- nvinfo : EIATTR_KPARAM_INFO
	.align		4
.L_324:
        /*0008*/ 	.byte	0x04, 0x17
        /*000a*/ 	.short	(.L_326 - .L_325)
.L_325:
        /*000c*/ 	.word	0x00000000
        /*0010*/ 	.short	0x0000
        /*0012*/ 	.short	0x0000
        /*0014*/ 	.byte	0x00, 0xf0, 0xc1, 0x09


	//----- nvinfo : EIATTR_SPARSE_MMA_MASK
	.align		4
.L_326:
        /*0018*/ 	.byte	0x03, 0x50
        /*001a*/ 	.short	0x0000


	//----- nvinfo : EIATTR_MAXREG_COUNT
	.align		4
        /*001c*/ 	.byte	0x03, 0x1b
        /*001e*/ 	.short	0x00ff


	//----- nvinfo : EIATTR_MERCURY_ISA_VERSION
	.align		4
        /*0020*/ 	.byte	0x03, 0x5f
        /*0022*/ 	.short	0x0101


	//----- nvinfo : EIATTR_VRC_CTA_INIT_COUNT
	.align		4
        /*0024*/ 	.byte	0x02, 0x4a
	.zero		1
	.zero		1


	//----- nvinfo : EIATTR_EXIT_INSTR_OFFSETS
	.align		4
        /*0028*/ 	.byte	0x04, 0x1c
        /*002a*/ 	.short	(.L_328 - .L_327)


	//   ....[0]....
.L_327:
        /*002c*/ 	.word	0x00000010


	//----- nvinfo : EIATTR_MAX_THREADS
	.align		4
.L_328:
        /*0030*/ 	.byte	0x04, 0x05
        /*0032*/ 	.short	(.L_330 - .L_329)
.L_329:
        /*0034*/ 	.word	0x00000100
        /*0038*/ 	.word	0x00000001
        /*003c*/ 	.word	0x00000001


	//----- nvinfo : EIATTR_CBANK_PARAM_SIZE
	.align		4
.L_330:
        /*0040*/ 	.byte	0x03, 0x19
        /*0042*/ 	.short	0x0270


	//----- nvinfo : EIATTR_PARAM_CBANK
	.align		4
        /*0044*/ 	.byte	0x04, 0x0a
        /*0046*/ 	.short	(.L_332 - .L_331)
	.align		4
.L_331:
        /*0048*/ 	.word	index@(.nv.constant0._ZN7cutlass13device_kernelIN5flash19enable_sm80_to_sm89INS1_16FlashAttnBwdSm80INS1_25CollectiveMainloopBwdSm80ILi1ELi1EN4cute5tupleIJNS5_1CILi64EEES8_NS7_ILi192EEEEEENS_6half_tEfNS_4arch4Sm80ELb0ELb0ELb1ELb0ELb0ELb0ELb0ELb0ELi2ELi2ELi2ELi2ELb1EEENS1_21CollectiveEpilogueBwdISA_SB_SD_Li256ELb0ELb0ELi4EEENS1_19SingleTileSchedulerILb0ELb0ELb0ELi64EEEEEEEEEvNT_6ParamsE)
        /*004c*/ 	.short	0x0380
        /*004e*/ 	.short	0x0270


	//----- nvinfo : EIATTR_SW_WAR
	.align		4
.L_332:
        /*0050*/ 	.byte	0x04, 0x36
        /*0052*/ 	.short	(.L_334 - .L_333)
.L_333:
        /*0054*/ 	.word	0x00000008
.L_334:


//--------------------- .nv.info._ZN7cutlass13device_kernelIN5flash19enable_sm80_to_sm89INS1_16FlashAttnBwdSm80INS1_25CollectiveMainloopBwdSm80ILi1ELi1EN4cute5tupleIJNS5_1CILi64EEES8_NS7_ILi192EEEEEENS_6half_tEfNS_4arch4Sm80ELb0ELb0ELb1ELb0ELb1ELb0ELb0ELb0ELi2ELi2ELi2ELi2ELb1EEENS1_21CollectiveEpilogueBwdISA_SB_SD_Li256ELb0ELb0ELi4EEENS1_19SingleTileSchedulerILb0ELb0ELb0ELi64EEEEEEEEEvNT_6ParamsE --------------------------
	.section	.nv.info._ZN7cutlass13device_kernelIN5flash19enable_sm80_to_sm89INS1_16FlashAttnBwdSm80INS1_25CollectiveMainloopBwdSm80ILi1ELi1EN4cute5tupleIJNS5_1CILi64EEES8_NS7_ILi192EEEEEENS_6half_tEfNS_4arch4Sm80ELb0ELb0ELb1ELb0ELb1ELb0ELb0ELb0ELi2ELi2ELi2ELi2ELb1EEENS1_21CollectiveEpilogueBwdISA_SB_SD_Li256ELb0ELb0ELi4EEENS1_19SingleTileSchedulerILb0ELb0ELb0ELi64EEEEEEEEEvNT_6ParamsE,"",@"SHT_CUDA_INFO"
	.sectionflags	@""
	.align	4


	//----- nvinfo : EIATTR_CUDA_API_VERSION
	.align		4
        /*0000*/ 	.byte	0x04, 0x37
        /*0002*/ 	.short	(.L_336 - .L_335)
.L_335:
        /*0004*/ 	.word	0x00000082


	//----- nvinfo : EIATTR_KPARAM_INFO
	.align		4
.L_336:
        /*0008*/ 	.byte	0x04, 0x17
        /*000a*/ 	.short	(.L_338 - .L_337)
.L_337:
        /*000c*/ 	.word	0x00000000
        /*0010*/ 	.short	0x0000
        /*0012*/ 	.short	0x0000
        /*0014*/ 	.byte	0x00, 0xf0, 0xc1, 0x09


	//----- nvinfo : EIATTR_SPARSE_MMA_MASK
	.align		4
.L_338:
        /*0018*/ 	.byte	0x03, 0x50
        /*001a*/ 	.short	0x0000


	//----- nvinfo : EIATTR_MAXREG_COUNT
	.align		4
        /*001c*/ 	.byte	0x03, 0x1b
        /*001e*/ 	.short	0x00ff


	//----- nvinfo : EIATTR_MERCURY_ISA_VERSION
	.align		4
        /*0020*/ 	.byte	0x03, 0x5f
        /*0022*/ 	.short	0x0101


	//----- nvinfo : EIATTR_VRC_CTA_INIT_COUNT
	.align		4
        /*0024*/ 	.byte	0x02, 0x4a
	.zero		1
	.zero		1


	//----- nvinfo : EIATTR_EXIT_INSTR_OFFSETS
	.align		4
        /*0028*/ 	.byte	0x04, 0x1c
        /*002a*/ 	.short	(.L_340 - .L_339)


	//   ....[0]....
.L_339:
        /*002c*/ 	.word	0x00000010


	//----- nvinfo : EIATTR_MAX_THREADS
	.align		4
.L_340:
        /*0030*/ 	.byte	0x04, 0x05
        /*0032*/ 	.short	(.L_342 - .L_341)
.L_341:
        /*0034*/ 	.word	0x00000100
        /*0038*/ 	.word	0x00000001
        /*003c*/ 	.word	0x00000001


	//----- nvinfo : EIATTR_CBANK_PARAM_SIZE
	.align		4
.L_342:
        /*0040*/ 	.byte	0x03, 0x19
        /*0042*/ 	.short	0x0270


	//----- nvinfo : EIATTR_PARAM_CBANK
	.align		4
        /*0044*/ 	.byte	0x04, 0x0a
        /*0046*/ 	.short	(.L_344 - .L_343)
	.align		4
.L_343:
        /*0048*/ 	.word	index@(.nv.constant0._ZN7cutlass13device_kernelIN5flash19enable_sm80_to_sm89INS1_16FlashAttnBwdSm80INS1_25CollectiveMainloopBwdSm80ILi1ELi1EN4cute5tupleIJNS5_1CILi64EEES8_NS7_ILi192EEEEEENS_6half_tEfNS_4arch4Sm80ELb0ELb0ELb1ELb0ELb1ELb0ELb0ELb0ELi2ELi2ELi2ELi2ELb1EEENS1_21CollectiveEpilogueBwdISA_SB_SD_Li256ELb0ELb0ELi4EEENS1_19SingleTileSchedulerILb0ELb0ELb0ELi64EEEEEEEEEvNT_6ParamsE)
        /*004c*/ 	.short	0x0380
        /*004e*/ 	.short	0x0270


	//----- nvinfo : EIATTR_SW_WAR
	.align		4
.L_344:
        /*0050*/ 	.byte	0x04, 0x36
        /*0052*/ 	.short	(.L_346 - .L_345)
.L_345:
        /*0054*/ 	.word	0x00000008
.L_346:


//--------------------- .nv.info._ZN7cutlass13device_kernelIN5flash19enable_sm80_to_sm89INS1_16FlashAttnBwdSm80INS1_25CollectiveMainloopBwdSm80ILi1ELi1EN4cute5tupleIJNS5_1CILi64EEES8_NS7_ILi192EEEEEENS_6half_tEfNS_4arch4Sm80ELb0ELb0ELb1ELb0ELb0ELb0ELb0ELb0ELi2ELi2ELi2ELi2ELb1EEENS1_24CollectiveEpilogueBwdGQAISA_fSD_Li256ELb0ELb0EEENS1_19SingleTileSchedulerILb0ELb0ELb0ELi64EEEEEEEEEvNT_6ParamsE --------------------------
	.section	.nv.info._ZN7cutlass13device_kernelIN5flash19enable_sm80_to_sm89INS1_16FlashAttnBwdSm80INS1_25CollectiveMainloopBwdSm80ILi1ELi1EN4cute5tupleIJNS5_1CILi64EEES8_NS7_ILi192EEEEEENS_6half_tEfNS_4arch4Sm80ELb0ELb0ELb1ELb0ELb0ELb0ELb0ELb0ELi2ELi2ELi2ELi2ELb1EEENS1_24CollectiveEpilogueBwdGQAISA_fSD_Li256ELb0ELb0EEENS1_19SingleTileSchedulerILb0ELb0ELb0ELi64EEEEEEEEEvNT_6ParamsE,"",@"SHT_CUDA_INFO"
	.sectionflags	@""
	.align	4


	//----- nvinfo : EIATTR_CUDA_API_VERSION
	.align		4
        /*0000*/ 	.byte	0x04, 0x37
        /*0002*/ 	.short	(.L_348 - .L_347)
.L_347:
        /*0004*/ 	.word	0x00000082


	//----- nvinfo : EIATTR_KPARAM_INFO
	.align		4
.L_348:
        /*0008*/ 	.byte	0x04, 0x17
        /*000a*/ 	.short	(.L_350 - .L_349)
.L_349:
        /*000c*/ 	.word	0x00000000
        /*0010*/ 	.short	0x0000
        /*0012*/ 	.short	0x0000
        /*0014*/ 	.byte	0x00, 0xf0, 0xe1, 0x09


	//----- nvinfo : EIATTR_SPARSE_MMA_MASK
	.align		4
.L_350:
        /*0018*/ 	.byte	0x03, 0x50
        /*001a*/ 	.short	0x0000


	//----- nvinfo : EIATTR_MAXREG_COUNT
	.align		4
        /*001c*/ 	.byte	0x03, 0x1b
        /*001e*/ 	.short	0x00ff


	//----- nvinfo : EIATTR_MERCURY_ISA_VERSION
	.align		4
        /*0020*/ 	.byte	0x03, 0x5f
        /*0022*/ 	.short	0x0101


	//----- nvinfo : EIATTR_VRC_CTA_INIT_COUNT
	.align		4
        /*0024*/ 	.byte	0x02, 0x4a
	.zero		1
	.zero		1


	//----- nvinfo : EIATTR_EXIT_INSTR_OFFSETS
	.align		4
        /*0028*/ 	.byte	0x04, 0x1c
        /*002a*/ 	.short	(.L_352 - .L_351)


	//   ....[0]....
.L_351:
        /*002c*/ 	.word	0x00000010


	//----- nvinfo : EIATTR_MAX_THREADS
	.align		4
.L_352:
        /*0030*/ 	.byte	0x04, 0x05
        /*0032*/ 	.short	(.L_354 - .L_353)
.L_353:
        /*0034*/ 	.word	0x00000100
        /*0038*/ 	.word	0x00000001
        /*003c*/ 	.word	0x00000001


	//----- nvinfo : EIATTR_CBANK_PARAM_SIZE
	.align		4
.L_354:
        /*0040*/ 	.byte	0x03, 0x19
        /*0042*/ 	.short	0x0278


	//----- nvinfo : EIATTR_PARAM_CBANK
	.align		4
        /*0044*/ 	.byte	0x04, 0x0a
        /*0046*/ 	.short	(.L_356 - .L_355)
	.align		4
.L_355:
        /*0048*/ 	.word	index@(.nv.constant0._ZN7cutlass13device_kernelIN5flash19enable_sm80_to_sm89INS1_16FlashAttnBwdSm80INS1_25CollectiveMainloopBwdSm80ILi1ELi1EN4cute5tupleIJNS5_1CILi64EEES8_NS7_ILi192EEEEEENS_6half_tEfNS_4arch4Sm80ELb0ELb0ELb1ELb0ELb0ELb0ELb0ELb0ELi2ELi2ELi2ELi2ELb1EEENS1_24CollectiveEpilogueBwdGQAISA_fSD_Li256ELb0ELb0EEENS1_19SingleTileSchedulerILb0ELb0ELb0ELi64EEEEEEEEEvNT_6ParamsE)
        /*004c*/ 	.short	0x0380
        /*004e*/ 	.short	0x0278


	//----- nvinfo : EIATTR_SW_WAR
	.align		4
.L_356:
        /*0050*/ 	.byte	0x04, 0x36
        /*0052*/ 	.short	(.L_358 - .L_357)
.L_357:
        /*0054*/ 	.word	0x00000008
.L_358:


//--------------------- .nv.info._ZN7cutlass13device_kernelIN5flash19enable_sm80_to_sm89INS1_16FlashAttnBwdSm80INS1_25CollectiveMainloopBwdSm80ILi1ELi1EN4cute5tupleIJNS5_1CILi64EEES8_NS7_ILi192EEEEEENS_6half_tEfNS_4arch4Sm80ELb0ELb0ELb1ELb0ELb1ELb0ELb0ELb0ELi2ELi2ELi2ELi2ELb1EEENS1_24CollectiveEpilogueBwdGQAISA_fSD_Li256ELb0ELb1EEENS1_19SingleTileSchedulerILb0ELb0ELb0ELi64EEEEEEEEEvNT_6ParamsE --------------------------
	.section	.nv.info._ZN7cutlass13device_kernelIN5flash19enable_sm80_to_sm89INS1_16FlashAttnBwdSm80INS1_25CollectiveMainloopBwdSm80ILi1ELi1EN4cute5tupleIJNS5_1CILi64EEES8_NS7_ILi192EEEEEENS_6half_tEfNS_4arch4Sm80ELb0ELb0ELb1ELb0ELb1ELb0ELb0ELb0ELi2ELi2ELi2ELi2ELb1EEENS1_24CollectiveEpilogueBwdGQAISA_fSD_Li256ELb0ELb1EEENS1_19SingleTileSchedulerILb0ELb0ELb0ELi64EEEEEEEEEvNT_6ParamsE,"",@"SHT_CUDA_INFO"
	.sectionflags	@""
	.align	4


	//----- nvinfo : EIATTR_CUDA_API_VERSION
	.align		4
        /*0000*/ 	.byte	0x04, 0x37
        /*0002*/ 	.short	(.L_360 - .L_359)
.L_359:
        /*0004*/ 	.word	0x00000082


	//----- nvinfo : EIATTR_KPARAM_INFO
	.align		4
.L_360:
        /*0008*/ 	.byte	0x04, 0x17
        /*000a*/ 	.short	(.L_362 - .L_361)
.L_361:
        /*000c*/ 	.word	0x00000000
        /*0010*/ 	.short	0x0000
        /*0012*/ 	.short	0x0000
        /*0014*/ 	.byte	0x00, 0xf0, 0xe1, 0x09


	//----- nvinfo : EIATTR_SPARSE_MMA_MASK
	.align		4
.L_362:
        /*0018*/ 	.byte	0x03, 0x50
        /*001a*/ 	.short	0x0000


	//----- nvinfo : EIATTR_MAXREG_COUNT
	.align		4
        /*001c*/ 	.byte	0x03, 0x1b
        /*001e*/ 	.short	0x00ff


	//----- nvinfo : EIATTR_MERCURY_ISA_VERSION
	.align		4
        /*0020*/ 	.byte	0x03, 0x5f
        /*0022*/ 	.short	0x0101


	//----- nvinfo : EIATTR_VRC_CTA_INIT_COUNT
	.align		4
        /*0024*/ 	.byte	0x02, 0x4a
	.zero		1
	.zero		1


	//----- nvinfo : EIATTR_EXIT_INSTR_OFFSETS
	.align		4
        /*0028*/ 	.byte	0x04, 0x1c
        /*002a*/ 	.short	(.L_364 - .L_363)


	//   ....[0]....
.L_363:
        /*002c*/ 	.word	0x00000010


	//----- nvinfo : EIATTR_MAX_THREADS
	.align		4
.L_364:
        /*0030*/ 	.byte	0x04, 0x05
        /*0032*/ 	.short	(.L_366 - .L_365)
.L_365:
        /*0034*/ 	.word	0x00000100
        /*0038*/ 	.word	0x00000001
        /*003c*/ 	.word	0x00000001


	//----- nvinfo : EIATTR_CBANK_PARAM_SIZE
	.align		4
.L_366:
        /*0040*/ 	.byte	0x03, 0x19
        /*0042*/ 	.short	0x0278


	//----- nvinfo : EIATTR_PARAM_CBANK
	.align		4
        /*0044*/ 	.byte	0x04, 0x0a
        /*0046*/ 	.short	(.L_368 - .L_367)
	.align		4
.L_367:
        /*0048*/ 	.word	index@(.nv.constant0._ZN7cutlass13device_kernelIN5flash19enable_sm80_to_sm89INS1_16FlashAttnBwdSm80INS1_25CollectiveMainloopBwdSm80ILi1ELi1EN4cute5tupleIJNS5_1CILi64EEES8_NS7_ILi192EEEEEENS_6half_tEfNS_4arch4Sm80ELb0ELb0ELb1ELb0ELb1ELb0ELb0ELb0ELi2ELi2ELi2ELi2ELb1EEENS1_24CollectiveEpilogueBwdGQAISA_fSD_Li256ELb0ELb1EEENS1_19SingleTileSchedulerILb0ELb0ELb0ELi64EEEEEEEEEvNT_6ParamsE)
        /*004c*/ 	.short	0x0380
        /*004e*/ 	.short	0x0278


	//----- nvinfo : EIATTR_SW_WAR
	.align		4
.L_368:
        /*0050*/ 	.byte	0x04, 0x36
        /*0052*/ 	.short	(.L_370 - .L_369)
.L_369:
        /*0054*/ 	.word	0x00000008
.L_370:


//--------------------- .nv.info._ZN7cutlass13device_kernelIN5flash19enable_sm80_to_sm89INS1_16FlashAttnBwdSm80INS1_25CollectiveMainloopBwdSm80ILi1ELi1EN4cute5tupleIJNS5_1CILi64EEES8_NS7_ILi192EEEEEENS_6half_tEfNS_4arch4Sm80ELb0ELb0ELb1ELb1ELb0ELb0ELb0ELb0ELi2ELi2ELi2ELi2ELb1EEENS1_21CollectiveEpilogueBwdISA_SB_SD_Li256ELb1ELb0ELi4EEENS1_19SingleTileSchedulerILb1ELb0ELb0ELi64EEEEEEEEEvNT_6ParamsE --------------------------
	.section	.nv.info._ZN7cutlass13device_kernelIN5flash19enable_sm80_to_sm89INS1_16FlashAttnBwdSm80INS1_25CollectiveMainloopBwdSm80ILi1ELi1EN4cute5tupleIJNS5_1CILi64EEES8_NS7_ILi192EEEEEENS_6half_tEfNS_4arch4Sm80ELb0ELb0ELb1ELb1ELb0ELb0ELb0ELb0ELi2ELi2ELi2ELi2ELb1EEENS1_21CollectiveEpilogueBwdISA_SB_SD_Li256ELb1ELb0ELi4EEENS1_19SingleTileSchedulerILb1ELb0ELb0ELi64EEEEEEEEEvNT_6ParamsE,"",@"SHT_CUDA_INFO"
	.sectionflags	@""
	.align	4


	//----- nvinfo : EIATTR_CUDA_API_VERSION
	.align		4
        /*0000*/ 	.byte	0x04, 0x37
        /*0002*/ 	.short	(.L_372 - .L_371)
.L_371:
        /*0004*/ 	.word	0x00000082


	//----- nvinfo : EIATTR_KPARAM_INFO
	.align		4
.L_372:
        /*0008*/ 	.byte	0x04, 0x17
        /*000a*/ 	.short	(.L_374 - .L_373)
.L_373:
        /*000c*/ 	.word	0x00000000
        /*0010*/ 	.short	0x0000
        /*0012*/ 	.short	0x0000
        /*0014*/ 	.byte	0x00, 0xf0, 0xc1, 0x09


	//----- nvinfo : EIATTR_SPARSE_MMA_MASK
	.align		4
.L_374:
        /*0018*/ 	.byte	0x03, 0x50
        /*001a*/ 	.short	0x0000


	//----- nvinfo : EIATTR_MAXREG_COUNT
	.align		4
        /*001c*/ 	.byte	0x03, 0x1b
        /*001e*/ 	.short	0x00ff


	//----- nvinfo : EIATTR_MERCURY_ISA_VERSION
	.align		4
        /*0020*/ 	.byte	0x03, 0x5f
        /*0022*/ 	.short	0x0101


	//----- nvinfo : EIATTR_VRC_CTA_INIT_COUNT
	.align		4
        /*0024*/ 	.byte	0x02, 0x4a
	.zero		1
	.zero		1


	//----- nvinfo : EIATTR_EXIT_INSTR_OFFSETS
	.align		4
        /*0028*/ 	.byte	0x04, 0x1c
        /*002a*/ 	.short	(.L_376 - .L_375)


	//   ....[0]....
.L_375:
        /*002c*/ 	.word	0x00000010


	//----- nvinfo : EIATTR_MAX_THREADS
	.align		4
.L_376:
        /*0030*/ 	.byte	0x04, 0x05
        /*0032*/ 	.short	(.L_378 - .L_377)
.L_377:
        /*0034*/ 	.word	0x00000100
        /*0038*/ 	.word	0x00000001
        /*003c*/ 	.word	0x00000001


	//----- nvinfo : EIATTR_CBANK_PARAM_SIZE
	.align		4
.L_378:
        /*0040*/ 	.byte	0x03, 0x19
        /*0042*/ 	.short	0x0270


	//----- nvinfo : EIATTR_PARAM_CBANK
	.align		4
        /*0044*/ 	.byte	0x04, 0x0a
        /*0046*/ 	.short	(.L_380 - .L_379)
	.align		4
.L_379:
        /*0048*/ 	.word	index@(.nv.constant0._ZN7cutlass13device_kernelIN5flash19enable_sm80_to_sm89INS1_16FlashAttnBwdSm80INS1_25CollectiveMainloopBwdSm80ILi1ELi1EN4cute5tupleIJNS5_1CILi64EEES8_NS7_ILi192EEEEEENS_6half_tEfNS_4arch4Sm80ELb0ELb0ELb1ELb1ELb0ELb0ELb0ELb0ELi2ELi2ELi2ELi2ELb1EEENS1_21CollectiveEpilogueBwdISA_SB_SD_Li256ELb1ELb0ELi4EEENS1_19SingleTileSchedulerILb1ELb0ELb0ELi64EEEEEEEEEvNT_6ParamsE)
        /*004c*/ 	.short	0x0380
        /*004e*/ 	.short	0x0270


	//----- nvinfo : EIATTR_SW_WAR
	.align		4
.L_380:
        /*0050*/ 	.byte	0x04, 0x36
        /*0052*/ 	.short	(.L_382 - .L_381)
.L_381:
        /*0054*/ 	.word	0x00000008
.L_382:


//--------------------- .nv.info._ZN7cutlass13device_kernelIN5flash19enable_sm80_to_sm89INS1_16FlashAttnBwdSm80INS1_25CollectiveMainloopBwdSm80ILi1ELi1EN4cute5tupleIJNS5_1CILi64EEES8_NS7_ILi192EEEEEENS_6half_tEfNS_4arch4Sm80ELb0ELb0ELb1ELb1ELb1ELb0ELb0ELb0ELi2ELi2ELi2ELi2ELb1EEENS1_21CollectiveEpilogueBwdISA_SB_SD_Li256ELb1ELb0ELi4EEENS1_19SingleTileSchedulerILb1ELb0ELb0ELi64EEEEEEEEEvNT_6ParamsE --------------------------
	.section	.nv.info._ZN7cutlass13device_kernelIN5flash19enable_sm80_to_sm89INS1_16FlashAttnBwdSm80INS1_25CollectiveMainloopBwdSm80ILi1ELi1EN4cute5tupleIJNS5_1CILi64EEES8_NS7_ILi192EEEEEENS_6half_tEfNS_4arch4Sm80ELb0ELb0ELb1ELb1ELb1ELb0ELb0ELb0ELi2ELi2ELi2ELi2ELb1EEENS1_21CollectiveEpilogueBwdISA_SB_SD_Li256ELb1ELb0ELi4EEENS1_19SingleTileSchedulerILb1ELb0ELb0ELi64EEEEEEEEEvNT_6ParamsE,"",@"SHT_CUDA_INFO"
	.sectionflags	@""
	.align	4


	//----- nvinfo : EIATTR_CUDA_API_VERSION
	.align		4
        /*0000*/ 	.byte	0x04, 0x37
        /*0002*/ 	.short	(.L_384 - .L_383)
.L_383:
        /*0004*/ 	.word	0x00000082


	//----- nvinfo : EIATTR_KPARAM_INFO
	.align		4
.L_384:
        /*0008*/ 	.byte	0x04, 0x17
        /*000a*/ 	.short	(.L_386 - .L_385)
.L_385:
        /*000c*/ 	.word	0x00000000
        /*0010*/ 	.short	0x0000
        /*0012*/ 	.short	0x0000
        /*0014*/ 	.byte	0x00, 0xf0, 0xc1, 0x09


	//----- nvinfo : EIATTR_SPARSE_MMA_MASK
	.align		4
.L_386:
        /*0018*/ 	.byte	0x03, 0x50
        /*001a*/ 	.short	0x0000


	//----- nvinfo : EIATTR_MAXREG_COUNT
	.align		4
        /*001c*/ 	.byte	0x03, 0x1b
        /*001e*/ 	.short	0x00ff


	//----- nvinfo : EIATTR_MERCURY_ISA_VERSION
	.align		4
        /*0020*/ 	.byte	0x03, 0x5f
        /*0022*/ 	.short	0x0101


	//----- nvinfo : EIATTR_VRC_CTA_INIT_COUNT
	.align		4
        /*0024*/ 	.byte	0x02, 0x4a
	.zero		1
	.zero		1


	//----- nvinfo : EIATTR_EXIT_INSTR_OFFSETS
	.align		4
        /*0028*/ 	.byte	0x04, 0x1c
        /*002a*/ 	.short	(.L_388 - .L_387)


	//   ....[0]....
.L_387:
        /*002c*/ 	.word	0x00000010


	//----- nvinfo : EIATTR_MAX_THREADS
	.align		4
.L_388:
        /*0030*/ 	.byte	0x04, 0x05
        /*0032*/ 	.short	(.L_390 - .L_389)
.L_389:
        /*0034*/ 	.word	0x00000100
        /*0038*/ 	.word	0x00000001
        /*003c*/ 	.word	0x00000001


	//----- nvinfo : EIATTR_CBANK_PARAM_SIZE
	.align		4
.L_390:
        /*0040*/ 	.byte	0x03, 0x19
        /*0042*/ 	.short	0x0270


	//----- nvinfo : EIATTR_PARAM_CBANK
	.align		4
        /*0044*/ 	.byte	0x04, 0x0a
        /*0046*/ 	.short	(.L_392 - .L_391)
	.align		4
.L_391:
        /*0048*/ 	.word	index@(.nv.constant0._ZN7cutlass13device_kernelIN5flash19enable_sm80_to_sm89INS1_16FlashAttnBwdSm80INS1_25CollectiveMainloopBwdSm80ILi1ELi1EN4cute5tupleIJNS5_1CILi64EEES8_NS7_ILi192EEEEEENS_6half_tEfNS_4arch4Sm80ELb0ELb0ELb1ELb1ELb1ELb0ELb0ELb0ELi2ELi2ELi2ELi2ELb1EEENS1_21CollectiveEpilogueBwdISA_SB_SD_Li256ELb1ELb0ELi4EEENS1_19SingleTileSchedulerILb1ELb0ELb0ELi64EEEEEEEEEvNT_6ParamsE)
        /*004c*/ 	.short	0x0380
        /*004e*/ 	.short	0x0270


	//----- nvinfo : EIATTR_SW_WAR
	.align		4
.L_392:
        /*0050*/ 	.byte	0x04, 0x36
        /*0052*/ 	.short	(.L_394 - .L_393)
.L_393:
        /*0054*/ 	.word	0x00000008
.L_394:


//--------------------- .nv.info._ZN7cutlass13device_kernelIN5flash19enable_sm80_to_sm89INS1_16FlashAttnBwdSm80INS1_25CollectiveMainloopBwdSm80ILi1ELi1EN4cute5tupleIJNS5_1CILi64EEES8_NS7_ILi192EEEEEENS_6half_tEfNS_4arch4Sm80ELb0ELb0ELb1ELb1ELb0ELb0ELb0ELb0ELi2ELi2ELi2ELi2ELb1EEENS1_24CollectiveEpilogueBwdGQAISA_fSD_Li256ELb1ELb0EEENS1_19SingleTileSchedulerILb1ELb0ELb0ELi64EEEEEEEEEvNT_6ParamsE --------------------------
	.section	.nv.info._ZN7cutlass13device_kernelIN5flash19enable_sm80_to_sm89INS1_16FlashAttnBwdSm80INS1_25CollectiveMainloopBwdSm80ILi1ELi1EN4cute5tupleIJNS5_1CILi64EEES8_NS7_ILi192EEEEEENS_6half_tEfNS_4arch4Sm80ELb0ELb0ELb1ELb1ELb0ELb0ELb0ELb0ELi2ELi2ELi2ELi2ELb1EEENS1_24CollectiveEpilogueBwdGQAISA_fSD_Li256ELb1ELb0EEENS1_19SingleTileSchedulerILb1ELb0ELb0ELi64EEEEEEEEEvNT_6ParamsE,"",@"SHT_CUDA_INFO"
	.sectionflags	@""
	.align	4


	//----- nvinfo : EIATTR_CUDA_API_VERSION
	.align		4
        /*0000*/ 	.byte	0x04, 0x37
        /*0002*/ 	.short	(.L_396 - .L_395)
.L_395:
        /*0004*/ 	.word	0x00000082


	//----- nvinfo : EIATTR_KPARAM_INFO
	.align		4
.L_396:
        /*0008*/ 	.byte	0x04, 0x17
        /*000a*/ 	.short	(.L_398 - .L_397)
.L_397:
        /*000c*/ 	.word	0x00000000
        /*0010*/ 	.short	0x0000
        /*0012*/ 	.short	0x0000
        /*0014*/ 	.byte	0x00, 0xf0, 0xe1, 0x09


	//----- nvinfo : EIATTR_SPARSE_MMA_MASK
	.align		4
.L_398:
        /*0018*/ 	.byte	0x03, 0x50
        /*001a*/ 	.short	0x0000


	//----- nvinfo : EIATTR_MAXREG_COUNT
	.align		4
        /*001c*/ 	.byte	0x03, 0x1b
        /*001e*/ 	.short	0x00ff


	//----- nvinfo : EIATTR_MERCURY_ISA_VERSION
	.align		4
        /*0020*/ 	.byte	0x03, 0x5f
        /*0022*/ 	.short	0x0101


	//----- nvinfo : EIATTR_VRC_CTA_INIT_COUNT
	.align		4
        /*0024*/ 	.byte	0x02, 0x4a
	.zero		1
	.zero		1


	//----- nvinfo : EIATTR_EXIT_INSTR_OFFSETS
	.align		4
        /*0028*/ 	.byte	0x04, 0x1c
        /*002a*/ 	.short	(.L_400 - .L_399)


	//   ....[0]....
.L_399:
        /*002c*/ 	.word	0x00000010


	//----- nvinfo : EIATTR_MAX_THREADS
	.align		4
.L_400:
        /*0030*/ 	.byte	0x04, 0x05
        /*0032*/ 	.short	(.L_402 - .L_401)
.L_401:
        /*0034*/ 	.word	0x00000100
        /*0038*/ 	.word	0x00000001
        /*003c*/ 	.word	0x00000001


	//----- nvinfo : EIATTR_CBANK_PARAM_SIZE
	.align		4
.L_402:
        /*0040*/ 	.byte	0x03, 0x19
        /*0042*/ 	.short	0x0278


	//----- nvinfo : EIATTR_PARAM_CBANK
	.align		4
        /*0044*/ 	.byte	0x04, 0x0a
        /*0046*/ 	.short	(.L_404 - .L_403)
	.align		4
.L_403:
        /*0048*/ 	.word	index@(.nv.constant0._ZN7cutlass13device_kernelIN5flash19enable_sm80_to_sm89INS1_16FlashAttnBwdSm80INS1_25CollectiveMainloopBwdSm80ILi1ELi1EN4cute5tupleIJNS5_1CILi64EEES8_NS7_ILi192EEEEEENS_6half_tEfNS_4arch4Sm80ELb0ELb0ELb1ELb1ELb0ELb0ELb0ELb0ELi2ELi2ELi2ELi2ELb1EEENS1_24CollectiveEpilogueBwdGQAISA_fSD_Li256ELb1ELb0EEENS1_19SingleTileSchedulerILb1ELb0ELb0ELi64EEEEEEEEEvNT_6ParamsE)
        /*004c*/ 	.short	0x0380
        /*004e*/ 	.short	0x0278


	//----- nvinfo : EIATTR_SW_WAR
	.align		4
.L_404:
        /*0050*/ 	.byte	0x04, 0x36
        /*0052*/ 	.short	(.L_406 - .L_405)
.L_405:
        /*0054*/ 	.word	0x00000008
.L_406:


//--------------------- .nv.info._ZN7cutlass13device_kernelIN5flash19enable_sm80_to_sm89INS1_16FlashAttnBwdSm80INS1_25CollectiveMainloopBwdSm80ILi1ELi1EN4cute5tupleIJNS5_1CILi64EEES8_NS7_ILi192EEEEEENS_6half_tEfNS_4arch4Sm80ELb0ELb0ELb1ELb1ELb1ELb0ELb0ELb0ELi2ELi2ELi2ELi2ELb1EEENS1_24CollectiveEpilogueBwdGQAISA_fSD_Li256ELb1ELb1EEENS1_19SingleTileSchedulerILb1ELb0ELb0ELi64EEEEEEEEEvNT_6ParamsE --------------------------
	.section	.nv.info._ZN7cutlass13device_kernelIN5flash19enable_sm80_to_sm89INS1_16FlashAttnBwdSm80INS1_25CollectiveMainloopBwdSm80ILi1ELi1EN4cute5tupleIJNS5_1CILi64EEES8_NS7_ILi192EEEEEENS_6half_tEfNS_4arch4Sm80ELb0ELb0ELb1ELb1ELb1ELb0ELb0ELb0ELi2ELi2ELi2ELi2ELb1EEENS1_24CollectiveEpilogueBwdGQAISA_fSD_Li256ELb1ELb1EEENS1_19SingleTileSchedulerILb1ELb0ELb0ELi64EEEEEEEEEvNT_6ParamsE,"",@"SHT_CUDA_INFO"
	.sectionflags	@""
	.align	4


	//----- nvinfo : EIATTR_CUDA_API_VERSION
	.align		4
        /*0000*/ 	.byte	0x04, 0x37
        /*0002*/ 	.short	(.L_408 - .L_407)
.L_407:
        /*0004*/ 	.word	0x00000082


	//----- nvinfo : EIATTR_KPARAM_INFO
	.align		4
.L_408:
        /*0008*/ 	.byte	0x04, 0x17
        /*000a*/ 	.short	(.L_410 - .L_409)
.L_409:
        /*000c*/ 	.word	0x00000000
        /*0010*/ 	.short	0x0000
        /*0012*/ 	.short	0x0000
        /*0014*/ 	.byte	0x00, 0xf0, 0xe1, 0x09


	//----- nvinfo : EIATTR_SPARSE_MMA_MASK
	.align		4
.L_410:
        /*0018*/ 	.byte	0x03, 0x50
        /*001a*/ 	.short	0x0000


	//----- nvinfo : EIATTR_MAXREG_COUNT
	.align		4
        /*001c*/ 	.byte	0x03, 0x1b
        /*001e*/ 	.short	0x00ff


	//----- nvinfo : EIATTR_MERCURY_ISA_VERSION
	.align		4
        /*0020*/ 	.byte	0x03, 0x5f
        /*0022*/ 	.short	0x0101


	//----- nvinfo : EIATTR_VRC_CTA_INIT_COUNT
	.align		4
        /*0024*/ 	.byte	0x02, 0x4a
	.zero		1
	.zero		1


	//----- nvinfo : EIATTR_EXIT_INSTR_OFFSETS
	.align		4
        /*0028*/ 	.byte	0x04, 0x1c
        /*002a*/ 	.short	(.L_412 - .L_411)


	//   ....[0]....
.L_411:
        /*002c*/ 	.word	0x00000010


	//----- nvinfo : EIATTR_MAX_THREADS
	.align		4
.L_412:
        /*0030*/ 	.byte	0x04, 0x05
        /*0032*/ 	.short	(.L_414 - .L_413)
.L_413:
        /*0034*/ 	.word	0x00000100
        /*0038*/ 	.word	0x00000001
        /*003c*/ 	.word	0x00000001


	//----- nvinfo : EIATTR_CBANK_PARAM_SIZE
	.align		4
.L_414:
        /*0040*/ 	.byte	0x03, 0x19
        /*0042*/ 	.short	0x0278


	//----- nvinfo : EIATTR_PARAM_CBANK
	.align		4
        /*0044*/ 	.byte	0x04, 0x0a
        /*0046*/ 	.short	(.L_416 - .L_415)
	.align		4
.L_415:
        /*0048*/ 	.word	index@(.nv.constant0._ZN7cutlass13device_kernelIN5flash19enable_sm80_to_sm89INS1_16FlashAttnBwdSm80INS1_25CollectiveMainloopBwdSm80ILi1ELi1EN4cute5tupleIJNS5_1CILi64EEES8_NS7_ILi192EEEEEENS_6half_tEfNS_4arch4Sm80ELb0ELb0ELb1ELb1ELb1ELb0ELb0ELb0ELi2ELi2ELi2ELi2ELb1EEENS1_24CollectiveEpilogueBwdGQAISA_fSD_Li256ELb1ELb1EEENS1_19SingleTileSchedulerILb1ELb0ELb0ELi64EEEEEEEEEvNT_6ParamsE)
        /*004c*/ 	.short	0x0380
        /*004e*/ 	.short	0x0278


	//----- nvinfo : EIATTR_SW_WAR
	.align		4
.L_416:
        /*0050*/ 	.byte	0x04, 0x36
        /*0052*/ 	.short	(.L_418 - .L_417)
.L_417:
        /*0054*/ 	.word	0x00000008
.L_418:


//--------------------- .nv.info._ZN7cutlass13device_kernelIN5flash19enable_sm80_to_sm89INS1_16FlashAttnBwdSm80INS1_25CollectiveMainloopBwdSm80ILi1ELi1EN4cute5tupleIJNS5_1CILi64EEES8_NS7_ILi192EEEEEENS_6half_tEfNS_4arch4Sm80ELb0ELb1ELb1ELb0ELb0ELb0ELb0ELb0ELi2ELi2ELi2ELi2ELb1EEENS1_21CollectiveEpilogueBwdISA_SB_SD_Li256ELb0ELb0ELi4EEENS1_19SingleTileSchedulerILb0ELb0ELb0ELi64EEEEEEEEEvNT_6ParamsE --------------------------
	.section	.nv.info._ZN7cutlass13device_kernelIN5flash19enable_sm80_to_sm89INS1_16FlashAttnBwdSm80INS1_25CollectiveMainloopBwdSm80ILi1ELi1EN4cute5tupleIJNS5_1CILi64EEES8_NS7_ILi192EEEEEENS_6half_tEfNS_4arch4Sm80ELb0ELb1ELb1ELb0ELb0ELb0ELb0ELb0ELi2ELi2ELi2ELi2ELb1EEENS1_21CollectiveEpilogueBwdISA_SB_SD_Li256ELb0ELb0ELi4EEENS1_19SingleTileSchedulerILb0ELb0ELb0ELi64EEEEEEEEEvNT_6ParamsE,"",@"SHT_CUDA_INFO"
	.sectionflags	@""
	.align	4


	//----- nvinfo : EIATTR_CUDA_API_VERSION
	.align		4
        /*0000*/ 	.byte	0x04, 0x37
        /*0002*/ 	.short	(.L_420 - .L_419)
.L_419:
        /*0004*/ 	.word	0x00000082


	//----- nvinfo : EIATTR_KPARAM_INFO
	.align		4
.L_420:
        /*0008*/ 	.byte	0x04, 0x17
        /*000a*/ 	.short	(.L_422 - .L_421)
.L_421:
        /*000c*/ 	.word	0x00000000
        /*0010*/ 	.short	0x0000
        /*0012*/ 	.short	0x0000
        /*0014*/ 	.byte	0x00, 0xf0, 0xc1, 0x09


	//----- nvinfo : EIATTR_SPARSE_MMA_MASK
	.align		4
.L_422:
        /*0018*/ 	.byte	0x03, 0x50
        /*001a*/ 	.short	0x0000


	//----- nvinfo : EIATTR_MAXREG_COUNT
	.align		4
        /*001c*/ 	.byte	0x03, 0x1b
        /*001e*/ 	.short	0x00ff


	//----- nvinfo : EIATTR_MERCURY_ISA_VERSION
	.align		4
        /*0020*/ 	.byte	0x03, 0x5f
        /*0022*/ 	.short	0x0101


	//----- nvinfo : EIATTR_VRC_CTA_INIT_COUNT
	.align		4
        /*0024*/ 	.byte	0x02, 0x4a
	.zero		1
	.zero		1


	//----- nvinfo : EIATTR_EXIT_INSTR_OFFSETS
	.align		4
        /*0028*/ 	.byte	0x04, 0x1c
        /*002a*/ 	.short	(.L_424 - .L_423)


	//   ....[0]....
.L_423:
        /*002c*/ 	.word	0x00000010


	//----- nvinfo : EIATTR_MAX_THREADS
	.align		4
.L_424:
        /*0030*/ 	.byte	0x04, 0x05
        /*0032*/ 	.short	(.L_426 - .L_425)
.L_425:
        /*0034*/ 	.word	0x00000100
        /*0038*/ 	.word	0x00000001
        /*003c*/ 	.word	0x00000001


	//----- nvinfo : EIATTR_CBANK_PARAM_SIZE
	.align		4
.L_426:
        /*0040*/ 	.byte	0x03, 0x19
        /*0042*/ 	.short	0x0270


	//----- nvinfo : EIATTR_PARAM_CBANK
	.align		4
        /*0044*/ 	.byte	0x04, 0x0a
        /*0046*/ 	.short	(.L_428 - .L_427)
	.align		4
.L_427:
        /*0048*/ 	.word	index@(.nv.constant0._ZN7cutlass13device_kernelIN5flash19enable_sm80_to_sm89INS1_16FlashAttnBwdSm80INS1_25CollectiveMainloopBwdSm80ILi1ELi1EN4cute5tupleIJNS5_1CILi64EEES8_NS7_ILi192EEEEEENS_6half_tEfNS_4arch4Sm80ELb0ELb1ELb1ELb0ELb0ELb0ELb0ELb0ELi2ELi2ELi2ELi2ELb1EEENS1_21CollectiveEpilogueBwdISA_SB_SD_Li256ELb0ELb0ELi4EEENS1_19SingleTileSchedulerILb0ELb0ELb0ELi64EEEEEEEEEvNT_6ParamsE)
        /*004c*/ 	.short	0x0380
        /*004e*/ 	.short	0x0270


	//----- nvinfo : EIATTR_SW_WAR
	.align		4
.L_428:
        /*0050*/ 	.byte	0x04, 0x36
        /*0052*/ 	.short	(.L_430 - .L_429)
.L_429:
        /*0054*/ 	.word	0x00000008
.L_430:


//--------------------- .nv.info._ZN7cutlass13device_kernelIN5flash19enable_sm80_to_sm89INS1_16FlashAttnBwdSm80INS1_25CollectiveMainloopBwdSm80ILi1ELi1EN4cute5tupleIJNS5_1CILi64EEES8_NS7_ILi192EEEEEENS_6half_tEfNS_4arch4Sm80ELb0ELb1ELb1ELb0ELb1ELb0ELb0ELb0ELi2ELi2ELi2ELi2ELb1EEENS1_21CollectiveEpilogueBwdISA_SB_SD_Li256ELb0ELb0ELi4EEENS1_19SingleTileSchedulerILb0ELb0ELb0ELi64EEEEEEEEEvNT_6ParamsE --------------------------
	.section	.nv.info._ZN7cutlass13device_kernelIN5flash19enable_sm80_to_sm89INS1_16FlashAttnBwdSm80INS1_25CollectiveMainloopBwdSm80ILi1ELi1EN4cute5tupleIJNS5_1CILi64EEES8_NS7_ILi192EEEEEENS_6half_tEfNS_4arch4Sm80ELb0ELb1ELb1ELb0ELb1ELb0ELb0ELb0ELi2ELi2ELi2ELi2ELb1EEENS1_21CollectiveEpilogueBwdISA_SB_SD_Li256ELb0ELb0ELi4EEENS1_19SingleTileSchedulerILb0ELb0ELb0ELi64EEEEEEEEEvNT_6ParamsE,"",@"SHT_CUDA_INFO"
	.sectionflags	@""
	.align	4


	//----- nvinfo : EIATTR_CUDA_API_VERSION
	.align		4
        /*0000*/ 	.byte	0x04, 0x37
        /*0002*/ 	.short	(.L_432 - .L_431)
.L_431:
        /*0004*/ 	.word	0x00000082


	//----- nvinfo : EIATTR_KPARAM_INFO
	.align		4
.L_432:
        /*0008*/ 	.byte	0x04, 0x17
        /*000a*/ 	.short	(.L_434 - .L_433)
.L_433:
        /*000c*/ 	.word	0x00000000
        /*0010*/ 	.short	0x0000
        /*0012*/ 	.short	0x0000
        /*0014*/ 	.byte	0x00, 0xf0, 0xc1, 0x09


	//----- nvinfo : EIATTR_SPARSE_MMA_MASK
	.align		4
.L_434:
        /*0018*/ 	.byte	0x03, 0x50
        /*001a*/ 	.short	0x0000


	//----- nvinfo : EIATTR_MAXREG_COUNT
	.align		4
        /*001c*/ 	.byte	0x03, 0x1b
        /*001e*/ 	.short	0x00ff


	//----- nvinfo : EIATTR_MERCURY_ISA_VERSION
	.align		4
        /*0020*/ 	.byte	0x03, 0x5f
        /*0022*/ 	.short	0x0101


	//----- nvinfo : EIATTR_VRC_CTA_INIT_COUNT
	.align		4
        /*0024*/ 	.byte	0x02, 0x4a
	.zero		1
	.zero		1


	//----- nvinfo : EIATTR_EXIT_INSTR_OFFSETS
	.align		4
        /*0028*/ 	.byte	0x04, 0x1c
        /*002a*/ 	.short	(.L_436 - .L_435)


	//   ....[0]....
.L_435:
        /*002c*/ 	.word	0x00000010


	//----- nvinfo : EIATTR_MAX_THREADS
	.align		4
.L_436:
        /*0030*/ 	.byte	0x04, 0x05
        /*0032*/ 	.short	(.L_438 - .L_437)
.L_437:
        /*0034*/ 	.word	0x00000100
        /*0038*/ 	.word	0x00000001
        /*003c*/ 	.word	0x00000001


	//----- nvinfo : EIATTR_CBANK_PARAM_SIZE
	.align		4
.L_438:
        /*0040*/ 	.byte	0x03, 0x19
        /*0042*/ 	.short	0x0270


	//----- nvinfo : EIATTR_PARAM_CBANK
	.align		4
        /*0044*/ 	.byte	0x04, 0x0a
        /*0046*/ 	.short	(.L_440 - .L_439)
	.align		4
.L_439:
        /*0048*/ 	.word	index@(.nv.constant0._ZN7cutlass13device_kernelIN5flash19enable_sm80_to_sm89INS1_16FlashAttnBwdSm80INS1_25CollectiveMainloopBwdSm80ILi1ELi1EN4cute5tupleIJNS5_1CILi64EEES8_NS7_ILi192EEEEEENS_6half_tEfNS_4arch4Sm80ELb0ELb1ELb1ELb0ELb1ELb0ELb0ELb0ELi2ELi2ELi2ELi2ELb1EEENS1_21CollectiveEpilogueBwdISA_SB_SD_Li256ELb0ELb0ELi4EEENS1_19SingleTileSchedulerILb0ELb0ELb0ELi64EEEEEEEEEvNT_6ParamsE)
        /*004c*/ 	.short	0x0380
        /*004e*/ 	.short	0x0270


	//----- nvinfo : EIATTR_SW_WAR
	.align		4
.L_440:
        /*0050*/ 	.byte	0x04, 0x36
        /*0052*/ 	.short	(.L_442 - .L_441)
.L_441:
        /*0054*/ 	.word	0x00000008
.L_442:


//--------------------- .nv.info._ZN7cutlass13device_kernelIN5flash19enable_sm80_to_sm89INS1_16FlashAttnBwdSm80INS1_25CollectiveMainloopBwdSm80ILi1ELi1EN4cute5tupleIJNS5_1CILi64EEES8_NS7_ILi192EEEEEENS_6half_tEfNS_4arch4Sm80ELb0ELb1ELb1ELb0ELb0ELb0ELb0ELb0ELi2ELi2ELi2ELi2ELb1EEENS1_24CollectiveEpilogueBwdGQAISA_fSD_Li256ELb0ELb0EEENS1_19SingleTileSchedulerILb0ELb0ELb0ELi64EEEEEEEEEvNT_6ParamsE --------------------------
	.section	.nv.info._ZN7cutlass13device_kernelIN5flash19enable_sm80_to_sm89INS1_16FlashAttnBwdSm80INS1_25CollectiveMainloopBwdSm80ILi1ELi1EN4cute5tupleIJNS5_1CILi64EEES8_NS7_ILi192EEEEEENS_6half_tEfNS_4arch4Sm80ELb0ELb1ELb1ELb0ELb0ELb0ELb0ELb0ELi2ELi2ELi2ELi2ELb1EEENS1_24CollectiveEpilogueBwdGQAISA_fSD_Li256ELb0ELb0EEENS1_19SingleTileSchedulerILb0ELb0ELb0ELi64EEEEEEEEEvNT_6ParamsE,"",@"SHT_CUDA_INFO"
	.sectionflags	@""
	.align	4


	//----- nvinfo : EIATTR_CUDA_API_VERSION
	.align		4
        /*0000*/ 	.byte	0x04, 0x37
        /*0002*/ 	.short	(.L_444 - .L_443)
.L_443:
        /*0004*/ 	.word	0x00000082


	//----- nvinfo : EIATTR_KPARAM_INFO
	.align		4
.L_444:
        /*0008*/ 	.byte	0x04, 0x17
        /*000a*/ 	.short	(.L_446 - .L_445)
.L_445:
        /*000c*/ 	.word	0x00000000
        /*0010*/ 	.short	0x0000
        /*0012*/ 	.short	0x0000
        /*0014*/ 	.byte	0x00, 0xf0, 0xe1, 0x09


	//----- nvinfo : EIATTR_SPARSE_MMA_MASK
	.align		4
.L_446:
        /*0018*/ 	.byte	0x03, 0x50
        /*001a*/ 	.short	0x0000


	//----- nvinfo : EIATTR_MAXREG_COUNT
	.align		4
        /*001c*/ 	.byte	0x03, 0x1b
        /*001e*/ 	.short	0x00ff


	//----- nvinfo : EIATTR_MERCURY_ISA_VERSION
	.align		4
        /*0020*/ 	.byte	0x03, 0x5f
        /*0022*/ 	.short	0x0101


	//----- nvinfo : EIATTR_VRC_CTA_INIT_COUNT
	.align		4
        /*0024*/ 	.byte	0x02, 0x4a
	.zero		1
	.zero		1


	//----- nvinfo : EIATTR_EXIT_INSTR_OFFSETS
	.align		4
        /*0028*/ 	.byte	0x04, 0x1c
        /*002a*/ 	.short	(.L_448 - .L_447)


	//   ....[0]....
.L_447:
        /*002c*/ 	.word	0x00000010


	//----- nvinfo : EIATTR_MAX_THREADS
	.align		4
.L_448:
        /*0030*/ 	.byte	0x04, 0x05
        /*0032*/ 	.short	(.L_450 - .L_449)
.L_449:
        /*0034*/ 	.word	0x00000100
        /*0038*/ 	.word	0x00000001
        /*003c*/ 	.word	0x00000001


	//----- nvinfo : EIATTR_CBANK_PARAM_SIZE
	.align		4
.L_450:
        /*0040*/ 	.byte	0x03, 0x19
        /*0042*/ 	.short	0x0278


	//----- nvinfo : EIATTR_PARAM_CBANK
	.align		4
        /*0044*/ 	.byte	0x04, 0x0a
        /*0046*/ 	.short	(.L_452 - .L_451)
	.align		4
.L_451:
        /*0048*/ 	.word	index@(.nv.constant0._ZN7cutlass13device_kernelIN5flash19enable_sm80_to_sm89INS1_16FlashAttnBwdSm80INS1_25CollectiveMainloopBwdSm80ILi1ELi1EN4cute5tupleIJNS5_1CILi64EEES8_NS7_ILi192EEEEEENS_6half_tEfNS_4arch4Sm80ELb0ELb1ELb1ELb0ELb0ELb0ELb0ELb0ELi2ELi2ELi2ELi2ELb1EEENS1_24CollectiveEpilogueBwdGQAISA_fSD_Li256ELb0ELb0EEENS1_19SingleTileSchedulerILb0ELb0ELb0ELi64EEEEEEEEEvNT_6ParamsE)
        /*004c*/ 	.short	0x0380
        /*004e*/ 	.short	0x0278


	//----- nvinfo : EIATTR_SW_WAR
	.align		4
.L_452:
        /*0050*/ 	.byte	0x04, 0x36
        /*0052*/ 	.short	(.L_454 - .L_453)
.L_453:
        /*0054*/ 	.word	0x00000008
.L_454:


//--------------------- .nv.info._ZN7cutlass13device_kernelIN5flash19enable_sm80_to_sm89INS1_16FlashAttnBwdSm80INS1_25CollectiveMainloopBwdSm80ILi1ELi1EN4cute5tupleIJNS5_1CILi64EEES8_NS7_ILi192EEEEEENS_6half_tEfNS_4arch4Sm80ELb0ELb1ELb1ELb0ELb1ELb0ELb0ELb0ELi2ELi2ELi2ELi2ELb1EEENS1_24CollectiveEpilogueBwdGQAISA_fSD_Li256ELb0ELb1EEENS1_19SingleTileSchedulerILb0ELb0ELb0ELi64EEEEEEEEEvNT_6ParamsE --------------------------
	.section	.nv.info._ZN7cutlass13device_kernelIN5flash19enable_sm80_to_sm89INS1_16FlashAttnBwdSm80INS1_25CollectiveMainloopBwdSm80ILi1ELi1EN4cute5tupleIJNS5_1CILi64EEES8_NS7_ILi192EEEEEENS_6half_tEfNS_4arch4Sm80ELb0ELb1ELb1ELb0ELb1ELb0ELb0ELb0ELi2ELi2ELi2ELi2ELb1EEENS1_24CollectiveEpilogueBwdGQAISA_fSD_Li256ELb0ELb1EEENS1_19SingleTileSchedulerILb0ELb0ELb0ELi64EEEEEEEEEvNT_6ParamsE,"",@"SHT_CUDA_INFO"
	.sectionflags	@""
	.align	4


	//----- nvinfo : EIATTR_CUDA_API_VERSION
	.align		4
        /*0000*/ 	.byte	0x04, 0x37
        /*0002*/ 	.short	(.L_456 - .L_455)
.L_455:
        /*0004*/ 	.word	0x00000082


	//----- nvinfo : EIATTR_KPARAM_INFO
	.align		4
.L_456:
        /*0008*/ 	.byte	0x04, 0x17
        /*000a*/ 	.short	(.L_458 - .L_457)
.L_457:
        /*000c*/ 	.word	0x00000000
        /*0010*/ 	.short	0x0000
        /*0012*/ 	.short	0x0000
        /*0014*/ 	.byte	0x00, 0xf0, 0xe1, 0x09


	//----- nvinfo : EIATTR_SPARSE_MMA_MASK
	.align		4
.L_458:
        /*0018*/ 	.byte	0x03, 0x50
        /*001a*/ 	.short	0x0000


	//----- nvinfo : EIATTR_MAXREG_COUNT
	.align		4
        /*001c*/ 	.byte	0x03, 0x1b
        /*001e*/ 	.short	0x00ff


	//----- nvinfo : EIATTR_MERCURY_ISA_VERSION
	.align		4
        /*0020*/ 	.byte	0x03, 0x5f
        /*0022*/ 	.short	0x0101


	//----- nvinfo : EIATTR_VRC_CTA_INIT_COUNT
	.align		4
        /*0024*/ 	.byte	0x02, 0x4a
	.zero		1
	.zero		1


	//----- nvinfo : EIATTR_EXIT_INSTR_OFFSETS
	.align		4
        /*0028*/ 	.byte	0x04, 0x1c
        /*002a*/ 	.short	(.L_460 - .L_459)


	//   ....[0]....
.L_459:
        /*002c*/ 	.word	0x00000010


	//----- nvinfo : EIATTR_MAX_THREADS
	.align		4
.L_460:
        /*0030*/ 	.byte	0x04, 0x05
        /*0032*/ 	.short	(.L_462 - .L_461)
.L_461:
        /*0034*/ 	.word	0x00000100
        /*0038*/ 	.word	0x00000001
        /*003c*/ 	.word	0x00000001


	//----- nvinfo : EIATTR_CBANK_PARAM_SIZE
	.align		4
.L_462:
        /*0040*/ 	.byte	0x03, 0x19
        /*0042*/ 	.short	0x0278


	//----- nvinfo : EIATTR_PARAM_CBANK
	.align		4
        /*0044*/ 	.byte	0x04, 0x0a
        /*0046*/ 	.short	(.L_464 - .L_463)
	.align		4
.L_463:
        /*0048*/ 	.word	index@(.nv.constant0._ZN7cutlass13device_kernelIN5flash19enable_sm80_to_sm89INS1_16FlashAttnBwdSm80INS1_25CollectiveMainloopBwdSm80ILi1ELi1EN4cute5tupleIJNS5_1CILi64EEES8_NS7_ILi192EEEEEENS_6half_tEfNS_4arch4Sm80ELb0ELb1ELb1ELb0ELb1ELb0ELb0ELb0ELi2ELi2ELi2ELi2ELb1EEENS1_24CollectiveEpilogueBwdGQAISA_fSD_Li256ELb0ELb1EEENS1_19SingleTileSchedulerILb0ELb0ELb0ELi64EEEEEEEEEvNT_6ParamsE)
        /*004c*/ 	.short	0x0380
        /*004e*/ 	.short	0x0278


	//----- nvinfo : EIATTR_SW_WAR
	.align		4
.L_464:
        /*0050*/ 	.byte	0x04, 0x36
        /*0052*/ 	.short	(.L_466 - .L_465)
.L_465:
        /*0054*/ 	.word	0x00000008
.L_466:


//--------------------- .nv.info._ZN7cutlass13device_kernelIN5flash19enable_sm80_to_sm89INS1_16FlashAttnBwdSm80INS1_25CollectiveMainloopBwdSm80ILi1ELi1EN4cute5tupleIJNS5_1CILi64EEES8_NS7_ILi192EEEEEENS_6half_tEfNS_4arch4Sm80ELb0ELb1ELb1ELb1ELb0ELb0ELb0ELb0ELi2ELi2ELi2ELi2ELb1EEENS1_21CollectiveEpilogueBwdISA_SB_SD_Li256ELb1ELb0ELi4EEENS1_19SingleTileSchedulerILb1ELb0ELb0ELi64EEEEEEEEEvNT_6ParamsE --------------------------
	.section	.nv.info._ZN7cutlass13device_kernelIN5flash19enable_sm80_to_sm89INS1_16FlashAttnBwdSm80INS1_25CollectiveMainloopBwdSm80ILi1ELi1EN4cute5tupleIJNS5_1CILi64EEES8_NS7_ILi192EEEEEENS_6half_tEfNS_4arch4Sm80ELb0ELb1ELb1ELb1ELb0ELb0ELb0ELb0ELi2ELi2ELi2ELi2ELb1EEENS1_21CollectiveEpilogueBwdISA_SB_SD_Li256ELb1ELb0ELi4EEENS1_19SingleTileSchedulerILb1ELb0ELb0ELi64EEEEEEEEEvNT_6ParamsE,"",@"SHT_CUDA_INFO"
	.sectionflags	@""
	.align	4


	//----- nvinfo : EIATTR_CUDA_API_VERSION
	.align		4
        /*0000*/ 	.byte	0x04, 0x37
        /*0002*/ 	.short	(.L_468 - .L_467)
.L_467:
        /*0004*/ 	.word	0x00000082


	//----- nvinfo : EIATTR_KPARAM_INFO
	.align		4
.L_468:
        /*0008*/ 	.byte	0x04, 0x17
        /*000a*/ 	.short	(.L_470 - .L_469)
.L_469:
        /*000c*/ 	.word	0x00000000
        /*0010*/ 	.short	0x0000
        /*0012*/ 	.short	0x0000
        /*0014*/ 	.byte	0x00, 0xf0, 0xc1, 0x09


	//----- nvinfo : EIATTR_SPARSE_MMA_MASK
	.align		4
.L_470:
        /*0018*/ 	.byte	0x03, 0x50
        /*001a*/ 	.short	0x0000


	//----- nvinfo : EIATTR_MAXREG_COUNT
	.align		4
        /*001c*/ 	.byte	0x03, 0x1b
        /*001e*/ 	.short	0x00ff


	//----- nvinfo : EIATTR_MERCURY_ISA_VERSION
	.align		4
        /*0020*/ 	.byte	0x03, 0x5f
        /*0022*/ 	.short	0x0101


	//----- nvinfo : EIATTR_VRC_CTA_INIT_COUNT
	.align		4
        /*0024*/ 	.byte	0x02, 0x4a
	.zero		1
	.zero		1


	//----- nvinfo : EIATTR_EXIT_INSTR_OFFSETS
	.align		4
        /*0028*/ 	.byte	0x04, 0x1c
        /*002a*/ 	.short	(.L_472 - .L_471)


	//   ....[0]....
.L_471:
        /*002c*/ 	.word	0x00000010


	//----- nvinfo : EIATTR_MAX_THREADS
	.align		4
.L_472:
        /*0030*/ 	.byte	0x04, 0x05
        /*0032*/ 	.short	(.L_474 - .L_473)
.L_473:
        /*0034*/ 	.word	0x00000100
        /*0038*/ 	.word	0x00000001
        /*003c*/ 	.word	0x00000001


	//----- nvinfo : EIATTR_CBANK_PARAM_SIZE
	.align		4
.L_474:
        /*0040*/ 	.byte	0x03, 0x19
        /*0042*/ 	.short	0x0270


	//----- nvinfo : EIATTR_PARAM_CBANK
	.align		4
        /*0044*/ 	.byte	0x04, 0x0a
        /*0046*/ 	.short	(.L_476 - .L_475)
	.align		4
.L_475:
        /*0048*/ 	.word	index@(.nv.constant0._ZN7cutlass13device_kernelIN5flash19enable_sm80_to_sm89INS1_16FlashAttnBwdSm80INS1_25CollectiveMainloopBwdSm80ILi1ELi1EN4cute5tupleIJNS5_1CILi64EEES8_NS7_ILi192EEEEEENS_6half_tEfNS_4arch4Sm80ELb0ELb1ELb1ELb1ELb0ELb0ELb0ELb0ELi2ELi2ELi2ELi2ELb1EEENS1_21CollectiveEpilogueBwdISA_SB_SD_Li256ELb1ELb0ELi4EEENS1_19SingleTileSchedulerILb1ELb0ELb0ELi64EEEEEEEEEvNT_6ParamsE)
        /*004c*/ 	.short	0x0380
        /*004e*/ 	.short	0x0270


	//----- nvinfo : EIATTR_SW_WAR
	.align		4
.L_476:
        /*0050*/ 	.byte	0x04, 0x36
        /*0052*/ 	.short	(.L_478 - .L_477)
.L_477:
        /*0054*/ 	.word	0x00000008
.L_478:


//--------------------- .nv.info._ZN7cutlass13device_kernelIN5flash19enable_sm80_to_sm89INS1_16FlashAttnBwdSm80INS1_25CollectiveMainloopBwdSm80ILi1ELi1EN4cute5tupleIJNS5_1CILi64EEES8_NS7_ILi192EEEEEENS_6half_tEfNS_4arch4Sm80ELb0ELb1ELb1ELb1ELb1ELb0ELb0ELb0ELi2ELi2ELi2ELi2ELb1EEENS1_21CollectiveEpilogueBwdISA_SB_SD_Li256ELb1ELb0ELi4EEENS1_19SingleTileSchedulerILb1ELb0ELb0ELi64EEEEEEEEEvNT_6ParamsE --------------------------
	.section	.nv.info._ZN7cutlass13device_kernelIN5flash19enable_sm80_to_sm89INS1_16FlashAttnBwdSm80INS1_25CollectiveMainloopBwdSm80ILi1ELi1EN4cute5tupleIJNS5_1CILi64EEES8_NS7_ILi192EEEEEENS_6half_tEfNS_4arch4Sm80ELb0ELb1ELb1ELb1ELb1ELb0ELb0ELb0ELi2ELi2ELi2ELi2ELb1EEENS1_21CollectiveEpilogueBwdISA_SB_SD_Li256ELb1ELb0ELi4EEENS1_19SingleTileSchedulerILb1ELb0ELb0ELi64EEEEEEEEEvNT_6ParamsE,"",@"SHT_CUDA_INFO"
	.sectionflags	@""
	.align	4


	//----- nvinfo : EIATTR_CUDA_API_VERSION
	.align		4
        /*0000*/ 	.byte	0x04, 0x37
        /*0002*/ 	.short	(.L_480 - .L_479)
.L_479:
        /*0004*/ 	.word	0x00000082


	//----- nvinfo : EIATTR_KPARAM_INFO
	.align		4
.L_480:
        /*0008*/ 	.byte	0x04, 0x17
        /*000a*/ 	.short	(.L_482 - .L_481)
.L_481:
        /*000c*/ 	.word	0x00000000
        /*0010*/ 	.short	0x0000
        /*0012*/ 	.short	0x0000
        /*0014*/ 	.byte	0x00, 0xf0, 0xc1, 0x09


	//----- nvinfo : EIATTR_SPARSE_MMA_MASK
	.align		4
.L_482:
        /*0018*/ 	.byte	0x03, 0x50
        /*001a*/ 	.short	0x0000


	//----- nvinfo : EIATTR_MAXREG_COUNT
	.align		4
        /*001c*/ 	.byte	0x03, 0x1b
        /*001e*/ 	.short	0x00ff


	//----- nvinfo : EIATTR_MERCURY_ISA_VERSION
	.align		4
        /*0020*/ 	.byte	0x03, 0x5f
        /*0022*/ 	.short	0x0101


	//----- nvinfo : EIATTR_VRC_CTA_INIT_COUNT
	.align		4
        /*0024*/ 	.byte	0x02, 0x4a
	.zero		1
	.zero		1


	//----- nvinfo : EIATTR_EXIT_INSTR_OFFSETS
	.align		4
        /*0028*/ 	.byte	0x04, 0x1c
        /*002a*/ 	.short	(.L_484 - .L_483)


	//   ....[0]....
.L_483:
        /*002c*/ 	.word	0x00000010


	//----- nvinfo : EIATTR_MAX_THREADS
	.align		4
.L_484:
        /*0030*/ 	.byte	0x04, 0x05
        /*0032*/ 	.short	(.L_486 - .L_485)
.L_485:
        /*0034*/ 	.word	0x00000100
        /*0038*/ 	.word	0x00000001
        /*003c*/ 	.word	0x00000001


	//----- nvinfo : EIATTR_CBANK_PARAM_SIZE
	.align		4
.L_486:
        /*0040*/ 	.byte	0x03, 0x19
        /*0042*/ 	.short	0x0270


	//----- nvinfo : EIATTR_PARAM_CBANK
	.align		4
        /*0044*/ 	.byte	0x04, 0x0a
        /*0046*/ 	.short	(.L_488 - .L_487)
	.align		4
.L_487:
        /*0048*/ 	.word	index@(.nv.constant0._ZN7cutlass13device_kernelIN5flash19enable_sm80_to_sm89INS1_16FlashAttnBwdSm80INS1_25CollectiveMainloopBwdSm80ILi1ELi1EN4cute5tupleIJNS5_1CILi64EEES8_NS7_ILi192EEEEEENS_6half_tEfNS_4arch4Sm80ELb0ELb1ELb1ELb1ELb1ELb0ELb0ELb0ELi2ELi2ELi2ELi2ELb1EEENS1_21CollectiveEpilogueBwdISA_SB_SD_Li256ELb1ELb0ELi4EEENS1_19SingleTileSchedulerILb1ELb0ELb0ELi64EEEEEEEEEvNT_6ParamsE)
        /*004c*/ 	.short	0x0380
        /*004e*/ 	.short	0x0270


	//----- nvinfo : EIATTR_SW_WAR
	.align		4
.L_488:
        /*0050*/ 	.byte	0x04, 0x36
        /*0052*/ 	.short	(.L_490 - .L_489)
.L_489:
        /*0054*/ 	.word	0x00000008
.L_490:


//--------------------- .nv.info._ZN7cutlass13device_kernelIN5flash19enable_sm80_to_sm89INS1_16FlashAttnBwdSm80INS1_25CollectiveMainloopBwdSm80ILi1ELi1EN4cute5tupleIJNS5_1CILi64EEES8_NS7_ILi192EEEEEENS_6half_tEfNS_4arch4Sm80ELb0ELb1ELb1ELb1ELb0ELb0ELb0ELb0ELi2ELi2ELi2ELi2ELb1EEENS1_24CollectiveEpilogueBwdGQAISA_fSD_Li256ELb1ELb0EEENS1_19SingleTileSchedulerILb1ELb0ELb0ELi64EEEEEEEEEvNT_6ParamsE --------------------------
	.section	.nv.info._ZN7cutlass13device_kernelIN5flash19enable_sm80_to_sm89INS1_16FlashAttnBwdSm80INS1_25CollectiveMainloopBwdSm80ILi1ELi1EN4cute5tupleIJNS5_1CILi64EEES8_NS7_ILi192EEEEEENS_6half_tEfNS_4arch4Sm80ELb0ELb1ELb1ELb1ELb0ELb0ELb0ELb0ELi2ELi2ELi2ELi2ELb1EEENS1_24CollectiveEpilogueBwdGQAISA_fSD_Li256ELb1ELb0EEENS1_19SingleTileSchedulerILb1ELb0ELb0ELi64EEEEEEEEEvNT_6ParamsE,"",@"SHT_CUDA_INFO"
	.sectionflags	@""
	.align	4


	//----- nvinfo : EIATTR_CUDA_API_VERSION
	.align		4
        /*0000*/ 	.byte	0x04, 0x37
        /*0002*/ 	.short	(.L_492 - .L_491)
.L_491:
        /*0004*/ 	.word	0x00000082


	//----- nvinfo : EIATTR_KPARAM_INFO
	.align		4
.L_492:
        /*0008*/ 	.byte	0x04, 0x17
        /*000a*/ 	.short	(.L_494 - .L_493)
.L_493:
        /*000c*/ 	.word	0x00000000
        /*0010*/ 	.short	0x0000
        /*0012*/ 	.short	0x0000
        /*0014*/ 	.byte	0x00, 0xf0, 0xe1, 0x09


	//----- nvinfo : EIATTR_SPARSE_MMA_MASK
	.align		4
.L_494:
        /*0018*/ 	.byte	0x03, 0x50
        /*001a*/ 	.short	0x0000


	//----- nvinfo : EIATTR_MAXREG_COUNT
	.align		4
        /*001c*/ 	.byte	0x03, 0x1b
        /*001e*/ 	.short	0x00ff


	//----- nvinfo : EIATTR_MERCURY_ISA_VERSION
	.align		4
        /*0020*/ 	.byte	0x03, 0x5f
        /*0022*/ 	.short	0x0101


	//----- nvinfo : EIATTR_VRC_CTA_INIT_COUNT
	.align		4
        /*0024*/ 	.byte	0x02, 0x4a
	.zero		1
	.zero		1


	//----- nvinfo : EIATTR_EXIT_INSTR_OFFSETS
	.align		4
        /*0028*/ 	.byte	0x04, 0x1c
        /*002a*/ 	.short	(.L_496 - .L_495)


	//   ....[0]....
.L_495:
        /*002c*/ 	.word	0x00000010


	//----- nvinfo : EIATTR_MAX_THREADS
	.align		4
.L_496:
        /*0030*/ 	.byte	0x04, 0x05
        /*0032*/ 	.short	(.L_498 - .L_497)
.L_497:
        /*0034*/ 	.word	0x00000100
        /*0038*/ 	.word	0x00000001
        /*003c*/ 	.word	0x00000001


	//----- nvinfo : EIATTR_CBANK_PARAM_SIZE
	.align		4
.L_498:
        /*0040*/ 	.byte	0x03, 0x19
        /*0042*/ 	.short	0x0278


	//----- nvinfo : EIATTR_PARAM_CBANK
	.align		4
        /*0044*/ 	.byte	0x04, 0x0a
        /*0046*/ 	.short	(.L_500 - .L_499)
	.align		4
.L_499:
        /*0048*/ 	.word	index@(.nv.constant0._ZN7cutlass13device_kernelIN5flash19enable_sm80_to_sm89INS1_16FlashAttnBwdSm80INS1_25CollectiveMainloopBwdSm80ILi1ELi1EN4cute5tupleIJNS5_1CILi64EEES8_NS7_ILi192EEEEEENS_6half_tEfNS_4arch4Sm80ELb0ELb1ELb1ELb1ELb0ELb0ELb0ELb0ELi2ELi2ELi2ELi2ELb1EEENS1_24CollectiveEpilogueBwdGQAISA_fSD_Li256ELb1ELb0EEENS1_19SingleTileSchedulerILb1ELb0ELb0ELi64EEEEEEEEEvNT_6ParamsE)
        /*004c*/ 	.short	0x0380
        /*004e*/ 	.short	0x0278


	//----- nvinfo : EIATTR_SW_WAR
	.align		4
.L_500:
        /*0050*/ 	.byte	0x04, 0x36
        /*0052*/ 	.short	(.L_502 - .L_501)
.L_501:
        /*0054*/ 	.word	0x00000008
.L_502:


//--------------------- .nv.info._ZN7cutlass13device_kernelIN5flash19enable_sm80_to_sm89INS1_16FlashAttnBwdSm80INS1_25CollectiveMainloopBwdSm80ILi1ELi1EN4cute5tupleIJNS5_1CILi64EEES8_NS7_ILi192EEEEEENS_6half_tEfNS_4arch4Sm80ELb0ELb1ELb1ELb1ELb1ELb0ELb0ELb0ELi2ELi2ELi2ELi2ELb1EEENS1_24CollectiveEpilogueBwdGQAISA_fSD_Li256ELb1ELb1EEENS1_19SingleTileSchedulerILb1ELb0ELb0ELi64EEEEEEEEEvNT_6ParamsE --------------------------
	.section	.nv.info._ZN7cutlass13device_kernelIN5flash19enable_sm80_to_sm89INS1_16FlashAttnBwdSm80INS1_25CollectiveMainloopBwdSm80ILi1ELi1EN4cute5tupleIJNS5_1CILi64EEES8_NS7_ILi192EEEEEENS_6half_tEfNS_4arch4Sm80ELb0ELb1ELb1ELb1ELb1ELb0ELb0ELb0ELi2ELi2ELi2ELi2ELb1EEENS1_24CollectiveEpilogueBwdGQAISA_fSD_Li256ELb1ELb1EEENS1_19SingleTileSchedulerILb1ELb0ELb0ELi64EEEEEEEEEvNT_6ParamsE,"",@"SHT_CUDA_INFO"
	.sectionflags	@""
	.align	4


	//----- nvinfo : EIATTR_CUDA_API_VERSION
	.align		4
        /*0000*/ 	.byte	0x04, 0x37
        /*0002*/ 	.short	(.L_504 - .L_503)
.L_503:
        /*0004*/ 	.word	0x00000082


	//----- nvinfo : EIATTR_KPARAM_INFO
	.align		4
.L_504:
        /*0008*/ 	.byte	0x04, 0x17
        /*000a*/ 	.short	(.L_506 - .L_505)
.L_505:
        /*000c*/ 	.word	0x00000000
        /*0010*/ 	.short	0x0000
        /*0012*/ 	.short	0x0000
        /*0014*/ 	.byte	0x00, 0xf0, 0xe1, 0x09


	//----- nvinfo : EIATTR_SPARSE_MMA_MASK
	.align		4
.L_506:
        /*0018*/ 	.byte	0x03, 0x50
        /*001a*/ 	.short	0x0000


	//----- nvinfo : EIATTR_MAXREG_COUNT
	.align		4
        /*001c*/ 	.byte	0x03, 0x1b
        /*001e*/ 	.short	0x00ff


	//----- nvinfo : EIATTR_MERCURY_ISA_VERSION
	.align		4
        /*0020*/ 	.byte	0x03, 0x5f
        /*0022*/ 	.short	0x0101


	//----- nvinfo : EIATTR_VRC_CTA_INIT_COUNT
	.align		4
        /*0024*/ 	.byte	0x02, 0x4a
	.zero		1
	.zero		1


	//----- nvinfo : EIATTR_EXIT_INSTR_OFFSETS
	.align		4
        /*0028*/ 	.byte	0x04, 0x1c
        /*002a*/ 	.short	(.L_508 - .L_507)


	//   ....[0]....
.L_507:
        /*002c*/ 	.word	0x00000010


	//----- nvinfo : EIATTR_MAX_THREADS
	.align		4
.L_508:
        /*0030*/ 	.byte	0x04, 0x05
        /*0032*/ 	.short	(.L_510 - .L_509)
.L_509:
        /*0034*/ 	.word	0x00000100
        /*0038*/ 	.word	0x00000001
        /*003c*/ 	.word	0x00000001


	//----- nvinfo : EIATTR_CBANK_PARAM_SIZE
	.align		4
.L_510:
        /*0040*/ 	.byte	0x03, 0x19
        /*0042*/ 	.short	0x0278


	//----- nvinfo : EIATTR_PARAM_CBANK
	.align		4
        /*0044*/ 	.byte	0x04, 0x0a
        /*0046*/ 	.short	(.L_512 - .L_511)
	.align		4
.L_511:
        /*0048*/ 	.word	index@(.nv.constant0._ZN7cutlass13device_kernelIN5flash19enable_sm80_to_sm89INS1_16FlashAttnBwdSm80INS1_25CollectiveMainloopBwdSm80ILi1ELi1EN4cute5tupleIJNS5_1CILi64EEES8_NS7_ILi192EEEEEENS_6half_tEfNS_4arch4Sm80ELb0ELb1ELb1ELb1ELb1ELb0ELb0ELb0ELi2ELi2ELi2ELi2ELb1EEENS1_24CollectiveEpilogueBwdGQAISA_fSD_Li256ELb1ELb1EEENS1_19SingleTileSchedulerILb1ELb0ELb0ELi64EEEEEEEEEvNT_6ParamsE)
        /*004c*/ 	.short	0x0380
        /*004e*/ 	.short	0x0278


	//----- nvinfo : EIATTR_SW_WAR
	.align		4
.L_512:
        /*0050*/ 	.byte	0x04, 0x36
        /*0052*/ 	.short	(.L_514 - .L_513)
.L_513:
        /*0054*/ 	.word	0x00000008
.L_514:


//--------------------- .nv.info._ZN7cutlass13device_kernelIN5flash19enable_sm80_to_sm89INS1_16FlashAttnBwdSm80INS1_25CollectiveMainloopBwdSm80ILi1ELi1EN4cute5tupleIJNS5_1CILi64EEES8_NS7_ILi192EEEEEENS_6half_tEfNS_4arch4Sm80ELb1ELb0ELb1ELb0ELb0ELb0ELb0ELb0ELi2ELi2ELi2ELi2ELb1EEENS1_21CollectiveEpilogueBwdISA_SB_SD_Li256ELb0ELb0ELi4EEENS1_25SingleTileBwdLPTSchedulerILb0ELi64ELb0EEEEEEEEEvNT_6ParamsE --------------------------
	.section	.nv.info._ZN7cutlass13device_kernelIN5flash19enable_sm80_to_sm89INS1_16FlashAttnBwdSm80INS1_25CollectiveMainloopBwdSm80ILi1ELi1EN4cute5tupleIJNS5_1CILi64EEES8_NS7_ILi192EEEEEENS_6half_tEfNS_4arch4Sm80ELb1ELb0ELb1ELb0ELb0ELb0ELb0ELb0ELi2ELi2ELi2ELi2ELb1EEENS1_21CollectiveEpilogueBwdISA_SB_SD_Li256ELb0ELb0ELi4EEENS1_25SingleTileBwdLPTSchedulerILb0ELi64ELb0EEEEEEEEEvNT_6ParamsE,"",@"SHT_CUDA_INFO"
	.sectionflags	@""
	.align	4


	//----- nvinfo : EIATTR_CUDA_API_VERSION
	.align		4
        /*0000*/ 	.byte	0x04, 0x37
        /*0002*/ 	.short	(.L_516 - .L_515)
.L_515:
        /*0004*/ 	.word	0x00000082


	//----- nvinfo : EIATTR_KPARAM_INFO
	.align		4
.L_516:
        /*0008*/ 	.byte	0x04, 0x17
        /*000a*/ 	.short	(.L_518 - .L_517)
.L_517:
        /*000c*/ 	.word	0x00000000
        /*0010*/ 	.short	0x0000
        /*0012*/ 	.short	0x0000
        /*0014*/ 	.byte	0x00, 0xf0, 0x21, 0x0a


	//----- nvinfo : EIATTR_SPARSE_MMA_MASK
	.align		4
.L_518:
        /*0018*/ 	.byte	0x03, 0x50
        /*001a*/ 	.short	0x0000


	//----- nvinfo : EIATTR_MAXREG_COUNT
	.align		4
        /*001c*/ 	.byte	0x03, 0x1b
        /*001e*/ 	.short	0x00ff


	//----- nvinfo : EIATTR_MERCURY_ISA_VERSION
	.align		4
        /*0020*/ 	.byte	0x03, 0x5f
        /*0022*/ 	.short	0x0101


	//----- nvinfo : EIATTR_VRC_CTA_INIT_COUNT
	.align		4
        /*0024*/ 	.byte	0x02, 0x4a
	.zero		1
	.zero		1


	//----- nvinfo : EIATTR_EXIT_INSTR_OFFSETS
	.align		4
        /*0028*/ 	.byte	0x04, 0x1c
        /*002a*/ 	.short	(.L_520 - .L_519)


	//   ....[0]....
.L_519:
        /*002c*/ 	.word	0x00000010


	//----- nvinfo : EIATTR_MAX_THREADS
	.align		4
.L_520:
        /*0030*/ 	.byte	0x04, 0x05
        /*0032*/ 	.short	(.L_522 - .L_521)
.L_521:
        /*0034*/ 	.word	0x00000100
        /*0038*/ 	.word	0x00000001
        /*003c*/ 	.word	0x00000001


	//----- nvinfo : EIATTR_CBANK_PARAM_SIZE
	.align		4
.L_522:
        /*0040*/ 	.byte	0x03, 0x19
        /*0042*/ 	.short	0x0288


	//----- nvinfo : EIATTR_PARAM_CBANK
	.align		4
        /*0044*/ 	.byte	0x04, 0x0a
        /*0046*/ 	.short	(.L_524 - .L_523)
	.align		4
.L_523:
        /*0048*/ 	.word	index@(.nv.constant0._ZN7cutlass13device_kernelIN5flash19enable_sm80_to_sm89INS1_16FlashAttnBwdSm80INS1_25CollectiveMainloopBwdSm80ILi1ELi1EN4cute5tupleIJNS5_1CILi64EEES8_NS7_ILi192EEEEEENS_6half_tEfNS_4arch4Sm80ELb1ELb0ELb1ELb0ELb0ELb0ELb0ELb0ELi2ELi2ELi2ELi2ELb1EEENS1_21CollectiveEpilogueBwdISA_SB_SD_Li256ELb0ELb0ELi4EEENS1_25SingleTileBwdLPTSchedulerILb0ELi64ELb0EEEEEEEEEvNT_6ParamsE)
        /*004c*/ 	.short	0x0380
        /*004e*/ 	.short	0x0288


	//----- nvinfo : EIATTR_SW_WAR
	.align		4
.L_524:
        /*0050*/ 	.byte	0x04, 0x36
        /*0052*/ 	.short	(.L_526 - .L_525)
.L_525:
        /*0054*/ 	.word	0x00000008
.L_526:


//--------------------- .nv.info._ZN7cutlass13device_kernelIN5flash19enable_sm80_to_sm89INS1_16FlashAttnBwdSm80INS1_25CollectiveMainloopBwdSm80ILi1ELi1EN4cute5tupleIJNS5_1CILi64EEES8_NS7_ILi192EEEEEENS_6half_tEfNS_4arch4Sm80ELb1ELb0ELb1ELb0ELb1ELb0ELb0ELb0ELi2ELi2ELi2ELi2ELb1EEENS1_21CollectiveEpilogueBwdISA_SB_SD_Li256ELb0ELb0ELi4EEENS1_25SingleTileBwdLPTSchedulerILb0ELi64ELb1EEEEEEEEEvNT_6ParamsE --------------------------
	.section	.nv.info._ZN7cutlass13device_kernelIN5flash19enable_sm80_to_sm89INS1_16FlashAttnBwdSm80INS1_25CollectiveMainloopBwdSm80ILi1ELi1EN4cute5tupleIJNS5_1CILi64EEES8_NS7_ILi192EEEEEENS_6half_tEfNS_4arch4Sm80ELb1ELb0ELb1ELb0ELb1ELb0ELb0ELb0ELi2ELi2ELi2ELi2ELb1EEENS1_21CollectiveEpilogueBwdISA_SB_SD_Li256ELb0ELb0ELi4EEENS1_25SingleTileBwdLPTSchedulerILb0ELi64ELb1EEEEEEEEEvNT_6ParamsE,"",@"SHT_CUDA_INFO"
	.sectionflags	@""
	.align	4


	//----- nvinfo : EIATTR_CUDA_API_VERSION
	.align		4
        /*0000*/ 	.byte	0x04, 0x37
        /*0002*/ 	.short	(.L_528 - .L_527)
.L_527:
        /*0004*/ 	.word	0x00000082


	//----- nvinfo : EIATTR_KPARAM_INFO
	.align		4
.L_528:
        /*0008*/ 	.byte	0x04, 0x17
        /*000a*/ 	.short	(.L_530 - .L_529)
.L_529:
        /*000c*/ 	.word	0x00000000
        /*0010*/ 	.short	0x0000
        /*0012*/ 	.short	0x0000
        /*0014*/ 	.byte	0x00, 0xf0, 0x21, 0x0a


	//----- nvinfo : EIATTR_SPARSE_MMA_MASK
	.align		4
.L_530:
        /*0018*/ 	.byte	0x03, 0x50
        /*001a*/ 	.short	0x0000


	//----- nvinfo : EIATTR_MAXREG_COUNT
	.align		4
        /*001c*/ 	.byte	0x03, 0x1b
        /*001e*/ 	.short	0x00ff


	//----- nvinfo : EIATTR_MERCURY_ISA_VERSION
	.align		4
        /*0020*/ 	.byte	0x03, 0x5f
        /*0022*/ 	.short	0x0101


	//----- nvinfo : EIATTR_VRC_CTA_INIT_COUNT
	.align		4
        /*0024*/ 	.byte	0x02, 0x4a
	.zero		1
	.zero		1


	//----- nvinfo : EIATTR_EXIT_INSTR_OFFSETS
	.align		4
        /*0028*/ 	.byte	0x04, 0x1c
        /*002a*/ 	.short	(.L_532 - .L_531)


	//   ....[0]....
.L_531:
        /*002c*/ 	.word	0x00000010


	//----- nvinfo : EIATTR_MAX_THREADS
	.align		4
.L_532:
        /*0030*/ 	.byte	0x04, 0x05
        /*0032*/ 	.short	(.L_534 - .L_533)
.L_533:
        /*0034*/ 	.word	0x00000100
        /*0038*/ 	.word	0x00000001
        /*003c*/ 	.word	0x00000001


	//----- nvinfo : EIATTR_CBANK_PARAM_SIZE
	.align		4
.L_534:
        /*0040*/ 	.byte	0x03, 0x19
        /*0042*/ 	.short	0x0288


	//----- nvinfo : EIATTR_PARAM_CBANK
	.align		4
        /*0044*/ 	.byte	0x04, 0x0a
        /*0046*/ 	.short	(.L_536 - .L_535)
	.align		4
.L_535:
        /*0048*/ 	.word	index@(.nv.constant0._ZN7cutlass13device_kernelIN5flash19enable_sm80_to_sm89INS1_16FlashAttnBwdSm80INS1_25CollectiveMainloopBwdSm80ILi1ELi1EN4cute5tupleIJNS5_1CILi64EEES8_NS7_ILi192EEEEEENS_6half_tEfNS_4arch4Sm80ELb1ELb0ELb1ELb0ELb1ELb0ELb0ELb0ELi2ELi2ELi2ELi2ELb1EEENS1_21CollectiveEpilogueBwdISA_SB_SD_Li256ELb0ELb0ELi4EEENS1_25SingleTileBwdLPTSchedulerILb0ELi64ELb1EEEEEEEEEvNT_6ParamsE)
        /*004c*/ 	.short	0x0380
        /*004e*/ 	.short	0x0288


	//----- nvinfo : EIATTR_SW_WAR
	.align		4
.L_536:
        /*0050*/ 	.byte	0x04, 0x36
        /*0052*/ 	.short	(.L_538 - .L_537)
.L_537:
        /*0054*/ 	.word	0x00000008
.L_538:


//--------------------- .nv.info._ZN7cutlass13device_kernelIN5flash19enable_sm80_to_sm89INS1_16FlashAttnBwdSm80INS1_25CollectiveMainloopBwdSm80ILi1ELi1EN4cute5tupleIJNS5_1CILi64EEES8_NS7_ILi192EEEEEENS_6half_tEfNS_4arch4Sm80ELb1ELb0ELb1ELb0ELb0ELb0ELb0ELb0ELi2ELi2ELi2ELi2ELb1EEENS1_24CollectiveEpilogueBwdGQAISA_fSD_Li256ELb0ELb0EEENS1_25SingleTileBwdLPTSchedulerILb0ELi64ELb0EEEEEEEEEvNT_6ParamsE --------------------------
	.section	.nv.info._ZN7cutlass13device_kernelIN5flash19enable_sm80_to_sm89INS1_16FlashAttnBwdSm80INS1_25CollectiveMainloopBwdSm80ILi1ELi1EN4cute5tupleIJNS5_1CILi64EEES8_NS7_ILi192EEEEEENS_6half_tEfNS_4arch4Sm80ELb1ELb0ELb1ELb0ELb0ELb0ELb0ELb0ELi2ELi2ELi2ELi2ELb1EEENS1_24CollectiveEpilogueBwdGQAISA_fSD_Li256ELb0ELb0EEENS1_25SingleTileBwdLPTSchedulerILb0ELi64ELb0EEEEEEEEEvNT_6ParamsE,"",@"SHT_CUDA_INFO"
	.sectionflags	@""
	.align	4


	//----- nvinfo : EIATTR_CUDA_API_VERSION
	.align		4
        /*0000*/ 	.byte	0x04, 0x37
        /*0002*/ 	.short	(.L_540 - .L_539)
.L_539:
        /*0004*/ 	.word	0x00000082


	//----- nvinfo : EIATTR_KPARAM_INFO
	.align		4
.L_540:
        /*0008*/ 	.byte	0x04, 0x17
        /*000a*/ 	.short	(.L_542 - .L_541)
.L_541:
        /*000c*/ 	.word	0x00000000
        /*0010*/ 	.short	0x0000
        /*0012*/ 	.short	0x0000
        /*0014*/ 	.byte	0x00, 0xf0, 0x41, 0x0a


	//----- nvinfo : EIATTR_SPARSE_MMA_MASK
	.align		4
.L_542:
        /*0018*/ 	.byte	0x03, 0x50
        /*001a*/ 	.short	0x0000


	//----- nvinfo : EIATTR_MAXREG_COUNT
	.align		4
        /*001c*/ 	.byte	0x03, 0x1b
        /*001e*/ 	.short	0x00ff


	//----- nvinfo : EIATTR_MERCURY_ISA_VERSION
	.align		4
        /*0020*/ 	.byte	0x03, 0x5f
        /*0022*/ 	.short	0x0101


	//----- nvinfo : EIATTR_VRC_CTA_INIT_COUNT
	.align		4
        /*0024*/ 	.byte	0x02, 0x4a
	.zero		1
	.zero		1


	//----- nvinfo : EIATTR_EXIT_INSTR_OFFSETS
	.align		4
        /*0028*/ 	.byte	0x04, 0x1c
        /*002a*/ 	.short	(.L_544 - .L_543)


	//   ....[0]....
.L_543:
        /*002c*/ 	.word	0x00000010


	//----- nvinfo : EIATTR_MAX_THREADS
	.align		4
.L_544:
        /*0030*/ 	.byte	0x04, 0x05
        /*0032*/ 	.short	(.L_546 - .L_545)
.L_545:
        /*0034*/ 	.word	0x00000100
        /*0038*/ 	.word	0x00000001
        /*003c*/ 	.word	0x00000001


	//----- nvinfo : EIATTR_CBANK_PARAM_SIZE
	.align		4
.L_546:
        /*0040*/ 	.byte	0x03, 0x19
        /*0042*/ 	.short	0x0290


	//----- nvinfo : EIATTR_PARAM_CBANK
	.align		4
        /*0044*/ 	.byte	0x04, 0x0a
        /*0046*/ 	.short	(.L_548 - .L_547)
	.align		4
.L_547:
        /*0048*/ 	.word	index@(.nv.constant0._ZN7cutlass13device_kernelIN5flash19enable_sm80_to_sm89INS1_16FlashAttnBwdSm80INS1_25CollectiveMainloopBwdSm80ILi1ELi1EN4cute5tupleIJNS5_1CILi64EEES8_NS7_ILi192EEEEEENS_6half_tEfNS_4arch4Sm80ELb1ELb0ELb1ELb0ELb0ELb0ELb0ELb0ELi2ELi2ELi2ELi2ELb1EEENS1_24CollectiveEpilogueBwdGQAISA_fSD_Li256ELb0ELb0EEENS1_25SingleTileBwdLPTSchedulerILb0ELi64ELb0EEEEEEEEEvNT_6ParamsE)
        /*004c*/ 	.short	0x0380
        /*004e*/ 	.short	0x0290


	//----- nvinfo : EIATTR_SW_WAR
	.align		4
.L_548:
        /*0050*/ 	.byte	0x04, 0x36
        /*0052*/ 	.short	(.L_550 - .L_549)
.L_549:
        /*0054*/ 	.word	0x00000008
.L_550:


//--------------------- .nv.info._ZN7cutlass13device_kernelIN5flash19enable_sm80_to_sm89INS1_16FlashAttnBwdSm80INS1_25CollectiveMainloopBwdSm80ILi1ELi1EN4cute5tupleIJNS5_1CILi64EEES8_NS7_ILi192EEEEEENS_6half_tEfNS_4arch4Sm80ELb1ELb0ELb1ELb0ELb1ELb0ELb0ELb0ELi2ELi2ELi2ELi2ELb1EEENS1_24CollectiveEpilogueBwdGQAISA_fSD_Li256ELb0ELb1EEENS1_25SingleTileBwdLPTSchedulerILb0ELi64ELb1EEEEEEEEEvNT_6ParamsE --------------------------
	.section	.nv.info._ZN7cutlass13device_kernelIN5flash19enable_sm80_to_sm89INS1_16FlashAttnBwdSm80INS1_25CollectiveMainloopBwdSm80ILi1ELi1EN4cute5tupleIJNS5_1CILi64EEES8_NS7_ILi192EEEEEENS_6half_tEfNS_4arch4Sm80ELb1ELb0ELb1ELb0ELb1ELb0ELb0ELb0ELi2ELi2ELi2ELi2ELb1EEENS1_24CollectiveEpilogueBwdGQAISA_fSD_Li256ELb0ELb1EEENS1_25SingleTileBwdLPTSchedulerILb0ELi64ELb1EEEEEEEEEvNT_6ParamsE,"",@"SHT_CUDA_INFO"
	.sectionflags	@""
	.align	4


	//----- nvinfo : EIATTR_CUDA_API_VERSION
	.align		4
        /*0000*/ 	.byte	0x04, 0x37
        /*0002*/ 	.short	(.L_552 - .L_551)
.L_551:
        /*0004*/ 	.word	0x00000082


	//----- nvinfo : EIATTR_KPARAM_INFO
	.align		4
.L_552:
        /*0008*/ 	.byte	0x04, 0x17
        /*000a*/ 	.short	(.L_554 - .L_553)
.L_553:
        /*000c*/ 	.word	0x00000000
        /*0010*/ 	.short	0x0000
        /*0012*/ 	.short	0x0000
        /*0014*/ 	.byte	0x00, 0xf0, 0x41, 0x0a


	//----- nvinfo : EIATTR_SPARSE_MMA_MASK
	.align		4
.L_554:
        /*0018*/ 	.byte	0x03, 0x50
        /*001a*/ 	.short	0x0000


	//----- nvinfo : EIATTR_MAXREG_COUNT
	.align		4
        /*001c*/ 	.byte	0x03, 0x1b
        /*001e*/ 	.short	0x00ff


	//----- nvinfo : EIATTR_MERCURY_ISA_VERSION
	.align		4
        /*0020*/ 	.byte	0x03, 0x5f
        /*0022*/ 	.short	0x0101


	//----- nvinfo : EIATTR_VRC_CTA_INIT_COUNT
	.align		4
        /*0024*/ 	.byte	0x02, 0x4a
	.zero		1
	.zero		1


	//----- nvinfo : EIATTR_EXIT_INSTR_OFFSETS
	.align		4
        /*0028*/ 	.byte	0x04, 0x1c
        /*002a*/ 	.short	(.L_556 - .L_555)


	//   ....[0]....
.L_555:
        /*002c*/ 	.word	0x00000010


	//----- nvinfo : EIATTR_MAX_THREADS
	.align		4
.L_556:
        /*0030*/ 	.byte	0x04, 0x05
        /*0032*/ 	.short	(.L_558 - .L_557)
.L_557:
        /*0034*/ 	.word	0x00000100
        /*0038*/ 	.word	0x00000001
        /*003c*/ 	.word	0x00000001


	//----- nvinfo : EIATTR_CBANK_PARAM_SIZE
	.align		4
.L_558:
        /*0040*/ 	.byte	0x03, 0x19
        /*0042*/ 	.short	0x0290


	//----- nvinfo : EIATTR_PARAM_CBANK
	.align		4
        /*0044*/ 	.byte	0x04, 0x0a
        /*0046*/ 	.short	(.L_560 - .L_559)
	.align		4
.L_559:
        /*0048*/ 	.word	index@(.nv.constant0._ZN7cutlass13device_kernelIN5flash19enable_sm80_to_sm89INS1_16FlashAttnBwdSm80INS1_25CollectiveMainloopBwdSm80ILi1ELi1EN4cute5tupleIJNS5_1CILi64EEES8_NS7_ILi192EEEEEENS_6half_tEfNS_4arch4Sm80ELb1ELb0ELb1ELb0ELb1ELb0ELb0ELb0ELi2ELi2ELi2ELi2ELb1EEENS1_24CollectiveEpilogueBwdGQAISA_fSD_Li256ELb0ELb1EEENS1_25SingleTileBwdLPTSchedulerILb0ELi64ELb1EEEEEEEEEvNT_6ParamsE)
        /*004c*/ 	.short	0x0380
        /*004e*/ 	.short	0x0290


	//----- nvinfo : EIATTR_SW_WAR
	.align		4
.L_560:
        /*0050*/ 	.byte	0x04, 0x36
        /*0052*/ 	.short	(.L_562 - .L_561)
.L_561:
        /*0054*/ 	.word	0x00000008
.L_562:


//--------------------- .nv.info._ZN7cutlass13device_kernelIN5flash19enable_sm80_to_sm89INS1_16FlashAttnBwdSm80INS1_25CollectiveMainloopBwdSm80ILi1ELi1EN4cute5tupleIJNS5_1CILi64EEES8_NS7_ILi192EEEEEENS_6half_tEfNS_4arch4Sm80ELb1ELb0ELb1ELb1ELb0ELb0ELb0ELb0ELi2ELi2ELi2ELi2ELb1EEENS1_21CollectiveEpilogueBwdISA_SB_SD_Li256ELb1ELb0ELi4EEENS1_25SingleTileBwdLPTSchedulerILb1ELi64ELb0EEEEEEEEEvNT_6ParamsE --------------------------
	.section	.nv.info._ZN7cutlass13device_kernelIN5flash19enable_sm80_to_sm89INS1_16FlashAttnBwdSm80INS1_25CollectiveMainloopBwdSm80ILi1ELi1EN4cute5tupleIJNS5_1CILi64EEES8_NS7_ILi192EEEEEENS_6half_tEfNS_4arch4Sm80ELb1ELb0ELb1ELb1ELb0ELb0ELb0ELb0ELi2ELi2ELi2ELi2ELb1EEENS1_21CollectiveEpilogueBwdISA_SB_SD_Li256ELb1ELb0ELi4EEENS1_25SingleTileBwdLPTSchedulerILb1ELi64ELb0EEEEEEEEEvNT_6ParamsE,"",@"SHT_CUDA_INFO"
	.sectionflags	@""
	.align	4


	//----- nvinfo : EIATTR_CUDA_API_VERSION
	.align		4
        /*0000*/ 	.byte	0x04, 0x37
        /*0002*/ 	.short	(.L_564 - .L_563)
.L_563:
        /*0004*/ 	.word	0x00000082


	//----- nvinfo : EIATTR_KPARAM_INFO
	.align		4
.L_564:
        /*0008*/ 	.byte	0x04, 0x17
        /*000a*/ 	.short	(.L_566 - .L_565)
.L_565:
        /*000c*/ 	.word	0x00000000
        /*0010*/ 	.short	0x0000
        /*0012*/ 	.short	0x0000
        /*0014*/ 	.byte	0x00, 0xf0, 0x21, 0x0a


	//----- nvinfo : EIATTR_SPARSE_MMA_MASK
	.align		4
.L_566:
        /*0018*/ 	.byte	0x03, 0x50
        /*001a*/ 	.short	0x0000


	//----- nvinfo : EIATTR_MAXREG_COUNT
	.align		4
        /*001c*/ 	.byte	0x03, 0x1b
        /*001e*/ 	.short	0x00ff


	//----- nvinfo : EIATTR_MERCURY_ISA_VERSION
	.align		4
        /*0020*/ 	.byte	0x03, 0x5f
        /*0022*/ 	.short	0x0101


	//----- nvinfo : EIATTR_VRC_CTA_INIT_COUNT
	.align		4
        /*0024*/ 	.byte	0x02, 0x4a
	.zero		1
	.zero		1


	//----- nvinfo : EIATTR_EXIT_INSTR_OFFSETS
	.align		4
        /*0028*/ 	.byte	0x04, 0x1c
        /*002a*/ 	.short	(.L_568 - .L_567)


	//   ....[0]....
.L_567:
        /*002c*/ 	.word	0x00000010


	//----- nvinfo : EIATTR_MAX_THREADS
	.align		4
.L_568:
        /*0030*/ 	.byte	0x04, 0x05
        /*0032*/ 	.short	(.L_570 - .L_569)
.L_569:
        /*0034*/ 	.word	0x00000100
        /*0038*/ 	.word	0x00000001
        /*003c*/ 	.word	0x00000001


	//----- nvinfo : EIATTR_CBANK_PARAM_SIZE
	.align		4
.L_570:
        /*0040*/ 	.byte	0x03, 0x19
        /*0042*/ 	.short	0x0288


	//----- nvinfo : EIATTR_PARAM_CBANK
	.align		4
        /*0044*/ 	.byte	0x04, 0x0a
        /*0046*/ 	.short	(.L_572 - .L_571)
	.align		4
.L_571:
        /*0048*/ 	.word	index@(.nv.constant0._ZN7cutlass13device_kernelIN5flash19enable_sm80_to_sm89INS1_16FlashAttnBwdSm80INS1_25CollectiveMainloopBwdSm80ILi1ELi1EN4cute5tupleIJNS5_1CILi64EEES8_NS7_ILi192EEEEEENS_6half_tEfNS_4arch4Sm80ELb1ELb0ELb1ELb1ELb0ELb0ELb0ELb0ELi2ELi2ELi2ELi2ELb1EEENS1_21CollectiveEpilogueBwdISA_SB_SD_Li256ELb1ELb0ELi4EEENS1_25SingleTileBwdLPTSchedulerILb1ELi64ELb0EEEEEEEEEvNT_6ParamsE)
        /*004c*/ 	.short	0x0380
        /*004e*/ 	.short	0x0288


	//----- nvinfo : EIATTR_SW_WAR
	.align		4
.L_572:
        /*0050*/ 	.byte	0x04, 0x36
        /*0052*/ 	.short	(.L_574 - .L_573)
.L_573:
        /*0054*/ 	.word	0x00000008
.L_574:


//--------------------- .nv.info._ZN7cutlass13device_kernelIN5flash19enable_sm80_to_sm89INS1_16FlashAttnBwdSm80INS1_25CollectiveMainloopBwdSm80ILi1ELi1EN4cute5tupleIJNS5_1CILi64EEES8_NS7_ILi192EEEEEENS_6half_tEfNS_4arch4Sm80ELb1ELb0ELb1ELb1ELb1ELb0ELb0ELb0ELi2ELi2ELi2ELi2ELb1EEENS1_21CollectiveEpilogueBwdISA_SB_SD_Li256ELb1ELb0ELi4EEENS1_25SingleTileBwdLPTSchedulerILb1ELi64ELb1EEEEEEEEEvNT_6ParamsE --------------------------
	.section	.nv.info._ZN7cutlass13device_kernelIN5flash19enable_sm80_to_sm89INS1_16FlashAttnBwdSm80INS1_25CollectiveMainloopBwdSm80ILi1ELi1EN4cute5tupleIJNS5_1CILi64EEES8_NS7_ILi192EEEEEENS_6half_tEfNS_4arch4Sm80ELb1ELb0ELb1ELb1ELb1ELb0ELb0ELb0ELi2ELi2ELi2ELi2ELb1EEENS1_21CollectiveEpilogueBwdISA_SB_SD_Li256ELb1ELb0ELi4EEENS1_25SingleTileBwdLPTSchedulerILb1ELi64ELb1EEEEEEEEEvNT_6ParamsE,"",@"SHT_CUDA_INFO"
	.sectionflags	@""
	.align	4


	//----- nvinfo : EIATTR_CUDA_API_VERSION
	.align		4
        /*0000*/ 	.byte	0x04, 0x37
        /*0002*/ 	.short	(.L_576 - .L_575)
.L_575:
        /*0004*/ 	.word	0x00000082


	//----- nvinfo : EIATTR_KPARAM_INFO
	.align		4
.L_576:
        /*0008*/ 	.byte	0x04, 0x17
        /*000a*/ 	.short	(.L_578 - .L_577)
.L_577:
        /*000c*/ 	.word	0x00000000
        /*0010*/ 	.short	0x0000
        /*0012*/ 	.short	0x0000
        /*0014*/ 	.byte	0x00, 0xf0, 0x21, 0x0a


	//----- nvinfo : EIATTR_SPARSE_MMA_MASK
	.align		4
.L_578:
        /*0018*/ 	.byte	0x03, 0x50
        /*001a*/ 	.short	0x0000


	//----- nvinfo : EIATTR_MAXREG_COUNT
	.align		4
        /*001c*/ 	.byte	0x03, 0x1b
        /*001e*/ 	.short	0x00ff


	//----- nvinfo : EIATTR_MERCURY_ISA_VERSION
	.align		4
        /*0020*/ 	.byte	0x03, 0x5f
        /*0022*/ 	.short	0x0101


	//----- nvinfo : EIATTR_VRC_CTA_INIT_COUNT
	.align		4
        /*0024*/ 	.byte	0x02, 0x4a
	.zero		1
	.zero		1


	//----- nvinfo : EIATTR_EXIT_INSTR_OFFSETS
	.align		4
        /*0028*/ 	.byte	0x04, 0x1c
        /*002a*/ 	.short	(.L_580 - .L_579)


	//   ....[0]....
.L_579:
        /*002c*/ 	.word	0x00000010


	//----- nvinfo : EIATTR_MAX_THREADS
	.align		4
.L_580:
        /*0030*/ 	.byte	0x04, 0x05
        /*0032*/ 	.short	(.L_582 - .L_581)
.L_581:
        /*0034*/ 	.word	0x00000100
        /*0038*/ 	.word	0x00000001
        /*003c*/ 	.word	0x00000001


	//----- nvinfo : EIATTR_CBANK_PARAM_SIZE
	.align		4
.L_582:
        /*0040*/ 	.byte	0x03, 0x19
        /*0042*/ 	.short	0x0288


	//----- nvinfo : EIATTR_PARAM_CBANK
	.align		4
        /*0044*/ 	.byte	0x04, 0x0a
        /*0046*/ 	.short	(.L_584 - .L_583)
	.align		4
.L_583:
        /*0048*/ 	.word	index@(.nv.constant0._ZN7cutlass13device_kernelIN5flash19enable_sm80_to_sm89INS1_16FlashAttnBwdSm80INS1_25CollectiveMainloopBwdSm80ILi1ELi1EN4cute5tupleIJNS5_1CILi64EEES8_NS7_ILi192EEEEEENS_6half_tEfNS_4arch4Sm80ELb1ELb0ELb1ELb1ELb1ELb0ELb0ELb0ELi2ELi2ELi2ELi2ELb1EEENS1_21CollectiveEpilogueBwdISA_SB_SD_Li256ELb1ELb0ELi4EEENS1_25SingleTileBwdLPTSchedulerILb1ELi64ELb1EEEEEEEEEvNT_6ParamsE)
        /*004c*/ 	.short	0x0380
        /*004e*/ 	.short	0x0288


	//----- nvinfo : EIATTR_SW_WAR
	.align		4
.L_584:
        /*0050*/ 	.byte	0x04, 0x36
        /*0052*/ 	.short	(.L_586 - .L_585)
.L_585:
        /*0054*/ 	.word	0x00000008
.L_586:


//--------------------- .nv.info._ZN7cutlass13device_kernelIN5flash19enable_sm80_to_sm89INS1_16FlashAttnBwdSm80INS1_25CollectiveMainloopBwdSm80ILi1ELi1EN4cute5tupleIJNS5_1CILi64EEES8_NS7_ILi192EEEEEENS_6half_tEfNS_4arch4Sm80ELb1ELb0ELb1ELb1ELb0ELb0ELb0ELb0ELi2ELi2ELi2ELi2ELb1EEENS1_24CollectiveEpilogueBwdGQAISA_fSD_Li256ELb1ELb0EEENS1_25SingleTileBwdLPTSchedulerILb1ELi64ELb0EEEEEEEEEvNT_6ParamsE --------------------------
	.section	.nv.info._ZN7cutlass13device_kernelIN5flash19enable_sm80_to_sm89INS1_16FlashAttnBwdSm80INS1_25CollectiveMainloopBwdSm80ILi1ELi1EN4cute5tupleIJNS5_1CILi64EEES8_NS7_ILi192EEEEEENS_6half_tEfNS_4arch4Sm80ELb1ELb0ELb1ELb1ELb0ELb0ELb0ELb0ELi2ELi2ELi2ELi2ELb1EEENS1_24CollectiveEpilogueBwdGQAISA_fSD_Li256ELb1ELb0EEENS1_25SingleTileBwdLPTSchedulerILb1ELi64ELb0EEEEEEEEEvNT_6ParamsE,"",@"SHT_CUDA_INFO"
	.sectionflags	@""
	.align	4


	//----- nvinfo : EIATTR_CUDA_API_VERSION
	.align		4
        /*0000*/ 	.byte	0x04, 0x37
        /*0002*/ 	.short	(.L_588 - .L_587)
.L_587:
        /*0004*/ 	.word	0x00000082


	//----- nvinfo : EIATTR_KPARAM_INFO
	.align		4
.L_588:
        /*0008*/ 	.byte	0x04, 0x17
        /*000a*/ 	.short	(.L_590 - .L_589)
.L_589:
        /*000c*/ 	.word	0x00000000
        /*0010*/ 	.short	0x0000
        /*0012*/ 	.short	0x0000
        /*0014*/ 	.byte	0x00, 0xf0, 0x41, 0x0a


	//----- nvinfo : EIATTR_SPARSE_MMA_MASK
	.align		4
.L_590:
        /*0018*/ 	.byte	0x03, 0x50
        /*001a*/ 	.short	0x0000


	//----- nvinfo : EIATTR_MAXREG_COUNT
	.align		4
        /*001c*/ 	.byte	0x03, 0x1b
        /*001e*/ 	.short	0x00ff


	//----- nvinfo : EIATTR_MERCURY_ISA_VERSION
	.align		4
        /*0020*/ 	.byte	0x03, 0x5f
        /*0022*/ 	.short	0x0101


	//----- nvinfo : EIATTR_VRC_CTA_INIT_COUNT
	.align		4
        /*0024*/ 	.byte	0x02, 0x4a
	.zero		1
	.zero		1


	//----- nvinfo : EIATTR_EXIT_INSTR_OFFSETS
	.align		4
        /*0028*/ 	.byte	0x04, 0x1c
        /*002a*/ 	.short	(.L_592 - .L_591)


	//   ....[0]....
.L_591:
        /*002c*/ 	.word	0x00000010


	//----- nvinfo : EIATTR_MAX_THREADS
	.align		4
.L_592:
        /*0030*/ 	.byte	0x04, 0x05
        /*0032*/ 	.short	(.L_594 - .L_593)
.L_593:
        /*0034*/ 	.word	0x00000100
        /*0038*/ 	.word	0x00000001
        /*003c*/ 	.word	0x00000001


	//----- nvinfo : EIATTR_CBANK_PARAM_SIZE
	.align		4
.L_594:
        /*0040*/ 	.byte	0x03, 0x19
        /*0042*/ 	.short	0x0290


	//----- nvinfo : EIATTR_PARAM_CBANK
	.align		4
        /*0044*/ 	.byte	0x04, 0x0a
        /*0046*/ 	.short	(.L_596 - .L_595)
	.align		4
.L_595:
        /*0048*/ 	.word	index@(.nv.constant0._ZN7cutlass13device_kernelIN5flash19enable_sm80_to_sm89INS1_16FlashAttnBwdSm80INS1_25CollectiveMainloopBwdSm80ILi1ELi1EN4cute5tupleIJNS5_1CILi64EEES8_NS7_ILi192EEEEEENS_6half_tEfNS_4arch4Sm80ELb1ELb0ELb1ELb1ELb0ELb0ELb0ELb0ELi2ELi2ELi2ELi2ELb1EEENS1_24CollectiveEpilogueBwdGQAISA_fSD_Li256ELb1ELb0EEENS1_25SingleTileBwdLPTSchedulerILb1ELi64ELb0EEEEEEEEEvNT_6ParamsE)
        /*004c*/ 	.short	0x0380
        /*004e*/ 	.short	0x0290


	//----- nvinfo : EIATTR_SW_WAR
	.align		4
.L_596:
        /*0050*/ 	.byte	0x04, 0x36
        /*0052*/ 	.short	(.L_598 - .L_597)
.L_597:
        /*0054*/ 	.word	0x00000008
.L_598:


//--------------------- .nv.info._ZN7cutlass13device_kernelIN5flash19enable_sm80_to_sm89INS1_16FlashAttnBwdSm80INS1_25CollectiveMainloopBwdSm80ILi1ELi1EN4cute5tupleIJNS5_1CILi64EEES8_NS7_ILi192EEEEEENS_6half_tEfNS_4arch4Sm80ELb1ELb0ELb1ELb1ELb1ELb0ELb0ELb0ELi2ELi2ELi2ELi2ELb1EEENS1_24CollectiveEpilogueBwdGQAISA_fSD_Li256ELb1ELb1EEENS1_25SingleTileBwdLPTSchedulerILb1ELi64ELb1EEEEEEEEEvNT_6ParamsE --------------------------
	.section	.nv.info._ZN7cutlass13device_kernelIN5flash19enable_sm80_to_sm89INS1_16FlashAttnBwdSm80INS1_25CollectiveMainloopBwdSm80ILi1ELi1EN4cute5tupleIJNS5_1CILi64EEES8_NS7_ILi192EEEEEENS_6half_tEfNS_4arch4Sm80ELb1ELb0ELb1ELb1ELb1ELb0ELb0ELb0ELi2ELi2ELi2ELi2ELb1EEENS1_24CollectiveEpilogueBwdGQAISA_fSD_Li256ELb1ELb1EEENS1_25SingleTileBwdLPTSchedulerILb1ELi64ELb1EEEEEEEEEvNT_6ParamsE,"",@"SHT_CUDA_INFO"
	.sectionflags	@""
	.align	4


	//----- nvinfo : EIATTR_CUDA_API_VERSION
	.align		4
        /*0000*/ 	.byte	0x04, 0x37
        /*0002*/ 	.short	(.L_600 - .L_599)
.L_599:
        /*0004*/ 	.word	0x00000082


	//----- nvinfo : EIATTR_KPARAM_INFO
	.align		4
.L_600:
        /*0008*/ 	.byte	0x04, 0x17
        /*000a*/ 	.short	(.L_602 - .L_601)
.L_601:
        /*000c*/ 	.word	0x00000000
        /*0010*/ 	.short	0x0000
        /*0012*/ 	.short	0x0000
        /*0014*/ 	.byte	0x00, 0xf0, 0x41, 0x0a


	//----- nvinfo : EIATTR_SPARSE_MMA_MASK
	.align		4
.L_602:
        /*0018*/ 	.byte	0x03, 0x50
        /*001a*/ 	.short	0x0000


	//----- nvinfo : EIATTR_MAXREG_COUNT
	.align		4
        /*001c*/ 	.byte	0x03, 0x1b
        /*001e*/ 	.short	0x00ff


	//----- nvinfo : EIATTR_MERCURY_ISA_VERSION
	.align		4
        /*0020*/ 	.byte	0x03, 0x5f
        /*0022*/ 	.short	0x0101


	//----- nvinfo : EIATTR_VRC_CTA_INIT_COUNT
	.align		4
        /*0024*/ 	.byte	0x02, 0x4a
	.zero		1
	.zero		1


	//----- nvinfo : EIATTR_EXIT_INSTR_OFFSETS
	.align		4
        /*0028*/ 	.byte	0x04, 0x1c
        /*002a*/ 	.short	(.L_604 - .L_603)


	//   ....[0]....
.L_603:
        /*002c*/ 	.word	0x00000010


	//----- nvinfo : EIATTR_MAX_THREADS
	.align		4
.L_604:
        /*0030*/ 	.byte	0x04, 0x05
        /*0032*/ 	.short	(.L_606 - .L_605)
.L_605:
        /*0034*/ 	.word	0x00000100
        /*0038*/ 	.word	0x00000001
        /*003c*/ 	.word	0x00000001


	//----- nvinfo : EIATTR_CBANK_PARAM_SIZE
	.align		4
.L_606:
        /*0040*/ 	.byte	0x03, 0x19
        /*0042*/ 	.short	0x0290


	//----- nvinfo : EIATTR_PARAM_CBANK
	.align		4
        /*0044*/ 	.byte	0x04, 0x0a
        /*0046*/ 	.short	(.L_608 - .L_607)
	.align		4
.L_607:
        /*0048*/ 	.word	index@(.nv.constant0._ZN7cutlass13device_kernelIN5flash19enable_sm80_to_sm89INS1_16FlashAttnBwdSm80INS1_25CollectiveMainloopBwdSm80ILi1ELi1EN4cute5tupleIJNS5_1CILi64EEES8_NS7_ILi192EEEEEENS_6half_tEfNS_4arch4Sm80ELb1ELb0ELb1ELb1ELb1ELb0ELb0ELb0ELi2ELi2ELi2ELi2ELb1EEENS1_24CollectiveEpilogueBwdGQAISA_fSD_Li256ELb1ELb1EEENS1_25SingleTileBwdLPTSchedulerILb1ELi64ELb1EEEEEEEEEvNT_6ParamsE)
        /*004c*/ 	.short	0x0380
        /*004e*/ 	.short	0x0290


	//----- nvinfo : EIATTR_SW_WAR
	.align		4
.L_608:
        /*0050*/ 	.byte	0x04, 0x36
        /*0052*/ 	.short	(.L_610 - .L_609)
.L_609:
        /*0054*/ 	.word	0x00000008
.L_610:


//--------------------- .nv.info._ZN7cutlass13device_kernelIN5flash19enable_sm80_to_sm89INS1_16FlashAttnBwdSm80INS1_25CollectiveMainloopBwdSm80ILi2ELi1EN4cute5tupleIJNS5_1CILi64EEENS7_ILi80EEENS7_ILi192EEEEEENS_6half_tEfNS_4arch4Sm80ELb0ELb0ELb1ELb0ELb0ELb0ELb1ELb0ELi2ELi4ELi2ELi2ELb0EEENS1_21CollectiveEpilogueBwdISB_SC_SE_Li256ELb0ELb1ELi4EEENS1_19SingleTileSchedulerILb0ELb0ELb0ELi80EEEEEEEEEvNT_6ParamsE --------------------------
	.section	.nv.info._ZN7cutlass13device_kernelIN5flash19enable_sm80_to_sm89INS1_16FlashAttnBwdSm80INS1_25CollectiveMainloopBwdSm80ILi2ELi1EN4cute5tupleIJNS5_1CILi64EEENS7_ILi80EEENS7_ILi192EEEEEENS_6half_tEfNS_4arch4Sm80ELb0ELb0ELb1ELb0ELb0ELb0ELb1ELb0ELi2ELi4ELi2ELi2ELb0EEENS1_21CollectiveEpilogueBwdISB_SC_SE_Li256ELb0ELb1ELi4EEENS1_19SingleTileSchedulerILb0ELb0ELb0ELi80EEEEEEEEEvNT_6ParamsE,"",@"SHT_CUDA_INFO"
	.sectionflags	@""
	.align	4


	//----- nvinfo : EIATTR_CUDA_API_VERSION
	.align		4
        /*0000*/ 	.byte	0x04, 0x37
        /*0002*/ 	.short	(.L_612 - .L_611)
.L_611:
        /*0004*/ 	.word	0x00000082


	//----- nvinfo : EIATTR_KPARAM_INFO
	.align		4
.L_612:
        /*0008*/ 	.byte	0x04, 0x17
        /*000a*/ 	.short	(.L_614 - .L_613)
.L_613:
        /*000c*/ 	.word	0x00000000
        /*0010*/ 	.short	0x0000
        /*0012*/ 	.short	0x0000
        /*0014*/ 	.byte	0x00, 0xf0, 0xc1, 0x09


	//----- nvinfo : EIATTR_SPARSE_MMA_MASK
	.align		4
.L_614:
        /*0018*/ 	.byte	0x03, 0x50
        /*001a*/ 	.short	0x0000


	//----- nvinfo : EIATTR_MAXREG_COUNT
	.align		4
        /*001c*/ 	.byte	0x03, 0x1b
        /*001e*/ 	.short	0x00ff


	//----- nvinfo : EIATTR_MERCURY_ISA_VERSION
	.align		4
        /*0020*/ 	.byte	0x03, 0x5f
        /*0022*/ 	.short	0x0101


	//----- nvinfo : EIATTR_VRC_CTA_INIT_COUNT
	.align		4
        /*0024*/ 	.byte	0x02, 0x4a
	.zero		1
	.zero		1


	//----- nvinfo : EIATTR_EXIT_INSTR_OFFSETS
	.align		4
        /*0028*/ 	.byte	0x04, 0x1c
        /*002a*/ 	.short	(.L_616 - .L_615)


	//   ....[0]....
.L_615:
        /*002c*/ 	.word	0x00000010


	//----- nvinfo : EIATTR_MAX_THREADS
	.align		4
.L_616:
        /*0030*/ 	.byte	0x04, 0x05
        /*0032*/ 	.short	(.L_618 - .L_617)
.L_617:
        /*0034*/ 	.word	0x00000100
        /*0038*/ 	.word	0x00000001
        /*003c*/ 	.word	0x00000001


	//----- nvinfo : EIATTR_CBANK_PARAM_SIZE
	.align		4
.L_618:
        /*0040*/ 	.byte	0x03, 0x19
        /*0042*/ 	.short	0x0270


	//----- nvinfo : EIATTR_PARAM_CBANK
	.align		4
        /*0044*/ 	.byte	0x04, 0x0a
        /*0046*/ 	.short	(.L_620 - .L_619)
	.align		4
.L_619:
        /*0048*/ 	.word	index@(.nv.constant0._ZN7cutlass13device_kernelIN5flash19enable_sm80_to_sm89INS1_16FlashAttnBwdSm80INS1_25CollectiveMainloopBwdSm80ILi2ELi1EN4cute5tupleIJNS5_1CILi64EEENS7_ILi80EEENS7_ILi192EEEEEENS_6half_tEfNS_4arch4Sm80ELb0ELb0ELb1ELb0ELb0ELb0ELb1ELb0ELi2ELi4ELi2ELi2ELb0EEENS1_21CollectiveEpilogueBwdISB_SC_SE_Li256ELb0ELb1ELi4EEENS1_19SingleTileSchedulerILb0ELb0ELb0ELi80EEEEEEEEEvNT_6ParamsE)
        /*004c*/ 	.short	0x0380
        /*004e*/ 	.short	0x0270


	//----- nvinfo : EIATTR_SW_WAR
	.align		4
.L_620:
        /*0050*/ 	.byte	0x04, 0x36
        /*0052*/ 	.short	(.L_622 - .L_621)
.L_621:
        /*0054*/ 	.word	0x00000008
.L_622:


//--------------------- .nv.info._ZN7cutlass13device_kernelIN5flash19enable_sm80_to_sm89INS1_16FlashAttnBwdSm80INS1_25CollectiveMainloopBwdSm80ILi2ELi1EN4cute5tupleIJNS5_1CILi64EEENS7_ILi80EEENS7_ILi192EEEEEENS_6half_tEfNS_4arch4Sm80ELb0ELb0ELb1ELb0ELb1ELb0ELb1ELb0ELi2ELi4ELi2ELi2ELb0EEENS1_21CollectiveEpilogueBwdISB_SC_SE_Li256ELb0ELb1ELi4EEENS1_19SingleTileSchedulerILb0ELb0ELb0ELi80EEEEEEEEEvNT_6ParamsE --------------------------
	.section	.nv.info._ZN7cutlass13device_kernelIN5flash19enable_sm80_to_sm89INS1_16FlashAttnBwdSm80INS1_25CollectiveMainloopBwdSm80ILi2ELi1EN4cute5tupleIJNS5_1CILi64EEENS7_ILi80EEENS7_ILi192EEEEEENS_6half_tEfNS_4arch4Sm80ELb0ELb0ELb1ELb0ELb1ELb0ELb1ELb0ELi2ELi4ELi2ELi2ELb0EEENS1_21CollectiveEpilogueBwdISB_SC_SE_Li256ELb0ELb1ELi4EEENS1_19SingleTileSchedulerILb0ELb0ELb0ELi80EEEEEEEEEvNT_6ParamsE,"",@"SHT_CUDA_INFO"
	.sectionflags	@""
	.align	4


	//----- nvinfo : EIATTR_CUDA_API_VERSION
	.align		4
        /*0000*/ 	.byte	0x04, 0x37
        /*0002*/ 	.short	(.L_624 - .L_623)
.L_623:
        /*0004*/ 	.word	0x00000082


	//----- nvinfo : EIATTR_KPARAM_INFO
	.align		4
.L_624:
        /*0008*/ 	.byte	0x04, 0x17
        /*000a*/ 	.short	(.L_626 - .L_625)
.L_625:
        /*000c*/ 	.word	0x00000000
        /*0010*/ 	.short	0x0000
        /*0012*/ 	.short	0x0000
        /*0014*/ 	.byte	0x00, 0xf0, 0xc1, 0x09


	//----- nvinfo : EIATTR_SPARSE_MMA_MASK
	.align		4
.L_626:
        /*0018*/ 	.byte	0x03, 0x50
        /*001a*/ 	.short	0x0000


	//----- nvinfo : EIATTR_MAXREG_COUNT
	.align		4
        /*001c*/ 	.byte	0x03, 0x1b
        /*001e*/ 	.short	0x00ff


	//----- nvinfo : EIATTR_MERCURY_ISA_VERSION
	.align		4
        /*0020*/ 	.byte	0x03, 0x5f
        /*0022*/ 	.short	0x0101


	//----- nvinfo : EIATTR_VRC_CTA_INIT_COUNT
	.align		4
        /*0024*/ 	.byte	0x02, 0x4a
	.zero		1
	.zero		1


	//----- nvinfo : EIATTR_EXIT_INSTR_OFFSETS
	.align		4
        /*0028*/ 	.byte	0x04, 0x1c
        /*002a*/ 	.short	(.L_628 - .L_627)


	//   ....[0]....
.L_627:
        /*002c*/ 	.word	0x00000010


	//----- nvinfo : EIATTR_MAX_THREADS
	.align		4
.L_628:
        /*0030*/ 	.byte	0x04, 0x05
        /*0032*/ 	.short	(.L_630 - .L_629)
.L_629:
        /*0034*/ 	.word	0x00000100
        /*0038*/ 	.word	0x00000001
        /*003c*/ 	.word	0x00000001


	//----- nvinfo : EIATTR_CBANK_PARAM_SIZE
	.align		4
.L_630:
        /*0040*/ 	.byte	0x03, 0x19
        /*0042*/ 	.short	0x0270


	//----- nvinfo : EIATTR_PARAM_CBANK
	.align		4
        /*0044*/ 	.byte	0x04, 0x0a
        /*0046*/ 	.short	(.L_632 - .L_631)
	.align		4
.L_631:
        /*0048*/ 	.word	index@(.nv.constant0._ZN7cutlass13device_kernelIN5flash19enable_sm80_to_sm89INS1_16FlashAttnBwdSm80INS1_25CollectiveMainloopBwdSm80ILi2ELi1EN4cute5tupleIJNS5_1CILi64EEENS7_ILi80EEENS7_ILi192EEEEEENS_6half_tEfNS_4arch4Sm80ELb0ELb0ELb1ELb0ELb1ELb0ELb1ELb0ELi2ELi4ELi2ELi2ELb0EEENS1_21CollectiveEpilogueBwdISB_SC_SE_Li256ELb0ELb1ELi4EEENS1_19SingleTileSchedulerILb0ELb0ELb0ELi80EEEEEEEEEvNT_6ParamsE)
        /*004c*/ 	.short	0x0380
        /*004e*/ 	.short	0x0270


	//----- nvinfo : EIATTR_SW_WAR
	.align		4
.L_632:
        /*0050*/ 	.byte	0x04, 0x36
        /*0052*/ 	.short	(.L_634 - .L_633)
.L_633:
        /*0054*/ 	.word	0x00000008
.L_634:


//--------------------- .nv.info._ZN7cutlass13device_kernelIN5flash19enable_sm80_to_sm89INS1_16FlashAttnBwdSm80INS1_25CollectiveMainloopBwdSm80ILi2ELi1EN4cute5tupleIJNS5_1CILi64EEENS7_ILi80EEENS7_ILi192EEEEEENS_6half_tEfNS_4arch4Sm80ELb0ELb0ELb1ELb0ELb0ELb0ELb1ELb0ELi2ELi4ELi2ELi2ELb0EEENS1_24CollectiveEpilogueBwdGQAISB_fSE_Li256ELb0ELb0EEENS1_19SingleTileSchedulerILb0ELb0ELb0ELi80EEEEEEEEEvNT_6ParamsE --------------------------
	.section	.nv.info._ZN7cutlass13device_kernelIN5flash19enable_sm80_to_sm89INS1_16FlashAttnBwdSm80INS1_25CollectiveMainloopBwdSm80ILi2ELi1EN4cute5tupleIJNS5_1CILi64EEENS7_ILi80EEENS7_ILi192EEEEEENS_6half_tEfNS_4arch4Sm80ELb0ELb0ELb1ELb0ELb0ELb0ELb1ELb0ELi2ELi4ELi2ELi2ELb0EEENS1_24CollectiveEpilogueBwdGQAISB_fSE_Li256ELb0ELb0EEENS1_19SingleTileSchedulerILb0ELb0ELb0ELi80EEEEEEEEEvNT_6ParamsE,"",@"SHT_CUDA_INFO"
	.sectionflags	@""
	.align	4


	//----- nvinfo : EIATTR_CUDA_API_VERSION
	.align		4
        /*0000*/ 	.byte	0x04, 0x37
        /*0002*/ 	.short	(.L_636 - .L_635)
.L_635:
        /*0004*/ 	.word	0x00000082


	//----- nvinfo : EIATTR_KPARAM_INFO
	.align		4
.L_636:
        /*0008*/ 	.byte	0x04, 0x17
        /*000a*/ 	.short	(.L_638 - .L_637)
.L_637:
        /*000c*/ 	.word	0x00000000
        /*0010*/ 	.short	0x0000
        /*0012*/ 	.short	0x0000
        /*0014*/ 	.byte	0x00, 0xf0, 0xe1, 0x09


	//----- nvinfo : EIATTR_SPARSE_MMA_MASK
	.align		4
.L_638:
        /*0018*/ 	.byte	0x03, 0x50
        /*001a*/ 	.short	0x0000


	//----- nvinfo : EIATTR_MAXREG_COUNT
	.align		4
        /*001c*/ 	.byte	0x03, 0x1b
        /*001e*/ 	.short	0x00ff


	//----- nvinfo : EIATTR_MERCURY_ISA_VERSION
	.align		4
        /*0020*/ 	.byte	0x03, 0x5f
        /*0022*/ 	.short	0x0101


	//----- nvinfo : EIATTR_VRC_CTA_INIT_COUNT
	.align		4
        /*0024*/ 	.byte	0x02, 0x4a
	.zero		1
	.zero		1


	//----- nvinfo : EIATTR_EXIT_INSTR_OFFSETS
	.align		4
        /*0028*/ 	.byte	0x04, 0x1c
        /*002a*/ 	.short	(.L_640 - .L_639)


	//   ....[0]....
.L_639:
        /*002c*/ 	.word	0x00000010


	//----- nvinfo : EIATTR_MAX_THREADS
	.align		4
.L_640:
        /*0030*/ 	.byte	0x04, 0x05
        /*0032*/ 	.short	(.L_642 - .L_641)
.L_641:
        /*0034*/ 	.word	0x00000100
        /*0038*/ 	.word	0x00000001
        /*003c*/ 	.word	0x00000001


	//----- nvinfo : EIATTR_CBANK_PARAM_SIZE
	.align		4
.L_642:
        /*0040*/ 	.byte	0x03, 0x19
        /*0042*/ 	.short	0x0278


	//----- nvinfo : EIATTR_PARAM_CBANK
	.align		4
        /*0044*/ 	.byte	0x04, 0x0a
        /*0046*/ 	.short	(.L_644 - .L_643)
	.align		4
.L_643:
        /*0048*/ 	.word	index@(.nv.constant0._ZN7cutlass13device_kernelIN5flash19enable_sm80_to_sm89INS1_16FlashAttnBwdSm80INS1_25CollectiveMainloopBwdSm80ILi2ELi1EN4cute5tupleIJNS5_1CILi64EEENS7_ILi80EEENS7_ILi192EEEEEENS_6half_tEfNS_4arch4Sm80ELb0ELb0ELb1ELb0ELb0ELb0ELb1ELb0ELi2ELi4ELi2ELi2ELb0EEENS1_24CollectiveEpilogueBwdGQAISB_fSE_Li256ELb0ELb0EEENS1_19SingleTileSchedulerILb0ELb0ELb0ELi80EEEEEEEEEvNT_6ParamsE)
        /*004c*/ 	.short	0x0380
        /*004e*/ 	.short	0x0278


	//----- nvinfo : EIATTR_SW_WAR
	.align		4
.L_644:
        /*0050*/ 	.byte	0x04, 0x36
        /*0052*/ 	.short	(.L_646 - .L_645)
.L_645:
        /*0054*/ 	.word	0x00000008
.L_646:


//--------------------- .nv.info._ZN7cutlass13device_kernelIN5flash19enable_sm80_to_sm89INS1_16FlashAttnBwdSm80INS1_25CollectiveMainloopBwdSm80ILi2ELi1EN4cute5tupleIJNS5_1CILi64EEENS7_ILi80EEENS7_ILi192EEEEEENS_6half_tEfNS_4arch4Sm80ELb0ELb0ELb1ELb0ELb1ELb0ELb1ELb0ELi2ELi4ELi2ELi2ELb0EEENS1_24CollectiveEpilogueBwdGQAISB_fSE_Li256ELb0ELb1EEENS1_19SingleTileSchedulerILb0ELb0ELb0ELi80EEEEEEEEEvNT_6ParamsE --------------------------
	.section	.nv.info._ZN7cutlass13device_kernelIN5flash19enable_sm80_to_sm89INS1_16FlashAttnBwdSm80INS1_25CollectiveMainloopBwdSm80ILi2ELi1EN4cute5tupleIJNS5_1CILi64EEENS7_ILi80EEENS7_ILi192EEEEEENS_6half_tEfNS_4arch4Sm80ELb0ELb0ELb1ELb0ELb1ELb0ELb1ELb0ELi2ELi4ELi2ELi2ELb0EEENS1_24CollectiveEpilogueBwdGQAISB_fSE_Li256ELb0ELb1EEENS1_19SingleTileSchedulerILb0ELb0ELb0ELi80EEEEEEEEEvNT_6ParamsE,"",@"SHT_CUDA_INFO"
	.sectionflags	@""
	.align	4


	//----- nvinfo : EIATTR_CUDA_API_VERSION
	.align		4
        /*0000*/ 	.byte	0x04, 0x37
        /*0002*/ 	.short	(.L_648 - .L_647)
.L_647:
        /*0004*/ 	.word	0x00000082


	//----- nvinfo : EIATTR_KPARAM_INFO
	.align		4
.L_648:
        /*0008*/ 	.byte	0x04, 0x17
        /*000a*/ 	.short	(.L_650 - .L_649)
.L_649:
        /*000c*/ 	.word	0x00000000
        /*0010*/ 	.short	0x0000
        /*0012*/ 	.short	0x0000
        /*0014*/ 	.byte	0x00, 0xf0, 0xe1, 0x09


	//----- nvinfo : EIATTR_SPARSE_MMA_MASK
	.align		4
.L_650:
        /*0018*/ 	.byte	0x03, 0x50
        /*001a*/ 	.short	0x0000


	//----- nvinfo : EIATTR_MAXREG_COUNT
	.align		4
        /*001c*/ 	.byte	0x03, 0x1b
        /*001e*/ 	.short	0x00ff


	//----- nvinfo : EIATTR_MERCURY_ISA_VERSION
	.align		4
        /*0020*/ 	.byte	0x03, 0x5f
        /*0022*/ 	.short	0x0101


	//----- nvinfo : EIATTR_VRC_CTA_INIT_COUNT
	.align		4
        /*0024*/ 	.byte	0x02, 0x4a
	.zero		1
	.zero		1


	//----- nvinfo : EIATTR_EXIT_INSTR_OFFSETS
	.align		4
        /*0028*/ 	.byte	0x04, 0x1c
        /*002a*/ 	.short	(.L_652 - .L_651)


	//   ....[0]....
.L_651:
        /*002c*/ 	.word	0x00000010


	//----- nvinfo : EIATTR_MAX_THREADS
	.align		4
.L_652:
        /*0030*/ 	.byte	0x04, 0x05
        /*0032*/ 	.short	(.L_654 - .L_653)
.L_653:
        /*0034*/ 	.word	0x00000100
        /*0038*/ 	.word	0x00000001
        /*003c*/ 	.word	0x00000001


	//----- nvinfo : EIATTR_CBANK_PARAM_SIZE
	.align		4
.L_654:
        /*0040*/ 	.byte	0x03, 0x19
        /*0042*/ 	.short	0x0278


	//----- nvinfo : EIATTR_PARAM_CBANK
	.align		4
        /*0044*/ 	.byte	0x04, 0x0a
        /*0046*/ 	.short	(.L_656 - .L_655)
	.align		4
.L_655:
        /*0048*/ 	.word	index@(.nv.constant0._ZN7cutlass13device_kernelIN5flash19enable_sm80_to_sm89INS1_16FlashAttnBwdSm80INS1_25CollectiveMainloopBwdSm80ILi2ELi1EN4cute5tupleIJNS5_1CILi64EEENS7_ILi80EEENS7_ILi192EEEEEENS_6half_tEfNS_4arch4Sm80ELb0ELb0ELb1ELb0ELb1ELb0ELb1ELb0ELi2ELi4ELi2ELi2ELb0EEENS1_24CollectiveEpilogueBwdGQAISB_fSE_Li256ELb0ELb1EEENS1_19SingleTileSchedulerILb0ELb0ELb0ELi80EEEEEEEEEvNT_6ParamsE)
        /*004c*/ 	.short	0x0380
        /*004e*/ 	.short	0x0278


	//----- nvinfo : EIATTR_SW_WAR
	.align		4
.L_656:
        /*0050*/ 	.byte	0x04, 0x36
        /*0052*/ 	.short	(.L_658 - .L_657)
.L_657:
        /*0054*/ 	.word	0x00000008
.L_658:


//--------------------- .nv.info._ZN7cutlass13device_kernelIN5flash19enable_sm80_to_sm89INS1_16FlashAttnBwdSm80INS1_25CollectiveMainloopBwdSm80ILi2ELi1EN4cute5tupleIJNS5_1CILi64EEENS7_ILi80EEENS7_ILi192EEEEEENS_6half_tEfNS_4arch4Sm80ELb0ELb0ELb1ELb1ELb0ELb0ELb1ELb0ELi2ELi4ELi2ELi2ELb0EEENS1_21CollectiveEpilogueBwdISB_SC_SE_Li256ELb1ELb1ELi4EEENS1_19SingleTileSchedulerILb1ELb0ELb0ELi80EEEEEEEEEvNT_6ParamsE --------------------------
	.section	.nv.info._ZN7cutlass13device_kernelIN5flash19enable_sm80_to_sm89INS1_16FlashAttnBwdSm80INS1_25CollectiveMainloopBwdSm80ILi2ELi1EN4cute5tupleIJNS5_1CILi64EEENS7_ILi80EEENS7_ILi192EEEEEENS_6half_tEfNS_4arch4Sm80ELb0ELb0ELb1ELb1ELb0ELb0ELb1ELb0ELi2ELi4ELi2ELi2ELb0EEENS1_21CollectiveEpilogueBwdISB_SC_SE_Li256ELb1ELb1ELi4EEENS1_19SingleTileSchedulerILb1ELb0ELb0ELi80EEEEEEEEEvNT_6ParamsE,"",@"SHT_CUDA_INFO"
	.sectionflags	@""
	.align	4


	//----- nvinfo : EIATTR_CUDA_API_VERSION
	.align		4
        /*0000*/ 	.byte	0x04, 0x37
        /*0002*/ 	.short	(.L_660 - .L_659)
.L_659:
        /*0004*/ 	.word	0x00000082


	//----- nvinfo : EIATTR_KPARAM_INFO
	.align		4
.L_660:
        /*0008*/ 	.byte	0x04, 0x17
        /*000a*/ 	.short	(.L_662 - .L_661)
.L_661:
        /*000c*/ 	.word	0x00000000
        /*0010*/ 	.short	0x0000
        /*0012*/ 	.short	0x0000
        /*0014*/ 	.byte	0x00, 0xf0, 0xc1, 0x09


	//----- nvinfo : EIATTR_SPARSE_MMA_MASK
	.align		4
.L_662:
        /*0018*/ 	.byte	0x03, 0x50
        /*001a*/ 	.short	0x0000


	//----- nvinfo : EIATTR_MAXREG_COUNT
	.align		4
        /*001c*/ 	.byte	0x03, 0x1b
        /*001e*/ 	.short	0x00ff


	//----- nvinfo : EIATTR_MERCURY_ISA_VERSION
	.align		4
        /*0020*/ 	.byte	0x03, 0x5f
        /*0022*/ 	.short	0x0101


	//----- nvinfo : EIATTR_VRC_CTA_INIT_COUNT
	.align		4
        /*0024*/ 	.byte	0x02, 0x4a
	.zero		1
	.zero		1


	//----- nvinfo : EIATTR_EXIT_INSTR_OFFSETS
	.align		4
        /*0028*/ 	.byte	0x04, 0x1c
        /*002a*/ 	.short	(.L_664 - .L_663)


	//   ....[0]....
.L_663:
        /*002c*/ 	.word	0x00000010


	//----- nvinfo : EIATTR_MAX_THREADS
	.align		4
.L_664:
        /*0030*/ 	.byte	0x04, 0x05
        /*0032*/ 	.short	(.L_666 - .L_665)
.L_665:
        /*0034*/ 	.word	0x00000100
        /*0038*/ 	.word	0x00000001
        /*003c*/ 	.word	0x00000001


	//----- nvinfo : EIATTR_CBANK_PARAM_SIZE
	.align		4
.L_666:
        /*0040*/ 	.byte	0x03, 0x19
        /*0042*/ 	.short	0x0270


	//----- nvinfo : EIATTR_PARAM_CBANK
	.align		4
        /*0044*/ 	.byte	0x04, 0x0a
        /*0046*/ 	.short	(.L_668 - .L_667)
	.align		4
.L_667:
        /*0048*/ 	.word	index@(.nv.constant0._ZN7cutlass13device_kernelIN5flash19enable_sm80_to_sm89INS1_16FlashAttnBwdSm80INS1_25CollectiveMainloopBwdSm80ILi2ELi1EN4cute5tupleIJNS5_1CILi64EEENS7_ILi80EEENS7_ILi192EEEEEENS_6half_tEfNS_4arch4Sm80ELb0ELb0ELb1ELb1ELb0ELb0ELb1ELb0ELi2ELi4ELi2ELi2ELb0EEENS1_21CollectiveEpilogueBwdISB_SC_SE_Li256ELb1ELb1ELi4EEENS1_19SingleTileSchedulerILb1ELb0ELb0ELi80EEEEEEEEEvNT_6ParamsE)
        /*004c*/ 	.short	0x0380
        /*004e*/ 	.short	0x0270


	//----- nvinfo : EIATTR_SW_WAR
	.align		4
.L_668:
        /*0050*/ 	.byte	0x04, 0x36
        /*0052*/ 	.short	(.L_670 - .L_669)
.L_669:
        /*0054*/ 	.word	0x00000008
.L_670:


//--------------------- .nv.info._ZN7cutlass13device_kernelIN5flash19enable_sm80_to_sm89INS1_16FlashAttnBwdSm80INS1_25CollectiveMainloopBwdSm80ILi2ELi1EN4cute5tupleIJNS5_1CILi64EEENS7_ILi80EEENS7_ILi192EEEEEENS_6half_tEfNS_4arch4Sm80ELb0ELb0ELb1ELb1ELb1ELb0ELb1ELb0ELi2ELi4ELi2ELi2ELb0EEENS1_21CollectiveEpilogueBwdISB_SC_SE_Li256ELb1ELb1ELi4EEENS1_19SingleTileSchedulerILb1ELb0ELb0ELi80EEEEEEEEEvNT_6ParamsE --------------------------
	.section	.nv.info._ZN7cutlass13device_kernelIN5flash19enable_sm80_to_sm89INS1_16FlashAttnBwdSm80INS1_25CollectiveMainloopBwdSm80ILi2ELi1EN4cute5tupleIJNS5_1CILi64EEENS7_ILi80EEENS7_ILi192EEEEEENS_6half_tEfNS_4arch4Sm80ELb0ELb0ELb1ELb1ELb1ELb0ELb1ELb0ELi2ELi4ELi2ELi2ELb0EEENS1_21CollectiveEpilogueBwdISB_SC_SE_Li256ELb1ELb1ELi4EEENS1_19SingleTileSchedulerILb1ELb0ELb0ELi80EEEEEEEEEvNT_6ParamsE,"",@"SHT_CUDA_INFO"
	.sectionflags	@""
	.align	4


	//----- nvinfo : EIATTR_CUDA_API_VERSION
	.align		4
        /*0000*/ 	.byte	0x04, 0x37
        /*0002*/ 	.short	(.L_672 - .L_671)
.L_671:
        /*0004*/ 	.word	0x00000082


	//----- nvinfo : EIATTR_KPARAM_INFO
	.align		4
.L_672:
        /*0008*/ 	.byte	0x04, 0x17
        /*000a*/ 	.short	(.L_674 - .L_673)
.L_673:
        /*000c*/ 	.word	0x00000000
        /*0010*/ 	.short	0x0000
        /*0012*/ 	.short	0x0000
        /*0014*/ 	.byte	0x00, 0xf0, 0xc1, 0x09


	//----- nvinfo : EIATTR_SPARSE_MMA_MASK
	.align		4
.L_674:
        /*0018*/ 	.byte	0x03, 0x50
        /*001a*/ 	.short	0x0000


	//----- nvinfo : EIATTR_MAXREG_COUNT
	.align		4
        /*001c*/ 	.byte	0x03, 0x1b
        /*001e*/ 	.short	0x00ff


	//----- nvinfo : EIATTR_MERCURY_ISA_VERSION
	.align		4
        /*0020*/ 	.byte	0x03, 0x5f
        /*0022*/ 	.short	0x0101


	//----- nvinfo : EIATTR_VRC_CTA_INIT_COUNT
	.align		4
        /*0024*/ 	.byte	0x02, 0x4a
	.zero		1
	.zero		1


	//----- nvinfo : EIATTR_EXIT_INSTR_OFFSETS
	.align		4
        /*0028*/ 	.byte	0x04, 0x1c
        /*002a*/ 	.short	(.L_676 - .L_675)


	//   ....[0]....
.L_675:
        /*002c*/ 	.word	0x00000010


	//----- nvinfo : EIATTR_MAX_THREADS
	.align		4
.L_676:
        /*0030*/ 	.byte	0x04, 0x05
        /*0032*/ 	.short	(.L_678 - .L_677)
.L_677:
        /*0034*/ 	.word	0x00000100
        /*0038*/ 	.word	0x00000001
        /*003c*/ 	.word	0x00000001


	//----- nvinfo : EIATTR_CBANK_PARAM_SIZE
	.align		4
.L_678:
        /*0040*/ 	.byte	0x03, 0x19
        /*0042*/ 	.short	0x0270


	//----- nvinfo : EIATTR_PARAM_CBANK
	.align		4
        /*0044*/ 	.byte	0x04, 0x0a
        /*0046*/ 	.short	(.L_680 - .L_679)
	.align		4
.L_679:
        /*0048*/ 	.word	index@(.nv.constant0._ZN7cutlass13device_kernelIN5flash19enable_sm80_to_sm89INS1_16FlashAttnBwdSm80INS1_25CollectiveMainloopBwdSm80ILi2ELi1EN4cute5tupleIJNS5_1CILi64EEENS7_ILi80EEENS7_ILi192EEEEEENS_6half_tEfNS_4arch4Sm80ELb0ELb0ELb1ELb1ELb1ELb0ELb1ELb0ELi2ELi4ELi2ELi2ELb0EEENS1_21CollectiveEpilogueBwdISB_SC_SE_Li256ELb1ELb1ELi4EEENS1_19SingleTileSchedulerILb1ELb0ELb0ELi80EEEEEEEEEvNT_6ParamsE)
        /*004c*/ 	.short	0x0380
        /*004e*/ 	.short	0x0270


	//----- nvinfo : EIATTR_SW_WAR
	.align		4
.L_680:
        /*0050*/ 	.byte	0x04, 0x36
        /*0052*/ 	.short	(.L_682 - .L_681)
.L_681:
        /*0054*/ 	.word	0x00000008
.L_682:


//--------------------- .nv.info._ZN7cutlass13device_kernelIN5flash19enable_sm80_to_sm89INS1_16FlashAttnBwdSm80INS1_25CollectiveMainloopBwdSm80ILi2ELi1EN4cute5tupleIJNS5_1CILi64EEENS7_ILi80EEENS7_ILi192EEEEEENS_6half_tEfNS_4arch4Sm80ELb0ELb0ELb1ELb1ELb0ELb0ELb1ELb0ELi2ELi4ELi2ELi2ELb0EEENS1_24CollectiveEpilogueBwdGQAISB_fSE_Li256ELb1ELb0EEENS1_19SingleTileSchedulerILb1ELb0ELb0ELi80EEEEEEEEEvNT_6ParamsE --------------------------
	.section	.nv.info._ZN7cutlass13device_kernelIN5flash19enable_sm80_to_sm89INS1_16FlashAttnBwdSm80INS1_25CollectiveMainloopBwdSm80ILi2ELi1EN4cute5tupleIJNS5_1CILi64EEENS7_ILi80EEENS7_ILi192EEEEEENS_6half_tEfNS_4arch4Sm80ELb0ELb0ELb1ELb1ELb0ELb0ELb1ELb0ELi2ELi4ELi2ELi2ELb0EEENS1_24CollectiveEpilogueBwdGQAISB_fSE_Li256ELb1ELb0EEENS1_19SingleTileSchedulerILb1ELb0ELb0ELi80EEEEEEEEEvNT_6ParamsE,"",@"SHT_CUDA_INFO"
	.sectionflags	@""
	.align	4


	//----- nvinfo : EIATTR_CUDA_API_VERSION
	.align		4
        /*0000*/ 	.byte	0x04, 0x37
        /*0002*/ 	.short	(.L_684 - .L_683)
.L_683:
        /*0004*/ 	.word	0x00000082


	//----- nvinfo : EIATTR_KPARAM_INFO
	.align		4
.L_684:
        /*0008*/ 	.byte	0x04, 0x17
        /*000a*/ 	.short	(.L_686 - .L_685)
.L_685:
        /*000c*/ 	.word	0x00000000
        /*0010*/ 	.short	0x0000
        /*0012*/ 	.short	0x0000
        /*0014*/ 	.byte	0x00, 0xf0, 0xe1, 0x09


	//----- nvinfo : EIATTR_SPARSE_MMA_MASK
	.align		4
.L_686:
        /*0018*/ 	.byte	0x03, 0x50
        /*001a*/ 	.short	0x0000


	//----- nvinfo : EIATTR_MAXREG_COUNT
	.align		4
        /*001c*/ 	.byte	0x03, 0x1b
        /*001e*/ 	.short	0x00ff


	//----- nvinfo : EIATTR_MERCURY_ISA_VERSION
	.align		4
        /*0020*/ 	.byte	0x03, 0x5f
        /*0022*/ 	.short	0x0101


	//----- nvinfo : EIATTR_VRC_CTA_INIT_COUNT
	.align		4
        /*0024*/ 	.byte	0x02, 0x4a
	.zero		1
	.zero		1


	//----- nvinfo : EIATTR_EXIT_INSTR_OFFSETS
	.align		4
        /*0028*/ 	.byte	0x04, 0x1c
        /*002a*/ 	.short	(.L_688 - .L_687)


	//   ....[0]....
.L_687:
        /*002c*/ 	.word	0x00000010


	//----- nvinfo : EIATTR_MAX_THREADS
	.align		4
.L_688:
        /*0030*/ 	.byte	0x04, 0x05
        /*0032*/ 	.short	(.L_690 - .L_689)
.L_689:
        /*0034*/ 	.word	0x00000100
        /*0038*/ 	.word	0x00000001
        /*003c*/ 	.word	0x00000001


	//----- nvinfo : EIATTR_CBANK_PARAM_SIZE
	.align		4
.L_690:
        /*0040*/ 	.byte	0x03, 0x19
        /*0042*/ 	.short	0x0278


	//----- nvinfo : EIATTR_PARAM_CBANK
	.align		4
        /*0044*/ 	.byte	0x04, 0x0a
        /*0046*/ 	.short	(.L_692 - .L_691)
	.align		4
.L_691:
        /*0048*/ 	.word	index@(.nv.constant0._ZN7cutlass13device_kernelIN5flash19enable_sm80_to_sm89INS1_16FlashAttnBwdSm80INS1_25CollectiveMainloopBwdSm80ILi2ELi1EN4cute5tupleIJNS5_1CILi64EEENS7_ILi80EEENS7_ILi192EEEEEENS_6half_tEfNS_4arch4Sm80ELb0ELb0ELb1ELb1ELb0ELb0ELb1ELb0ELi2ELi4ELi2ELi2ELb0EEENS1_24CollectiveEpilogueBwdGQAISB_fSE_Li256ELb1ELb0EEENS1_19SingleTileSchedulerILb1ELb0ELb0ELi80EEEEEEEEEvNT_6ParamsE)
        /*004c*/ 	.short	0x0380
        /*004e*/ 	.short	0x0278


	//----- nvinfo : EIATTR_SW_WAR
	.align		4
.L_692:
        /*0050*/ 	.byte	0x04, 0x36
        /*0052*/ 	.short	(.L_694 - .L_693)
.L_693:
        /*0054*/ 	.word	0x00000008
.L_694:


//--------------------- .nv.info._ZN7cutlass13device_kernelIN5flash19enable_sm80_to_sm89INS1_16FlashAttnBwdSm80INS1_25CollectiveMainloopBwdSm80ILi2ELi1EN4cute5tupleIJNS5_1CILi64EEENS7_ILi80EEENS7_ILi192EEEEEENS_6half_tEfNS_4arch4Sm80ELb0ELb0ELb1ELb1ELb1ELb0ELb1ELb0ELi2ELi4ELi2ELi2ELb0EEENS1_24CollectiveEpilogueBwdGQAISB_fSE_Li256ELb1ELb1EEENS1_19SingleTileSchedulerILb1ELb0ELb0ELi80EEEEEEEEEvNT_6ParamsE --------------------------
	.section	.nv.info._ZN7cutlass13device_kernelIN5flash19enable_sm80_to_sm89INS1_16FlashAttnBwdSm80INS1_25CollectiveMainloopBwdSm80ILi2ELi1EN4cute5tupleIJNS5_1CILi64EEENS7_ILi80EEENS7_ILi192EEEEEENS_6half_tEfNS_4arch4Sm80ELb0ELb0ELb1ELb1ELb1ELb0ELb1ELb0ELi2ELi4ELi2ELi2ELb0EEENS1_24CollectiveEpilogueBwdGQAISB_fSE_Li256ELb1ELb1EEENS1_19SingleTileSchedulerILb1ELb0ELb0ELi80EEEEEEEEEvNT_6ParamsE,"",@"SHT_CUDA_INFO"
	.sectionflags	@""
	.align	4


	//----- nvinfo : EIATTR_CUDA_API_VERSION
	.align		4
        /*0000*/ 	.byte	0x04, 0x37
        /*0002*/ 	.short	(.L_696 - .L_695)
.L_695:
        /*0004*/ 	.word	0x00000082


	//----- nvinfo : EIATTR_KPARAM_INFO
	.align		4
.L_696:
        /*0008*/ 	.byte	0x04, 0x17
        /*000a*/ 	.short	(.L_698 - .L_697)
.L_697:
        /*000c*/ 	.word	0x00000000
        /*0010*/ 	.short	0x0000
        /*0012*/ 	.short	0x0000
        /*0014*/ 	.byte	0x00, 0xf0, 0xe1, 0x09


	//----- nvinfo : EIATTR_SPARSE_MMA_MASK
	.align		4
.L_698:
        /*0018*/ 	.byte	0x03, 0x50
        /*001a*/ 	.short	0x0000


	//----- nvinfo : EIATTR_MAXREG_COUNT
	.align		4
        /*001c*/ 	.byte	0x03, 0x1b
        /*001e*/ 	.short	0x00ff


	//----- nvinfo : EIATTR_MERCURY_ISA_VERSION
	.align		4
        /*0020*/ 	.byte	0x03, 0x5f
        /*0022*/ 	.short	0x0101


	//----- nvinfo : EIATTR_VRC_CTA_INIT_COUNT
	.align		4
        /*0024*/ 	.byte	0x02, 0x4a
	.zero		1
	.zero		1


	//----- nvinfo : EIATTR_EXIT_INSTR_OFFSETS
	.align		4
        /*0028*/ 	.byte	0x04, 0x1c
        /*002a*/ 	.short	(.L_700 - .L_699)


	//   ....[0]....
.L_699:
        /*002c*/ 	.word	0x00000010


	//----- nvinfo : EIATTR_MAX_THREADS
	.align		4
.L_700:
        /*0030*/ 	.byte	0x04, 0x05
        /*0032*/ 	.short	(.L_702 - .L_701)
.L_701:
        /*0034*/ 	.word	0x00000100
        /*0038*/ 	.word	0x00000001
        /*003c*/ 	.word	0x00000001


	//----- nvinfo : EIATTR_CBANK_PARAM_SIZE
	.align		4
.L_702:
        /*0040*/ 	.byte	0x03, 0x19
        /*0042*/ 	.short	0x0278


	//----- nvinfo : EIATTR_PARAM_CBANK
	.align		4
        /*0044*/ 	.byte	0x04, 0x0a
        /*0046*/ 	.short	(.L_704 - .L_703)
	.align		4
.L_703:
        /*0048*/ 	.word	index@(.nv.constant0._ZN7cutlass13device_kernelIN5flash19enable_sm80_to_sm89INS1_16FlashAttnBwdSm80INS1_25CollectiveMainloopBwdSm80ILi2ELi1EN4cute5tupleIJNS5_1CILi64EEENS7_ILi80EEENS7_ILi192EEEEEENS_6half_tEfNS_4arch4Sm80ELb0ELb0ELb1ELb1ELb1ELb0ELb1ELb0ELi2ELi4ELi2ELi2ELb0EEENS1_24CollectiveEpilogueBwdGQAISB_fSE_Li256ELb1ELb1EEENS1_19SingleTileSchedulerILb1ELb0ELb0ELi80EEEEEEEEEvNT_6ParamsE)
        /*004c*/ 	.short	0x0380
        /*004e*/ 	.short	0x0278


	//----- nvinfo : EIATTR_SW_WAR
	.align		4
.L_704:
        /*0050*/ 	.byte	0x04, 0x36
        /*0052*/ 	.short	(.L_706 - .L_705)
.L_705:
        /*0054*/ 	.word	0x00000008
.L_706:


//--------------------- .nv.info._ZN7cutlass13device_kernelIN5flash19enable_sm80_to_sm89INS1_16FlashAttnBwdSm80INS1_25CollectiveMainloopBwdSm80ILi2ELi1EN4cute5tupleIJNS5_1CILi64EEENS7_ILi80EEENS7_ILi192EEEEEENS_6half_tEfNS_4arch4Sm80ELb0ELb1ELb1ELb0ELb0ELb0ELb1ELb0ELi2ELi4ELi2ELi2ELb0EEENS1_21CollectiveEpilogueBwdISB_SC_SE_Li256ELb0ELb1ELi4EEENS1_19SingleTileSchedulerILb0ELb0ELb0ELi80EEEEEEEEEvNT_6ParamsE --------------------------
	.section	.nv.info._ZN7cutlass13device_kernelIN5flash19enable_sm80_to_sm89INS1_16FlashAttnBwdSm80INS1_25CollectiveMainloopBwdSm80ILi2ELi1EN4cute5tupleIJNS5_1CILi64EEENS7_ILi80EEENS7_ILi192EEEEEENS_6half_tEfNS_4arch4Sm80ELb0ELb1ELb1ELb0ELb0ELb0ELb1ELb0ELi2ELi4ELi2ELi2ELb0EEENS1_21CollectiveEpilogueBwdISB_SC_SE_Li256ELb0ELb1ELi4EEENS1_19SingleTileSchedulerILb0ELb0ELb0ELi80EEEEEEEEEvNT_6ParamsE,"",@"SHT_CUDA_INFO"
	.sectionflags	@""
	.align	4


	//----- nvinfo : EIATTR_CUDA_API_VERSION
	.align		4
        /*0000*/ 	.byte	0x04, 0x37
        /*0002*/ 	.short	(.L_708 - .L_707)
.L_707:
        /*0004*/ 	.word	0x00000082


	//----- nvinfo : EIATTR_KPARAM_INFO
	.align		4
.L_708:
        /*0008*/ 	.byte	0x04, 0x17
        /*000a*/ 	.short	(.L_710 - .L_709)
.L_709:
        /*000c*/ 	.word	0x00000000
        /*0010*/ 	.short	0x0000
        /*0012*/ 	.short	0x0000
        /*0014*/ 	.byte	0x00, 0xf0, 0xc1, 0x09


	//----- nvinfo : EIATTR_SPARSE_MMA_MASK
	.align		4
.L_710:
        /*0018*/ 	.byte	0x03, 0x50
        /*001a*/ 	.short	0x0000


	//----- nvinfo : EIATTR_MAXREG_COUNT
	.align		4
        /*001c*/ 	.byte	0x03, 0x1b
        /*001e*/ 	.short	0x00ff


	//----- nvinfo : EIATTR_MERCURY_ISA_VERSION
	.align		4
        /*0020*/ 	.byte	0x03, 0x5f
        /*0022*/ 	.short	0x0101


	//----- nvinfo : EIATTR_VRC_CTA_INIT_COUNT
	.align		4
        /*0024*/ 	.byte	0x02, 0x4a
	.zero		1
	.zero		1


	//----- nvinfo : EIATTR_EXIT_INSTR_OFFSETS
	.align		4
        /*0028*/ 	.byte	0x04, 0x1c
        /*002a*/ 	.short	(.L_712 - .L_711)


	//   ....[0]....
.L_711:
        /*002c*/ 	.word	0x00000010


	//----- nvinfo : EIATTR_MAX_THREADS
	.align		4
.L_712:
        /*0030*/ 	.byte	0x04, 0x05
        /*0032*/ 	.short	(.L_714 - .L_713)
.L_713:
        /*0034*/ 	.word	0x00000100
        /*0038*/ 	.word	0x00000001
        /*003c*/ 	.word	0x00000001


	//----- nvinfo : EIATTR_CBANK_PARAM_SIZE
	.align		4
.L_714:
        /*0040*/ 	.byte	0x03, 0x19
        /*0042*/ 	.short	0x0270


	//----- nvinfo : EIATTR_PARAM_CBANK
	.align		4
        /*0044*/ 	.byte	0x04, 0x0a
        /*0046*/ 	.short	(.L_716 - .L_715)
	.align		4
.L_715:
        /*0048*/ 	.word	index@(.nv.constant0._ZN7cutlass13device_kernelIN5flash19enable_sm80_to_sm89INS1_16FlashAttnBwdSm80INS1_25CollectiveMainloopBwdSm80ILi2ELi1EN4cute5tupleIJNS5_1CILi64EEENS7_ILi80EEENS7_ILi192EEEEEENS_6half_tEfNS_4arch4Sm80ELb0ELb1ELb1ELb0ELb0ELb0ELb1ELb0ELi2ELi4ELi2ELi2ELb0EEENS1_21CollectiveEpilogueBwdISB_SC_SE_Li256ELb0ELb1ELi4EEENS1_19SingleTileSchedulerILb0ELb0ELb0ELi80EEEEEEEEEvNT_6ParamsE)
        /*004c*/ 	.short	0x0380
        /*004e*/ 	.short	0x0270


	//----- nvinfo : EIATTR_SW_WAR
	.align		4
.L_716:
        /*0050*/ 	.byte	0x04, 0x36
        /*0052*/ 	.short	(.L_718 - .L_717)
.L_717:
        /*0054*/ 	.word	0x00000008
.L_718:


//--------------------- .nv.info._ZN7cutlass13device_kernelIN5flash19enable_sm80_to_sm89INS1_16FlashAttnBwdSm80INS1_25CollectiveMainloopBwdSm80ILi2ELi1EN4cute5tupleIJNS5_1CILi64EEENS7_ILi80EEENS7_ILi192EEEEEENS_6half_tEfNS_4arch4Sm80ELb0ELb1ELb1ELb0ELb1ELb0ELb1ELb0ELi2ELi4ELi2ELi2ELb0EEENS1_21CollectiveEpilogueBwdISB_SC_SE_Li256ELb0ELb1ELi4EEENS1_19SingleTileSchedulerILb0ELb0ELb0ELi80EEEEEEEEEvNT_6ParamsE --------------------------
	.section	.nv.info._ZN7cutlass13device_kernelIN5flash19enable_sm80_to_sm89INS1_16FlashAttnBwdSm80INS1_25CollectiveMainloopBwdSm80ILi2ELi1EN4cute5tupleIJNS5_1CILi64EEENS7_ILi80EEENS7_ILi192EEEEEENS_6half_tEfNS_4arch4Sm80ELb0ELb1ELb1ELb0ELb1ELb0ELb1ELb0ELi2ELi4ELi2ELi2ELb0EEENS1_21CollectiveEpilogueBwdISB_SC_SE_Li256ELb0ELb1ELi4EEENS1_19SingleTileSchedulerILb0ELb0ELb0ELi80EEEEEEEEEvNT_6ParamsE,"",@"SHT_CUDA_INFO"
	.sectionflags	@""
	.align	4


	//----- nvinfo : EIATTR_CUDA_API_VERSION
	.align		4
        /*0000*/ 	.byte	0x04, 0x37
        /*0002*/ 	.short	(.L_720 - .L_719)
.L_719:
        /*0004*/ 	.word	0x00000082


	//----- nvinfo : EIATTR_KPARAM_INFO
	.align		4
.L_720:
        /*0008*/ 	.byte	0x04, 0x17
        /*000a*/ 	.short	(.L_722 - .L_721)
.L_721:
        /*000c*/ 	.word	0x00000000
        /*0010*/ 	.short	0x0000
        /*0012*/ 	.short	0x0000
        /*0014*/ 	.byte	0x00, 0xf0, 0xc1, 0x09


	//----- nvinfo : EIATTR_SPARSE_MMA_MASK
	.align		4
.L_722:
        /*0018*/ 	.byte	0x03, 0x50
        /*001a*/ 	.short	0x0000


	//----- nvinfo : EIATTR_MAXREG_COUNT
	.align		4
        /*001c*/ 	.byte	0x03, 0x1b
        /*001e*/ 	.short	0x00ff


	//----- nvinfo : EIATTR_MERCURY_ISA_VERSION
	.align		4
        /*0020*/ 	.byte	0x03, 0x5f
        /*0022*/ 	.short	0x0101


	//----- nvinfo : EIATTR_VRC_CTA_INIT_COUNT
	.align		4
        /*0024*/ 	.byte	0x02, 0x4a
	.zero		1
	.zero		1


	//----- nvinfo : EIATTR_EXIT_INSTR_OFFSETS
	.align		4
        /*0028*/ 	.byte	0x04, 0x1c
        /*002a*/ 	.short	(.L_724 - .L_723)


	//   ....[0]....
.L_723:
        /*002c*/ 	.word	0x00000010


	//----- nvinfo : EIATTR_MAX_THREADS
	.align		4
.L_724:
        /*0030*/ 	.byte	0x04, 0x05
        /*0032*/ 	.short	(.L_726 - .L_725)
.L_725:
        /*0034*/ 	.word	0x00000100
        /*0038*/ 	.word	0x00000001
        /*003c*/ 	.word	0x00000001


	//----- nvinfo : EIATTR_CBANK_PARAM_SIZE
	.align		4
.L_726:
        /*0040*/ 	.byte	0x03, 0x19
        /*0042*/ 	.short	0x0270


	//----- nvinfo : EIATTR_PARAM_CBANK
	.align		4
        /*0044*/ 	.byte	0x04, 0x0a
        /*0046*/ 	.short	(.L_728 - .L_727)
	.align		4
.L_727:
        /*0048*/ 	.word	index@(.nv.constant0._ZN7cutlass13device_kernelIN5flash19enable_sm80_to_sm89INS1_16FlashAttnBwdSm80INS1_25CollectiveMainloopBwdSm80ILi2ELi1EN4cute5tupleIJNS5_1CILi64EEENS7_ILi80EEENS7_ILi192EEEEEENS_6half_tEfNS_4arch4Sm80ELb0ELb1ELb1ELb0ELb1ELb0ELb1ELb0ELi2ELi4ELi2ELi2ELb0EEENS1_21CollectiveEpilogueBwdISB_SC_SE_Li256ELb0ELb1ELi4EEENS1_19SingleTileSchedulerILb0ELb0ELb0ELi80EEEEEEEEEvNT_6ParamsE)
        /*004c*/ 	.short	0x0380
        /*004e*/ 	.short	0x0270


	//----- nvinfo : EIATTR_SW_WAR
	.align		4
.L_728:
        /*0050*/ 	.byte	0x04, 0x36
        /*0052*/ 	.short	(.L_730 - .L_729)
.L_729:
        /*0054*/ 	.word	0x00000008
.L_730:


//--------------------- .nv.info._ZN7cutlass13device_kernelIN5flash19enable_sm80_to_sm89INS1_16FlashAttnBwdSm80INS1_25CollectiveMainloopBwdSm80ILi2ELi1EN4cute5tupleIJNS5_1CILi64EEENS7_ILi80EEENS7_ILi192EEEEEENS_6half_tEfNS_4arch4Sm80ELb0ELb1ELb1ELb0ELb0ELb0ELb1ELb0ELi2ELi4ELi2ELi2ELb0EEENS1_24CollectiveEpilogueBwdGQAISB_fSE_Li256ELb0ELb0EEENS1_19SingleTileSchedulerILb0ELb0ELb0ELi80EEEEEEEEEvNT_6ParamsE --------------------------
	.section	.nv.info._ZN7cutlass13device_kernelIN5flash19enable_sm80_to_sm89INS1_16FlashAttnBwdSm80INS1_25CollectiveMainloopBwdSm80ILi2ELi1EN4cute5tupleIJNS5_1CILi64EEENS7_ILi80EEENS7_ILi192EEEEEENS_6half_tEfNS_4arch4Sm80ELb0ELb1ELb1ELb0ELb0ELb0ELb1ELb0ELi2ELi4ELi2ELi2ELb0EEENS1_24CollectiveEpilogueBwdGQAISB_fSE_Li256ELb0ELb0EEENS1_19SingleTileSchedulerILb0ELb0ELb0ELi80EEEEEEEEEvNT_6ParamsE,"",@"SHT_CUDA_INFO"
	.sectionflags	@""
	.align	4


	//----- nvinfo : EIATTR_CUDA_API_VERSION
	.align		4
        /*0000*/ 	.byte	0x04, 0x37
        /*0002*/ 	.short	(.L_732 - .L_731)
.L_731:
        /*0004*/ 	.word	0x00000082


	//----- nvinfo : EIATTR_KPARAM_INFO
	.align		4
.L_732:
        /*0008*/ 	.byte	0x04, 0x17
        /*000a*/ 	.short	(.L_734 - .L_733)
.L_733:
        /*000c*/ 	.word	0x00000000
        /*0010*/ 	.short	0x0000
        /*0012*/ 	.short	0x0000
        /*0014*/ 	.byte	0x00, 0xf0, 0xe1, 0x09


	//----- nvinfo : EIATTR_SPARSE_MMA_MASK
	.align		4
.L_734:
        /*0018*/ 	.byte	0x03, 0x50
        /*001a*/ 	.short	0x0000


	//----- nvinfo : EIATTR_MAXREG_COUNT
	.align		4
        /*001c*/ 	.byte	0x03, 0x1b
        /*001e*/ 	.short	0x00ff


	//----- nvinfo : EIATTR_MERCURY_ISA_VERSION
	.align		4
        /*0020*/ 	.byte	0x03, 0x5f
        /*0022*/ 	.short	0x0101


	//----- nvinfo : EIATTR_VRC_CTA_INIT_COUNT
	.align		4
        /*0024*/ 	.byte	0x02, 0x4a
	.zero		1
	.zero		1


	//----- nvinfo : EIATTR_EXIT_INSTR_OFFSETS
	.align		4
        /*0028*/ 	.byte	0x04, 0x1c
        /*002a*/ 	.short	(.L_736 - .L_735)


	//   ....[0]....
.L_735:
        /*002c*/ 	.word	0x00000010


	//----- nvinfo : EIATTR_MAX_THREADS
	.align		4
.L_736:
        /*0030*/ 	.byte	0x04, 0x05
        /*0032*/ 	.short	(.L_738 - .L_737)
.L_737:
        /*0034*/ 	.word	0x00000100
        /*0038*/ 	.word	0x00000001
        /*003c*/ 	.word	0x00000001


	//----- nvinfo : EIATTR_CBANK_PARAM_SIZE
	.align		4
.L_738:
        /*0040*/ 	.byte	0x03, 0x19
        /*0042*/ 	.short	0x0278


	//----- nvinfo : EIATTR_PARAM_CBANK
	.align		4
        /*0044*/ 	.byte	0x04, 0x0a
        /*0046*/ 	.short	(.L_740 - .L_739)
	.align		4
.L_739:
        /*0048*/ 	.word	index@(.nv.constant0._ZN7cutlass13device_kernelIN5flash19enable_sm80_to_sm89INS1_16FlashAttnBwdSm80INS1_25CollectiveMainloopBwdSm80ILi2ELi1EN4cute5tupleIJNS5_1CILi64EEENS7_ILi80EEENS7_ILi192EEEEEENS_6half_tEfNS_4arch4Sm80ELb0ELb1ELb1ELb0ELb0ELb0ELb1ELb0ELi2ELi4ELi2ELi2ELb0EEENS1_24CollectiveEpilogueBwdGQAISB_fSE_Li256ELb0ELb0EEENS1_19SingleTileSchedulerILb0ELb0ELb0ELi80EEEEEEEEEvNT_6ParamsE)
        /*004c*/ 	.short	0x0380
        /*004e*/ 	.short	0x0278


	//----- nvinfo : EIATTR_SW_WAR
	.align		4
.L_740:
        /*0050*/ 	.byte	0x04, 0x36
        /*0052*/ 	.short	(.L_742 - .L_741)
.L_741:
        /*0054*/ 	.word	0x00000008
.L_742:


//--------------------- .nv.info._ZN7cutlass13device_kernelIN5flash19enable_sm80_to_sm89INS1_16FlashAttnBwdSm80INS1_25CollectiveMainloopBwdSm80ILi2ELi1EN4cute5tupleIJNS5_1CILi64EEENS7_ILi80EEENS7_ILi192EEEEEENS_6half_tEfNS_4arch4Sm80ELb0ELb1ELb1ELb0ELb1ELb0ELb1ELb0ELi2ELi4ELi2ELi2ELb0EEENS1_24CollectiveEpilogueBwdGQAISB_fSE_Li256ELb0ELb1EEENS1_19SingleTileSchedulerILb0ELb0ELb0ELi80EEEEEEEEEvNT_6ParamsE --------------------------
	.section	.nv.info._ZN7cutlass13device_kernelIN5flash19enable_sm80_to_sm89INS1_16FlashAttnBwdSm80INS1_25CollectiveMainloopBwdSm80ILi2ELi1EN4cute5tupleIJNS5_1CILi64EEENS7_ILi80EEENS7_ILi192EEEEEENS_6half_tEfNS_4arch4Sm80ELb0ELb1ELb1ELb0ELb1ELb0ELb1ELb0ELi2ELi4ELi2ELi2ELb0EEENS1_24CollectiveEpilogueBwdGQAISB_fSE_Li256ELb0ELb1EEENS1_19SingleTileSchedulerILb0ELb0ELb0ELi80EEEEEEEEEvNT_6ParamsE,"",@"SHT_CUDA_INFO"
	.sectionflags	@""
	.align	4


	//----- nvinfo : EIATTR_CUDA_API_VERSION
	.align		4
        /*0000*/ 	.byte	0x04, 0x37
        /*0002*/ 	.short	(.L_744 - .L_743)
.L_743:
        /*0004*/ 	.word	0x00000082


	//----- nvinfo : EIATTR_KPARAM_INFO
	.align		4
.L_744:
        /*0008*/ 	.byte	0x04, 0x17
        /*000a*/ 	.short	(.L_746 - .L_745)
.L_745:
        /*000c*/ 	.word	0x00000000
        /*0010*/ 	.short	0x0000
        /*0012*/ 	.short	0x0000
        /*0014*/ 	.byte	0x00, 0xf0, 0xe1, 0x09


	//----- nvinfo : EIATTR_SPARSE_MMA_MASK
	.align		4
.L_746:
        /*0018*/ 	.byte	0x03, 0x50
        /*001a*/ 	.short	0x0000


	//----- nvinfo : EIATTR_MAXREG_COUNT
	.align		4
        /*001c*/ 	.byte	0x03, 0x1b
        /*001e*/ 	.short	0x00ff


	//----- nvinfo : EIATTR_MERCURY_ISA_VERSION
	.align		4
        /*0020*/ 	.byte	0x03, 0x5f
        /*0022*/ 	.short	0x0101


	//----- nvinfo : EIATTR_VRC_CTA_INIT_COUNT
	.align		4
        /*0024*/ 	.byte	0x02, 0x4a
	.zero		1
	.zero		1


	//----- nvinfo : EIATTR_EXIT_INSTR_OFFSETS
	.align		4
        /*0028*/ 	.byte	0x04, 0x1c
        /*002a*/ 	.short	(.L_748 - .L_747)


	//   ....[0]....
.L_747:
        /*002c*/ 	.word	0x00000010


	//----- nvinfo : EIATTR_MAX_THREADS
	.align		4
.L_748:
        /*0030*/ 	.byte	0x04, 0x05
        /*0032*/ 	.short	(.L_750 - .L_749)
.L_749:
        /*0034*/ 	.word	0x00000100
        /*0038*/ 	.word	0x00000001
        /*003c*/ 	.word	0x00000001


	//----- nvinfo : EIATTR_CBANK_PARAM_SIZE
	.align		4
.L_750:
        /*0040*/ 	.byte	0x03, 0x19
        /*0042*/ 	.short	0x0278


	//----- nvinfo : EIATTR_PARAM_CBANK
	.align		4
        /*0044*/ 	.byte	0x04, 0x0a
        /*0046*/ 	.short	(.L_752 - .L_751)
	.align		4
.L_751:
        /*0048*/ 	.word	index@(.nv.constant0._ZN7cutlass13device_kernelIN5flash19enable_sm80_to_sm89INS1_16FlashAttnBwdSm80INS1_25CollectiveMainloopBwdSm80ILi2ELi1EN4cute5tupleIJNS5_1CILi64EEENS7_ILi80EEENS7_ILi192EEEEEENS_6half_tEfNS_4arch4Sm80ELb0ELb1ELb1ELb0ELb1ELb0ELb1ELb0ELi2ELi4ELi2ELi2ELb0EEENS1_24CollectiveEpilogueBwdGQAISB_fSE_Li256ELb0ELb1EEENS1_19SingleTileSchedulerILb0ELb0ELb0ELi80EEEEEEEEEvNT_6ParamsE)
        /*004c*/ 	.short	0x0380
        /*004e*/ 	.short	0x0278


	//----- nvinfo : EIATTR_SW_WAR
	.align		4
.L_752:
        /*0050*/ 	.byte	0x04, 0x36
        /*0052*/ 	.short	(.L_754 - .L_753)
.L_753:
        /*0054*/ 	.word	0x00000008
.L_754:


//--------------------- .nv.info._ZN7cutlass13device_kernelIN5flash19enable_sm80_to_sm89INS1_16FlashAttnBwdSm80INS1_25CollectiveMainloopBwdSm80ILi2ELi1EN4cute5tupleIJNS5_1CILi64EEENS7_ILi80EEENS7_ILi192EEEEEENS_6half_tEfNS_4arch4Sm80ELb0ELb1ELb1ELb1ELb0ELb0ELb1ELb0ELi2ELi4ELi2ELi2ELb0EEENS1_21CollectiveEpilogueBwdISB_SC_SE_Li256ELb1ELb1ELi4EEENS1_19SingleTileSchedulerILb1ELb0ELb0ELi80EEEEEEEEEvNT_6ParamsE --------------------------
	.section	.nv.info._ZN7cutlass13device_kernelIN5flash19enable_sm80_to_sm89INS1_16FlashAttnBwdSm80INS1_25CollectiveMainloopBwdSm80ILi2ELi1EN4cute5tupleIJNS5_1CILi64EEENS7_ILi80EEENS7_ILi192EEEEEENS_6half_tEfNS_4arch4Sm80ELb0ELb1ELb1ELb1ELb0ELb0ELb1ELb0ELi2ELi4ELi2ELi2ELb0EEENS1_21CollectiveEpilogueBwdISB_SC_SE_Li256ELb1ELb1ELi4EEENS1_19SingleTileSchedulerILb1ELb0ELb0ELi80EEEEEEEEEvNT_6ParamsE,"",@"SHT_CUDA_INFO"
	.sectionflags	@""
	.align	4


	//----- nvinfo : EIATTR_CUDA_API_VERSION
	.align		4
        /*0000*/ 	.byte	0x04, 0x37
        /*0002*/ 	.short	(.L_756 - .L_755)
.L_755:
        /*0004*/ 	.word	0x00000082


	//----- nvinfo : EIATTR_KPARAM_INFO
	.align		4
.L_756:
        /*0008*/ 	.byte	0x04, 0x17
        /*000a*/ 	.short	(.L_758 - .L_757)
.L_757:
        /*000c*/ 	.word	0x00000000
        /*0010*/ 	.short	0x0000
        /*0012*/ 	.short	0x0000
        /*0014*/ 	.byte	0x00, 0xf0, 0xc1, 0x09


	//----- nvinfo : EIATTR_SPARSE_MMA_MASK
	.align		4
.L_758:
        /*0018*/ 	.byte	0x03, 0x50
        /*001a*/ 	.short	0x0000


	//----- nvinfo : EIATTR_MAXREG_COUNT
	.align		4
        /*001c*/ 	.byte	0x03, 0x1b
        /*001e*/ 	.short	0x00ff


	//----- nvinfo : EIATTR_MERCURY_ISA_VERSION
	.align		4
        /*0020*/ 	.byte	0x03, 0x5f
        /*0022*/ 	.short	0x0101


	//----- nvinfo : EIATTR_VRC_CTA_INIT_COUNT
	.align		4
        /*0024*/ 	.byte	0x02, 0x4a
	.zero		1
	.zero		1


	//----- nvinfo : EIATTR_EXIT_INSTR_OFFSETS
	.align		4
        /*0028*/ 	.byte	0x04, 0x1c
        /*002a*/ 	.short	(.L_760 - .L_759)


	//   ....[0]....
.L_759:
        /*002c*/ 	.word	0x00000010


	//----- nvinfo : EIATTR_MAX_THREADS
	.align		4
.L_760:
        /*0030*/ 	.byte	0x04, 0x05
        /*0032*/ 	.short	(.L_762 - .L_761)
.L_761:
        /*0034*/ 	.word	0x00000100
        /*0038*/ 	.word	0x00000001
        /*003c*/ 	.word	0x00000001


	//----- nvinfo : EIATTR_CBANK_PARAM_SIZE
	.align		4
.L_762:
        /*0040*/ 	.byte	0x03, 0x19
        /*0042*/ 	.short	0x0270


	//----- nvinfo : EIATTR_PARAM_CBANK
	.align		4
        /*0044*/ 	.byte	0x04, 0x0a
        /*0046*/ 	.short	(.L_764 - .L_763)
	.align		4
.L_763:
        /*0048*/ 	.word	index@(.nv.constant0._ZN7cutlass13device_kernelIN5flash19enable_sm80_to_sm89INS1_16FlashAttnBwdSm80INS1_25CollectiveMainloopBwdSm80ILi2ELi1EN4cute5tupleIJNS5_1CILi64EEENS7_ILi80EEENS7_ILi192EEEEEENS_6half_tEfNS_4arch4Sm80ELb0ELb1ELb1ELb1ELb0ELb0ELb1ELb0ELi2ELi4ELi2ELi2ELb0EEENS1_21CollectiveEpilogueBwdISB_SC_SE_Li256ELb1ELb1ELi4EEENS1_19SingleTileSchedulerILb1ELb0ELb0ELi80EEEEEEEEEvNT_6ParamsE)
        /*004c*/ 	.short	0x0380
        /*004e*/ 	.short	0x0270


	//----- nvinfo : EIATTR_SW_WAR
	.align		4
.L_764:
        /*0050*/ 	.byte	0x04, 0x36
        /*0052*/ 	.short	(.L_766 - .L_765)
.L_765:
        /*0054*/ 	.word	0x00000008
.L_766:


//--------------------- .nv.info._ZN7cutlass13device_kernelIN5flash19enable_sm80_to_sm89INS1_16FlashAttnBwdSm80INS1_25CollectiveMainloopBwdSm80ILi2ELi1EN4cute5tupleIJNS5_1CILi64EEENS7_ILi80EEENS7_ILi192EEEEEENS_6half_tEfNS_4arch4Sm80ELb0ELb1ELb1ELb1ELb1ELb0ELb1ELb0ELi2ELi4ELi2ELi2ELb0EEENS1_21CollectiveEpilogueBwdISB_SC_SE_Li256ELb1ELb1ELi4EEENS1_19SingleTileSchedulerILb1ELb0ELb0ELi80EEEEEEEEEvNT_6ParamsE --------------------------
	.section	.nv.info._ZN7cutlass13device_kernelIN5flash19enable_sm80_to_sm89INS1_16FlashAttnBwdSm80INS1_25CollectiveMainloopBwdSm80ILi2ELi1EN4cute5tupleIJNS5_1CILi64EEENS7_ILi80EEENS7_ILi192EEEEEENS_6half_tEfNS_4arch4Sm80ELb0ELb1ELb1ELb1ELb1ELb0ELb1ELb0ELi2ELi4ELi2ELi2ELb0EEENS1_21CollectiveEpilogueBwdISB_SC_SE_Li256ELb1ELb1ELi4EEENS1_19SingleTileSchedulerILb1ELb0ELb0ELi80EEEEEEEEEvNT_6ParamsE,"",@"SHT_CUDA_INFO"
	.sectionflags	@""
	.align	4


	//----- nvinfo : EIATTR_CUDA_API_VERSION
	.align		4
        /*0000*/ 	.byte	0x04, 0x37
        /*0002*/ 	.short	(.L_768 - .L_767)
.L_767:
        /*0004*/ 	.word	0x00000082


	//----- nvinfo : EIATTR_KPARAM_INFO
	.align		4
.L_768:
        /*0008*/ 	.byte	0x04, 0x17
        /*000a*/ 	.short	(.L_770 - .L_769)
.L_769:
        /*000c*/ 	.word	0x00000000
        /*0010*/ 	.short	0x0000
        /*0012*/ 	.short	0x0000
        /*0014*/ 	.byte	0x00, 0xf0, 0xc1, 0x09


	//----- nvinfo : EIATTR_SPARSE_MMA_MASK
	.align		4
.L_770:
        /*0018*/ 	.byte	0x03, 0x50
        /*001a*/ 	.short	0x0000


	//----- nvinfo : EIATTR_MAXREG_COUNT
	.align		4
        /*001c*/ 	.byte	0x03, 0x1b
        /*001e*/ 	.short	0x00ff


	//----- nvinfo : EIATTR_MERCURY_ISA_VERSION
	.align		4
        /*0020*/ 	.byte	0x03, 0x5f
        /*0022*/ 	.short	0x0101


	//----- nvinfo : EIATTR_VRC_CTA_INIT_COUNT
	.align		4
        /*0024*/ 	.byte	0x02, 0x4a
	.zero		1
	.zero		1


	//----- nvinfo : EIATTR_EXIT_INSTR_OFFSETS
	.align		4
        /*0028*/ 	.byte	0x04, 0x1c
        /*002a*/ 	.short	(.L_772 - .L_771)


	//   ....[0]....
.L_771:
        /*002c*/ 	.word	0x00000010


	//----- nvinfo : EIATTR_MAX_THREADS
	.align		4
.L_772:
        /*0030*/ 	.byte	0x04, 0x05
        /*0032*/ 	.short	(.L_774 - .L_773)
.L_773:
        /*0034*/ 	.word	0x00000100
        /*0038*/ 	.word	0x00000001
        /*003c*/ 	.word	0x00000001


	//----- nvinfo : EIATTR_CBANK_PARAM_SIZE
	.align		4
.L_774:
        /*0040*/ 	.byte	0x03, 0x19
        /*0042*/ 	.short	0x0270


	//----- nvinfo : EIATTR_PARAM_CBANK
	.align		4
        /*0044*/ 	.byte	0x04, 0x0a
        /*0046*/ 	.short	(.L_776 - .L_775)
	.align		4
.L_775:
        /*0048*/ 	.word	index@(.nv.constant0._ZN7cutlass13device_kernelIN5flash19enable_sm80_to_sm89INS1_16FlashAttnBwdSm80INS1_25CollectiveMainloopBwdSm80ILi2ELi1EN4cute5tupleIJNS5_1CILi64EEENS7_ILi80EEENS7_ILi192EEEEEENS_6half_tEfNS_4arch4Sm80ELb0ELb1ELb1ELb1ELb1ELb0ELb1ELb0ELi2ELi4ELi2ELi2ELb0EEENS1_21CollectiveEpilogueBwdISB_SC_SE_Li256ELb1ELb1ELi4EEENS1_19SingleTileSchedulerILb1ELb0ELb0ELi80EEEEEEEEEvNT_6ParamsE)
        /*004c*/ 	.short	0x0380
        /*004e*/ 	.short	0x0270


	//----- nvinfo : EIATTR_SW_WAR
	.align		4
.L_776:
        /*0050*/ 	.byte	0x04, 0x36
        /*0052*/ 	.short	(.L_778 - .L_777)
.L_777:
        /*0054*/ 	.word	0x00000008
.L_778:


//--------------------- .nv.info._ZN7cutlass13device_kernelIN5flash19enable_sm80_to_sm89INS1_16FlashAttnBwdSm80INS1_25CollectiveMainloopBwdSm80ILi2ELi1EN4cute5tupleIJNS5_1CILi64EEENS7_ILi80EEENS7_ILi192EEEEEENS_6half_tEfNS_4arch4Sm80ELb0ELb1ELb1ELb1ELb0ELb0ELb1ELb0ELi2ELi4ELi2ELi2ELb0EEENS1_24CollectiveEpilogueBwdGQAISB_fSE_Li256ELb1ELb0EEENS1_19SingleTileSchedulerILb1ELb0ELb0ELi80EEEEEEEEEvNT_6ParamsE --------------------------
	.section	.nv.info._ZN7cutlass13device_kernelIN5flash19enable_sm80_to_sm89INS1_16FlashAttnBwdSm80INS1_25CollectiveMainloopBwdSm80ILi2ELi1EN4cute5tupleIJNS5_1CILi64EEENS7_ILi80EEENS7_ILi192EEEEEENS_6half_tEfNS_4arch4Sm80ELb0ELb1ELb1ELb1ELb0ELb0ELb1ELb0ELi2ELi4ELi2ELi2ELb0EEENS1_24CollectiveEpilogueBwdGQAISB_fSE_Li256ELb1ELb0EEENS1_19SingleTileSchedulerILb1ELb0ELb0ELi80EEEEEEEEEvNT_6ParamsE,"",@"SHT_CUDA_INFO"
	.sectionflags	@""
	.align	4


	//----- nvinfo : EIATTR_CUDA_API_VERSION
	.align		4
        /*0000*/ 	.byte	0x04, 0x37
        /*0002*/ 	.short	(.L_780 - .L_779)
.L_779:
        /*0004*/ 	.word	0x00000082


	//----- nvinfo : EIATTR_KPARAM_INFO
	.align		4
.L_780:
        /*0008*/ 	.byte	0x04, 0x17
        /*000a*/ 	.short	(.L_782 - .L_781)
.L_781:
        /*000c*/ 	.word	0x00000000
        /*0010*/ 	.short	0x0000
        /*0012*/ 	.short	0x0000
        /*0014*/ 	.byte	0x00, 0xf0, 0xe1, 0x09


	//----- nvinfo : EIATTR_SPARSE_MMA_MASK
	.align		4
.L_782:
        /*0018*/ 	.byte	0x03, 0x50
        /*001a*/ 	.short	0x0000


	//----- nvinfo : EIATTR_MAXREG_COUNT
	.align		4
        /*001c*/ 	.byte	0x03, 0x1b
        /*001e*/ 	.short	0x00ff


	//----- nvinfo : EIATTR_MERCURY_ISA_VERSION
	.align		4
        /*0020*/ 	.byte	0x03, 0x5f
        /*0022*/ 	.short	0x0101


	//----- nvinfo : EIATTR_VRC_CTA_INIT_COUNT
	.align		4
        /*0024*/ 	.byte	0x02, 0x4a
	.zero		1
	.zero		1


	//----- nvinfo : EIATTR_EXIT_INSTR_OFFSETS
	.align		4
        /*0028*/ 	.byte	0x04, 0x1c
        /*002a*/ 	.short	(.L_784 - .L_783)


	//   ....[0]....
.L_783:
        /*002c*/ 	.word	0x00000010


	//----- nvinfo : EIATTR_MAX_THREADS
	.align		4
.L_784:
        /*0030*/ 	.byte	0x04, 0x05
        /*0032*/ 	.short	(.L_786 - .L_785)
.L_785:
        /*0034*/ 	.word	0x00000100
        /*0038*/ 	.word	0x00000001
        /*003c*/ 	.word	0x00000001


	//----- nvinfo : EIATTR_CBANK_PARAM_SIZE
	.align		4
.L_786:
        /*0040*/ 	.byte	0x03, 0x19
        /*0042*/ 	.short	0x0278


	//----- nvinfo : EIATTR_PARAM_CBANK
	.align		4
        /*0044*/ 	.byte	0x04, 0x0a
        /*0046*/ 	.short	(.L_788 - .L_787)
	.align		4
.L_787:
        /*0048*/ 	.word	index@(.nv.constant0._ZN7cutlass13device_kernelIN5flash19enable_sm80_to_sm89INS1_16FlashAttnBwdSm80INS1_25CollectiveMainloopBwdSm80ILi2ELi1EN4cute5tupleIJNS5_1CILi64EEENS7_ILi80EEENS7_ILi192EEEEEENS_6half_tEfNS_4arch4Sm80ELb0ELb1ELb1ELb1ELb0ELb0ELb1ELb0ELi2ELi4ELi2ELi2ELb0EEENS1_24CollectiveEpilogueBwdGQAISB_fSE_Li256ELb1ELb0EEENS1_19SingleTileSchedulerILb1ELb0ELb0ELi80EEEEEEEEEvNT_6ParamsE)
        /*004c*/ 	.short	0x0380
        /*004e*/ 	.short	0x0278


	//----- nvinfo : EIATTR_SW_WAR
	.align		4
.L_788:
        /*0050*/ 	.byte	0x04, 0x36
        /*0052*/ 	.short	(.L_790 - .L_789)
.L_789:
        /*0054*/ 	.word	0x00000008
.L_790:


//--------------------- .nv.info._ZN7cutlass13device_kernelIN5flash19enable_sm80_to_sm89INS1_16FlashAttnBwdSm80INS1_25CollectiveMainloopBwdSm80ILi2ELi1EN4cute5tupleIJNS5_1CILi64EEENS7_ILi80EEENS7_ILi192EEEEEENS_6half_tEfNS_4arch4Sm80ELb0ELb1ELb1ELb1ELb1ELb0ELb1ELb0ELi2ELi4ELi2ELi2ELb0EEENS1_24CollectiveEpilogueBwdGQAISB_fSE_Li256ELb1ELb1EEENS1_19SingleTileSchedulerILb1ELb0ELb0ELi80EEEEEEEEEvNT_6ParamsE --------------------------
	.section	.nv.info._ZN7cutlass13device_kernelIN5flash19enable_sm80_to_sm89INS1_16FlashAttnBwdSm80INS1_25CollectiveMainloopBwdSm80ILi2ELi1EN4cute5tupleIJNS5_1CILi64EEENS7_ILi80EEENS7_ILi192EEEEEENS_6half_tEfNS_4arch4Sm80ELb0ELb1ELb1ELb1ELb1ELb0ELb1ELb0ELi2ELi4ELi2ELi2ELb0EEENS1_24CollectiveEpilogueBwdGQAISB_fSE_Li256ELb1ELb1EEENS1_19SingleTileSchedulerILb1ELb0ELb0ELi80EEEEEEEEEvNT_6ParamsE,"",@"SHT_CUDA_INFO"
	.sectionflags	@""
	.align	4


	//----- nvinfo : EIATTR_CUDA_API_VERSION
	.align		4
        /*0000*/ 	.byte	0x04, 0x37
        /*0002*/ 	.short	(.L_792 - .L_791)
.L_791:
        /*0004*/ 	.word	0x00000082


	//----- nvinfo : EIATTR_KPARAM_INFO
	.align		4
.L_792:
        /*0008*/ 	.byte	0x04, 0x17
        /*000a*/ 	.short	(.L_794 - .L_793)
.L_793:
        /*000c*/ 	.word	0x00000000
        /*0010*/ 	.short	0x0000
        /*0012*/ 	.short	0x0000
        /*0014*/ 	.byte	0x00, 0xf0, 0xe1, 0x09


	//----- nvinfo : EIATTR_SPARSE_MMA_MASK
	.align		4
.L_794:
        /*0018*/ 	.byte	0x03, 0x50
        /*001a*/ 	.short	0x0000


	//----- nvinfo : EIATTR_MAXREG_COUNT
	.align		4
        /*001c*/ 	.byte	0x03, 0x1b
        /*001e*/ 	.short	0x00ff


	//----- nvinfo : EIATTR_MERCURY_ISA_VERSION
	.align		4
        /*0020*/ 	.byte	0x03, 0x5f
        /*0022*/ 	.short	0x0101


	//----- nvinfo : EIATTR_VRC_CTA_INIT_COUNT
	.align		4
        /*0024*/ 	.byte	0x02, 0x4a
	.zero		1
	.zero		1


	//----- nvinfo : EIATTR_EXIT_INSTR_OFFSETS
	.align		4
        /*0028*/ 	.byte	0x04, 0x1c
        /*002a*/ 	.short	(.L_796 - .L_795)


	//   ....[0]....
.L_795:
        /*002c*/ 	.word	0x00000010


	//----- nvinfo : EIATTR_MAX_THREADS
	.align		4
.L_796:
        /*0030*/ 	.byte	0x04, 0x05
        /*0032*/ 	.short	(.L_798 - .L_797)
.L_797:
        /*0034*/ 	.word	0x00000100
        /*0038*/ 	.word	0x00000001
        /*003c*/ 	.word	0x00000001


	//----- nvinfo : EIATTR_CBANK_PARAM_SIZE
	.align		4
.L_798:
        /*0040*/ 	.byte	0x03, 0x19
        /*0042*/ 	.short	0x0278


	//----- nvinfo : EIATTR_PARAM_CBANK
	.align		4
        /*0044*/ 	.byte	0x04, 0x0a
        /*0046*/ 	.short	(.L_800 - .L_799)
	.align		4
.L_799:
        /*0048*/ 	.word	index@(.nv.constant0._ZN7cutlass13device_kernelIN5flash19enable_sm80_to_sm89INS1_16FlashAttnBwdSm80INS1_25CollectiveMainloopBwdSm80ILi2ELi1EN4cute5tupleIJNS5_1CILi64EEENS7_ILi80EEENS7_ILi192EEEEEENS_6half_tEfNS_4arch4Sm80ELb0ELb1ELb1ELb1ELb1ELb0ELb1ELb0ELi2ELi4ELi2ELi2ELb0EEENS1_24CollectiveEpilogueBwdGQAISB_fSE_Li256ELb1ELb1EEENS1_19SingleTileSchedulerILb1ELb0ELb0ELi80EEEEEEEEEvNT_6ParamsE)
        /*004c*/ 	.short	0x0380
        /*004e*/ 	.short	0x0278


	//----- nvinfo : EIATTR_SW_WAR
	.align		4
.L_800:
        /*0050*/ 	.byte	0x04, 0x36
        /*0052*/ 	.short	(.L_802 - .L_801)
.L_801:
        /*0054*/ 	.word	0x00000008
.L_802:


//--------------------- .nv.info._ZN7cutlass13device_kernelIN5flash19enable_sm80_to_sm89INS1_16FlashAttnBwdSm80INS1_25CollectiveMainloopBwdSm80ILi2ELi1EN4cute5tupleIJNS5_1CILi64EEENS7_ILi80EEENS7_ILi192EEEEEENS_6half_tEfNS_4arch4Sm80ELb1ELb0ELb1ELb0ELb0ELb0ELb1ELb0ELi2ELi4ELi2ELi2ELb0EEENS1_21CollectiveEpilogueBwdISB_SC_SE_Li256ELb0ELb1ELi4EEENS1_25SingleTileBwdLPTSchedulerILb0ELi80ELb0EEEEEEEEEvNT_6ParamsE --------------------------
	.section	.nv.info._ZN7cutlass13device_kernelIN5flash19enable_sm80_to_sm89INS1_16FlashAttnBwdSm80INS1_25CollectiveMainloopBwdSm80ILi2ELi1EN4cute5tupleIJNS5_1CILi64EEENS7_ILi80EEENS7_ILi192EEEEEENS_6half_tEfNS_4arch4Sm80ELb1ELb0ELb1ELb0ELb0ELb0ELb1ELb0ELi2ELi4ELi2ELi2ELb0EEENS1_21CollectiveEpilogueBwdISB_SC_SE_Li256ELb0ELb1ELi4EEENS1_25SingleTileBwdLPTSchedulerILb0ELi80ELb0EEEEEEEEEvNT_6ParamsE,"",@"SHT_CUDA_INFO"
	.sectionflags	@""
	.align	4


	//----- nvinfo : EIATTR_CUDA_API_VERSION
	.align		4
        /*0000*/ 	.byte	0x04, 0x37
        /*0002*/ 	.short	(.L_804 - .L_803)
.L_803:
        /*0004*/ 	.word	0x00000082


	//----- nvinfo : EIATTR_KPARAM_INFO
	.align		4
.L_804:
        /*0008*/ 	.byte	0x04, 0x17
        /*000a*/ 	.short	(.L_806 - .L_805)
.L_805:
        /*000c*/ 	.word	0x00000000
        /*0010*/ 	.short	0x0000
        /*0012*/ 	.short	0x0000
        /*0014*/ 	.byte	0x00, 0xf0, 0x21, 0x0a


	//----- nvinfo : EIATTR_SPARSE_MMA_MASK
	.align		4
.L_806:
        /*0018*/ 	.byte	0x03, 0x50
        /*001a*/ 	.short	0x0000


	//----- nvinfo : EIATTR_MAXREG_COUNT
	.align		4
        /*001c*/ 	.byte	0x03, 0x1b
        /*001e*/ 	.short	0x00ff


	//----- nvinfo : EIATTR_MERCURY_ISA_VERSION
	.align		4
        /*0020*/ 	.byte	0x03, 0x5f
        /*0022*/ 	.short	0x0101


	//----- nvinfo : EIATTR_VRC_CTA_INIT_COUNT
	.align		4
        /*0024*/ 	.byte	0x02, 0x4a
	.zero		1
	.zero		1


	//----- nvinfo : EIATTR_EXIT_INSTR_OFFSETS
	.align		4
        /*0028*/ 	.byte	0x04, 0x1c
        /*002a*/ 	.short	(.L_808 - .L_807)


	//   ....[0]....
.L_807:
        /*002c*/ 	.word	0x00000010


	//----- nvinfo : EIATTR_MAX_THREADS
	.align		4
.L_808:
        /*0030*/ 	.byte	0x04, 0x05
        /*0032*/ 	.short	(.L_810 - .L_809)
.L_809:
        /*0034*/ 	.word	0x00000100
        /*0038*/ 	.word	0x00000001
        /*003c*/ 	.word	0x00000001


	//----- nvinfo : EIATTR_CBANK_PARAM_SIZE
	.align		4
.L_810:
        /*0040*/ 	.byte	0x03, 0x19
        /*0042*/ 	.short	0x0288


	//----- nvinfo : EIATTR_PARAM_CBANK
	.align		4
        /*0044*/ 	.byte	0x04, 0x0a
        /*0046*/ 	.short	(.L_812 - .L_811)
	.align		4
.L_811:
        /*0048*/ 	.word	index@(.nv.constant0._ZN7cutlass13device_kernelIN5flash19enable_sm80_to_sm89INS1_16FlashAttnBwdSm80INS1_25CollectiveMainloopBwdSm80ILi2ELi1EN4cute5tupleIJNS5_1CILi64EEENS7_ILi80EEENS7_ILi192EEEEEENS_6half_tEfNS_4arch4Sm80ELb1ELb0ELb1ELb0ELb0ELb0ELb1ELb0ELi2ELi4ELi2ELi2ELb0EEENS1_21CollectiveEpilogueBwdISB_SC_SE_Li256ELb0ELb1ELi4EEENS1_25SingleTileBwdLPTSchedulerILb0ELi80ELb0EEEEEEEEEvNT_6ParamsE)
        /*004c*/ 	.short	0x0380
        /*004e*/ 	.short	0x0288


	//----- nvinfo : EIATTR_SW_WAR
	.align		4
.L_812:
        /*0050*/ 	.byte	0x04, 0x36
        /*0052*/ 	.short	(.L_814 - .L_813)
.L_813:
        /*0054*/ 	.word	0x00000008
.L_814:


//--------------------- .nv.info._ZN7cutlass13device_kernelIN5flash19enable_sm80_to_sm89INS1_16FlashAttnBwdSm80INS1_25CollectiveMainloopBwdSm80ILi2ELi1EN4cute5tupleIJNS5_1CILi64EEENS7_ILi80EEENS7_ILi192EEEEEENS_6half_tEfNS_4arch4Sm80ELb1ELb0ELb1ELb0ELb1ELb0ELb1ELb0ELi2ELi4ELi2ELi2ELb0EEENS1_21CollectiveEpilogueBwdISB_SC_SE_Li256ELb0ELb1ELi4EEENS1_25SingleTileBwdLPTSchedulerILb0ELi80ELb1EEEEEEEEEvNT_6ParamsE --------------------------
	.section	.nv.info._ZN7cutlass13device_kernelIN5flash19enable_sm80_to_sm89INS1_16FlashAttnBwdSm80INS1_25CollectiveMainloopBwdSm80ILi2ELi1EN4cute5tupleIJNS5_1CILi64EEENS7_ILi80EEENS7_ILi192EEEEEENS_6half_tEfNS_4arch4Sm80ELb1ELb0ELb1ELb0ELb1ELb0ELb1ELb0ELi2ELi4ELi2ELi2ELb0EEENS1_21CollectiveEpilogueBwdISB_SC_SE_Li256ELb0ELb1ELi4EEENS1_25SingleTileBwdLPTSchedulerILb0ELi80ELb1EEEEEEEEEvNT_6ParamsE,"",@"SHT_CUDA_INFO"
	.sectionflags	@""
	.align	4


	//----- nvinfo : EIATTR_CUDA_API_VERSION
	.align		4
        /*0000*/ 	.byte	0x04, 0x37
        /*0002*/ 	.short	(.L_816 - .L_815)
.L_815:
        /*0004*/ 	.word	0x00000082


	//----- nvinfo : EIATTR_KPARAM_INFO
	.align		4
.L_816:
        /*0008*/ 	.byte	0x04, 0x17
        /*000a*/ 	.short	(.L_818 - .L_817)
.L_817:
        /*000c*/ 	.word	0x00000000
        /*0010*/ 	.short	0x0000
        /*0012*/ 	.short	0x0000
        /*0014*/ 	.byte	0x00, 0xf0, 0x21, 0x0a


	//----- nvinfo : EIATTR_SPARSE_MMA_MASK
	.align		4
.L_818:
        /*0018*/ 	.byte	0x03, 0x50
        /*001a*/ 	.short	0x0000


	//----- nvinfo : EIATTR_MAXREG_COUNT
	.align		4
        /*001c*/ 	.byte	0x03, 0x1b
        /*001e*/ 	.short	0x00ff


	//----- nvinfo : EIATTR_MERCURY_ISA_VERSION
	.align		4
        /*0020*/ 	.byte	0x03, 0x5f
        /*0022*/ 	.short	0x0101


	//----- nvinfo : EIATTR_VRC_CTA_INIT_COUNT
	.align		4
        /*0024*/ 	.byte	0x02, 0x4a
	.zero		1
	.zero		1


	//----- nvinfo : EIATTR_EXIT_INSTR_OFFSETS
	.align		4
        /*0028*/ 	.byte	0x04, 0x1c
        /*002a*/ 	.short	(.L_820 - .L_819)


	//   ....[0]....
.L_819:
        /*002c*/ 	.word	0x00000010


	//----- nvinfo : EIATTR_MAX_THREADS
	.align		4
.L_820:
        /*0030*/ 	.byte	0x04, 0x05
        /*0032*/ 	.short	(.L_822 - .L_821)
.L_821:
        /*0034*/ 	.word	0x00000100
        /*0038*/ 	.word	0x00000001
        /*003c*/ 	.word	0x00000001


	//----- nvinfo : EIATTR_CBANK_PARAM_SIZE
	.align		4
.L_822:
        /*0040*/ 	.byte	0x03, 0x19
        /*0042*/ 	.short	0x0288


	//----- nvinfo : EIATTR_PARAM_CBANK
	.align		4
        /*0044*/ 	.byte	0x04, 0x0a
        /*0046*/ 	.short	(.L_824 - .L_823)
	.align		4
.L_823:
        /*0048*/ 	.word	index@(.nv.constant0._ZN7cutlass13device_kernelIN5flash19enable_sm80_to_sm89INS1_16FlashAttnBwdSm80INS1_25CollectiveMainloopBwdSm80ILi2ELi1EN4cute5tupleIJNS5_1CILi64EEENS7_ILi80EEENS7_ILi192EEEEEENS_6half_tEfNS_4arch4Sm80ELb1ELb0ELb1ELb0ELb1ELb0ELb1ELb0ELi2ELi4ELi2ELi2ELb0EEENS1_21CollectiveEpilogueBwdISB_SC_SE_Li256ELb0ELb1ELi4EEENS1_25SingleTileBwdLPTSchedulerILb0ELi80ELb1EEEEEEEEEvNT_6ParamsE)
        /*004c*/ 	.short	0x0380
        /*004e*/ 	.short	0x0288


	//----- nvinfo : EIATTR_SW_WAR
	.align		4
.L_824:
        /*0050*/ 	.byte	0x04, 0x36
        /*0052*/ 	.short	(.L_826 - .L_825)
.L_825:
        /*0054*/ 	.word	0x00000008
.L_826:


//--------------------- .nv.info._ZN7cutlass13device_kernelIN5flash19enable_sm80_to_sm89INS1_16FlashAttnBwdSm80INS1_25CollectiveMainloopBwdSm80ILi2ELi1EN4cute5tupleIJNS5_1CILi64EEENS7_ILi80EEENS7_ILi192EEEEEENS_6half_tEfNS_4arch4Sm80ELb1ELb0ELb1ELb0ELb0ELb0ELb1ELb0ELi2ELi4ELi2ELi2ELb0EEENS1_24CollectiveEpilogueBwdGQAISB_fSE_Li256ELb0ELb0EEENS1_25SingleTileBwdLPTSchedulerILb0ELi80ELb0EEEEEEEEEvNT_6ParamsE --------------------------
	.section	.nv.info._ZN7cutlass13device_kernelIN5flash19enable_sm80_to_sm89INS1_16FlashAttnBwdSm80INS1_25CollectiveMainloopBwdSm80ILi2ELi1EN4cute5tupleIJNS5_1CILi64EEENS7_ILi80EEENS7_ILi192EEEEEENS_6half_tEfNS_4arch4Sm80ELb1ELb0ELb1ELb0ELb0ELb0ELb1ELb0ELi2ELi4ELi2ELi2ELb0EEENS1_24CollectiveEpilogueBwdGQAISB_fSE_Li256ELb0ELb0EEENS1_25SingleTileBwdLPTSchedulerILb0ELi80ELb0EEEEEEEEEvNT_6ParamsE,"",@"SHT_CUDA_INFO"
	.sectionflags	@""
	.align	4


	//----- nvinfo : EIATTR_CUDA_API_VERSION
	.align		4
        /*0000*/ 	.byte	0x04, 0x37
        /*0002*/ 	.short	(.L_828 - .L_827)
.L_827:
        /*0004*/ 	.word	0x00000082


	//----- nvinfo : EIATTR_KPARAM_INFO
	.align		4
.L_828:
        /*0008*/ 	.byte	0x04, 0x17
        /*000a*/ 	.short	(.L_830 - .L_829)
.L_829:
        /*000c*/ 	.word	0x00000000
        /*0010*/ 	.short	0x0000
        /*0012*/ 	.short	0x0000
        /*0014*/ 	.byte	0x00, 0xf0, 0x41, 0x0a


	//----- nvinfo : EIATTR_SPARSE_MMA_MASK
	.align		4
.L_830:
        /*0018*/ 	.byte	0x03, 0x50
        /*001a*/ 	.short	0x0000


	//----- nvinfo : EIATTR_MAXREG_COUNT
	.align		4
        /*001c*/ 	.byte	0x03, 0x1b
        /*001e*/ 	.short	0x00ff


	//----- nvinfo : EIATTR_MERCURY_ISA_VERSION
	.align		4
        /*0020*/ 	.byte	0x03, 0x5f
        /*0022*/ 	.short	0x0101


	//----- nvinfo : EIATTR_VRC_CTA_INIT_COUNT
	.align		4
        /*0024*/ 	.byte	0x02, 0x4a
	.zero		1
	.zero		1


	//----- nvinfo : EIATTR_EXIT_INSTR_OFFSETS
	.align		4
        /*0028*/ 	.byte	0x04, 0x1c
        /*002a*/ 	.short	(.L_832 - .L_831)


	//   ....[0]....
.L_831:
        /*002c*/ 	.word	0x00000010


	//----- nvinfo : EIATTR_MAX_THREADS
	.align		4
.L_832:
        /*0030*/ 	.byte	0x04, 0x05
        /*0032*/ 	.short	(.L_834 - .L_833)
.L_833:
        /*0034*/ 	.word	0x00000100
        /*0038*/ 	.word	0x00000001
        /*003c*/ 	.word	0x00000001


	//----- nvinfo : EIATTR_CBANK_PARAM_SIZE
	.align		4
.L_834:
        /*0040*/ 	.byte	0x03, 0x19
        /*0042*/ 	.short	0x0290


	//----- nvinfo : EIATTR_PARAM_CBANK
	.align		4
        /*0044*/ 	.byte	0x04, 0x0a
        /*0046*/ 	.short	(.L_836 - .L_835)
	.align		4
.L_835:
        /*0048*/ 	.word	index@(.nv.constant0._ZN7cutlass13device_kernelIN5flash19enable_sm80_to_sm89INS1_16FlashAttnBwdSm80INS1_25CollectiveMainloopBwdSm80ILi2ELi1EN4cute5tupleIJNS5_1CILi64EEENS7_ILi80EEENS7_ILi192EEEEEENS_6half_tEfNS_4arch4Sm80ELb1ELb0ELb1ELb0ELb0ELb0ELb1ELb0ELi2ELi4ELi2ELi2ELb0EEENS1_24CollectiveEpilogueBwdGQAISB_fSE_Li256ELb0ELb0EEENS1_25SingleTileBwdLPTSchedulerILb0ELi80ELb0EEEEEEEEEvNT_6ParamsE)
        /*004c*/ 	.short	0x0380
        /*004e*/ 	.short	0x0290


	//----- nvinfo : EIATTR_SW_WAR
	.align		4
.L_836:
        /*0050*/ 	.byte	0x04, 0x36
        /*0052*/ 	.short	(.L_838 - .L_837)
.L_837:
        /*0054*/ 	.word	0x00000008
.L_838:


//--------------------- .nv.info._ZN7cutlass13device_kernelIN5flash19enable_sm80_to_sm89INS1_16FlashAttnBwdSm80INS1_25CollectiveMainloopBwdSm80ILi2ELi1EN4cute5tupleIJNS5_1CILi64EEENS7_ILi80EEENS7_ILi192EEEEEENS_6half_tEfNS_4arch4Sm80ELb1ELb0ELb1ELb0ELb1ELb0ELb1ELb0ELi2ELi4ELi2ELi2ELb0EEENS1_24CollectiveEpilogueBwdGQAISB_fSE_Li256ELb0ELb1EEENS1_25SingleTileBwdLPTSchedulerILb0ELi80ELb1EEEEEEEEEvNT_6ParamsE --------------------------
	.section	.nv.info._ZN7cutlass13device_kernelIN5flash19enable_sm80_to_sm89INS1_16FlashAttnBwdSm80INS1_25CollectiveMainloopBwdSm80ILi2ELi1EN4cute5tupleIJNS5_1CILi64EEENS7_ILi80EEENS7_ILi192EEEEEENS_6half_tEfNS_4arch4Sm80ELb1ELb0ELb1ELb0ELb1ELb0ELb1ELb0ELi2ELi4ELi2ELi2ELb0EEENS1_24CollectiveEpilogueBwdGQAISB_fSE_Li256ELb0ELb1EEENS1_25SingleTileBwdLPTSchedulerILb0ELi80ELb1EEEEEEEEEvNT_6ParamsE,"",@"SHT_CUDA_INFO"
	.sectionflags	@""
	.align	4


	//----- nvinfo : EIATTR_CUDA_API_VERSION
	.align		4
        /*0000*/ 	.byte	0x04, 0x37
        /*0002*/ 	.short	(.L_840 - .L_839)
.L_839:
        /*0004*/ 	.word	0x00000082


	//----- nvinfo : EIATTR_KPARAM_INFO
	.align		4
.L_840:
        /*0008*/ 	.byte	0x04, 0x17
        /*000a*/ 	.short	(.L_842 - .L_841)
.L_841:
        /*000c*/ 	.word	0x00000000
        /*0010*/ 	.short	0x0000
        /*0012*/ 	.short	0x0000
        /*0014*/ 	.byte	0x00, 0xf0, 0x41, 0x0a


	//----- nvinfo : EIATTR_SPARSE_MMA_MASK
	.align		4
.L_842:
        /*0018*/ 	.byte	0x03, 0x50
        /*001a*/ 	.short	0x0000


	//----- nvinfo : EIATTR_MAXREG_COUNT
	.align		4
        /*001c*/ 	.byte	0x03, 0x1b
        /*001e*/ 	.short	0x00ff


	//----- nvinfo : EIATTR_MERCURY_ISA_VERSION
	.align		4
        /*0020*/ 	.byte	0x03, 0x5f
        /*0022*/ 	.short	0x0101


	//----- nvinfo : EIATTR_VRC_CTA_INIT_COUNT
	.align		4
        /*0024*/ 	.byte	0x02, 0x4a
	.zero		1
	.zero		1


	//----- nvinfo : EIATTR_EXIT_INSTR_OFFSETS
	.align		4
        /*0028*/ 	.byte	0x04, 0x1c
        /*002a*/ 	.short	(.L_844 - .L_843)


	//   ....[0]....
.L_843:
        /*002c*/ 	.word	0x00000010


	//----- nvinfo : EIATTR_MAX_THREADS
	.align		4
.L_844:
        /*0030*/ 	.byte	0x04, 0x05
        /*0032*/ 	.short	(.L_846 - .L_845)
.L_845:
        /*0034*/ 	.word	0x00000100
        /*0038*/ 	.word	0x00000001
        /*003c*/ 	.word	0x00000001


	//----- nvinfo : EIATTR_CBANK_PARAM_SIZE
	.align		4
.L_846:
        /*0040*/ 	.byte	0x03, 0x19
        /*0042*/ 	.short	0x0290


	//----- nvinfo : EIATTR_PARAM_CBANK
	.align		4
        /*0044*/ 	.byte	0x04, 0x0a
        /*0046*/ 	.short	(.L_848 - .L_847)
	.align		4
.L_847:
        /*0048*/ 	.word	index@(.nv.constant0._ZN7cutlass13device_kernelIN5flash19enable_sm80_to_sm89INS1_16FlashAttnBwdSm80INS1_25CollectiveMainloopBwdSm80ILi2ELi1EN4cute5tupleIJNS5_1CILi64EEENS7_ILi80EEENS7_ILi192EEEEEENS_6half_tEfNS_4arch4Sm80ELb1ELb0ELb1ELb0ELb1ELb0ELb1ELb0ELi2ELi4ELi2ELi2ELb0EEENS1_24CollectiveEpilogueBwdGQAISB_fSE_Li256ELb0ELb1EEENS1_25SingleTileBwdLPTSchedulerILb0ELi80ELb1EEEEEEEEEvNT_6ParamsE)
        /*004c*/ 	.short	0x0380
        /*004e*/ 	.short	0x0290


	//----- nvinfo : EIATTR_SW_WAR
	.align		4
.L_848:
        /*0050*/ 	.byte	0x04, 0x36
        /*0052*/ 	.short	(.L_850 - .L_849)
.L_849:
        /*0054*/ 	.word	0x00000008
.L_850:


//--------------------- .nv.info._ZN7cutlass13device_kernelIN5flash22FlashAttnBwdPreprocessIN4cute5tupleIJNS3_1CILi64EEENS5_ILi192EEEEEENS_6half_tEfNS_4arch4Sm80ELb1ELb0EEEEEvNT_6ParamsE --------------------------
	.section	.nv.info._ZN7cutlass13device_kernelIN5flash22FlashAttnBwdPreprocessIN4cute5tupleIJNS3_1CILi64EEENS5_ILi192EEEEEENS_6half_tEfNS_4arch4Sm80ELb1ELb0EEEEEvNT_6ParamsE,"",@"SHT_CUDA_INFO"
	.sectionflags	@""
	.align	4


	//----- nvinfo : EIATTR_CUDA_API_VERSION
	.align		4
        /*0000*/ 	.byte	0x04, 0x37
        /*0002*/ 	.short	(.L_852 - .L_851)
.L_851:
        /*0004*/ 	.word	0x00000082


	//----- nvinfo : EIATTR_KPARAM_INFO
	.align		4
.L_852:
        /*0008*/ 	.byte	0x04, 0x17
        /*000a*/ 	.short	(.L_854 - .L_853)
.L_853:
        /*000c*/ 	.word	0x00000000
        /*0010*/ 	.short	0x0000
        /*0012*/ 	.short	0x0000
        /*0014*/ 	.byte	0x00, 0xf0, 0xc1, 0x03


	//----- nvinfo : EIATTR_SPARSE_MMA_MASK
	.align		4
.L_854:
        /*0018*/ 	.byte	0x03, 0x50
        /*001a*/ 	.short	0x0000


	//----- nvinfo : EIATTR_MAXREG_COUNT
	.align		4
        /*001c*/ 	.byte	0x03, 0x1b
        /*001e*/ 	.short	0x0080


	//----- nvinfo : EIATTR_MERCURY_ISA_VERSION
	.align		4
        /*0020*/ 	.byte	0x03, 0x5f
        /*0022*/ 	.short	0x0101


	//----- nvinfo : EIATTR_COOP_GROUP_MASK_REGIDS
	.align		4
        /*0024*/ 	.byte	0x04, 0x29
        /*0026*/ 	.short	(.L_856 - .L_855)


	//   ....[0]....
.L_855:
        /*0028*/ 	.word	0xffffffff


	//   ....[1]....
        /*002c*/ 	.word	0xffffffff


	//   ....[2]....
        /*0030*/ 	.word	0xffffffff


	//   ....[3]....
        /*0034*/ 	.word	0xffffffff


	//   ....[4]....
        /*0038*/ 	.word	0xffffffff


	//   ....[5]....
        /*003c*/ 	.word	0xffffffff


	//----- nvinfo : EIATTR_COOP_GROUP_INSTR_OFFSETS
	.align		4
.L_856:
        /*0040*/ 	.byte	0x04, 0x28
        /*0042*/ 	.short	(.L_858 - .L_857)


	//   ....[0]....
.L_857:
        /*0044*/ 	.word	0x00001290


	//   ....[1]....
        /*0048*/ 	.word	0x000012a0


	//   ....[2]....
        /*004c*/ 	.word	0x000012f0


	//   ....[3]....
        /*0050*/ 	.word	0x00001300


	//   ....[4]....
        /*0054*/ 	.word	0x00001350


	//   ....[5]....
        /*0058*/ 	.word	0x00001380


	//----- nvinfo : EIATTR_VRC_CTA_INIT_COUNT
	.align		4
.L_858:
        /*005c*/ 	.byte	0x02, 0x4a
	.zero		1
	.zero		1


	//----- nvinfo : EIATTR_EXIT_INSTR_OFFSETS
	.align		4
        /*0060*/ 	.byte	0x04, 0x1c
        /*0062*/ 	.short	(.L_860 - .L_859)


	//   ....[0]....
.L_859:
        /*0064*/ 	.word	0x000017e0


	//   ....[1]....
        /*0068*/ 	.word	0x00001860


	//----- nvinfo : EIATTR_MAX_THREADS
	.align		4
.L_860:
        /*006c*/ 	.byte	0x04, 0x05
        /*006e*/ 	.short	(.L_862 - .L_861)
.L_861:
        /*0070*/ 	.word	0x00000100
        /*0074*/ 	.word	0x00000001
        /*0078*/ 	.word	0x00000001


	//----- nvinfo : EIATTR_CRS_STACK_SIZE
	.align		4
.L_862:
        /*007c*/ 	.byte	0x04, 0x1e
        /*007e*/ 	.short	(.L_864 - .L_863)
.L_863:
        /*0080*/ 	.word	0x00000000


	//----- nvinfo : EIATTR_CBANK_PARAM_SIZE
	.align		4
.L_864:
        /*0084*/ 	.byte	0x03, 0x19
        /*0086*/ 	.short	0x00f0


	//----- nvinfo : EIATTR_PARAM_CBANK
	.align		4
        /*0088*/ 	.byte	0x04, 0x0a
        /*008a*/ 	.short	(.L_866 - .L_865)
	.align		4
.L_865:
        /*008c*/ 	.word	index@(.nv.constant0._ZN7cutlass13device_kernelIN5flash22FlashAttnBwdPreprocessIN4cute5tupleIJNS3_1CILi64EEENS5_ILi192EEEEEENS_6half_tEfNS_4arch4Sm80ELb1ELb0EEEEEvNT_6ParamsE)
        /*0090*/ 	.short	0x0380
        /*0092*/ 	.short	0x00f0


	//----- nvinfo : EIATTR_SW_WAR
	.align		4
.L_866:
        /*0094*/ 	.byte	0x04, 0x36
        /*0096*/ 	.short	(.L_868 - .L_867)
.L_867:
        /*0098*/ 	.word	0x00000008
.L_868:


//--------------------- .nv.info._ZN7cutlass13device_kernelIN5flash19enable_sm80_to_sm89INS1_16FlashAttnBwdSm80INS1_25CollectiveMainloopBwdSm80ILi2ELi1EN4cute5tupleIJNS5_1CILi64EEENS7_ILi80EEENS7_ILi192EEEEEENS_6half_tEfNS_4arch4Sm80ELb1ELb0ELb1ELb1ELb0ELb0ELb1ELb0ELi2ELi4ELi2ELi2ELb0EEENS1_21CollectiveEpilogueBwdISB_SC_SE_Li256ELb1ELb1ELi4EEENS1_25SingleTileBwdLPTSchedulerILb1ELi80ELb0EEEEEEEEEvNT_6ParamsE --------------------------
	.section	.nv.info._ZN7cutlass13device_kernelIN5flash19enable_sm80_to_sm89INS1_16FlashAttnBwdSm80INS1_25CollectiveMainloopBwdSm80ILi2ELi1EN4cute5tupleIJNS5_1CILi64EEENS7_ILi80EEENS7_ILi192EEEEEENS_6half_tEfNS_4arch4Sm80ELb1ELb0ELb1ELb1ELb0ELb0ELb1ELb0ELi2ELi4ELi2ELi2ELb0EEENS1_21CollectiveEpilogueBwdISB_SC_SE_Li256ELb1ELb1ELi4EEENS1_25SingleTileBwdLPTSchedulerILb1ELi80ELb0EEEEEEEEEvNT_6ParamsE,"",@"SHT_CUDA_INFO"
	.sectionflags	@""
	.align	4


	//----- nvinfo : EIATTR_CUDA_API_VERSION
	.align		4
        /*0000*/ 	.byte	0x04, 0x37
        /*0002*/ 	.short	(.L_870 - .L_869)
.L_869:
        /*0004*/ 	.word	0x00000082


	//----- nvinfo : EIATTR_KPARAM_INFO
	.align		4
.L_870:
        /*0008*/ 	.byte	0x04, 0x17
        /*000a*/ 	.short	(.L_872 - .L_871)
.L_871:
        /*000c*/ 	.word	0x00000000
        /*0010*/ 	.short	0x0000
        /*0012*/ 	.short	0x0000
        /*0014*/ 	.byte	0x00, 0xf0, 0x21, 0x0a


	//----- nvinfo : EIATTR_SPARSE_MMA_MASK
	.align		4
.L_872:
        /*0018*/ 	.byte	0x03, 0x50
        /*001a*/ 	.short	0x0000


	//----- nvinfo : EIATTR_MAXREG_COUNT
	.align		4
        /*001c*/ 	.byte	0x03, 0x1b
        /*001e*/ 	.short	0x00ff


	//----- nvinfo : EIATTR_MERCURY_ISA_VERSION
	.align		4
        /*0020*/ 	.byte	0x03, 0x5f
        /*0022*/ 	.short	0x0101


	//----- nvinfo : EIATTR_VRC_CTA_INIT_COUNT
	.align		4
        /*0024*/ 	.byte	0x02, 0x4a
	.zero		1
	.zero		1


	//----- nvinfo : EIATTR_EXIT_INSTR_OFFSETS
	.align		4
        /*0028*/ 	.byte	0x04, 0x1c
        /*002a*/ 	.short	(.L_874 - .L_873)


	//   ....[0]....
.L_873:
        /*002c*/ 	.word	0x00000010


	//----- nvinfo : EIATTR_MAX_THREADS
	.align		4
.L_874:
        /*0030*/ 	.byte	0x04, 0x05
        /*0032*/ 	.short	(.L_876 - .L_875)
.L_875:
        /*0034*/ 	.word	0x00000100
        /*0038*/ 	.word	0x00000001
        /*003c*/ 	.word	0x00000001


	//----- nvinfo : EIATTR_CBANK_PARAM_SIZE
	.align		4
.L_876:
        /*0040*/ 	.byte	0x03, 0x19
        /*0042*/ 	.short	0x0288


	//----- nvinfo : EIATTR_PARAM_CBANK
	.align		4
        /*0044*/ 	.byte	0x04, 0x0a
        /*0046*/ 	.short	(.L_878 - .L_877)
	.align		4
.L_877:
        /*0048*/ 	.word	index@(.nv.constant0._ZN7cutlass13device_kernelIN5flash19enable_sm80_to_sm89INS1_16FlashAttnBwdSm80INS1_25CollectiveMainloopBwdSm80ILi2ELi1EN4cute5tupleIJNS5_1CILi64EEENS7_ILi80EEENS7_ILi192EEEEEENS_6half_tEfNS_4arch4Sm80ELb1ELb0ELb1ELb1ELb0ELb0ELb1ELb0ELi2ELi4ELi2ELi2ELb0EEENS1_21CollectiveEpilogueBwdISB_SC_SE_Li256ELb1ELb1ELi4EEENS1_25SingleTileBwdLPTSchedulerILb1ELi80ELb0EEEEEEEEEvNT_6ParamsE)
        /*004c*/ 	.short	0x0380
        /*004e*/ 	.short	0x0288


	//----- nvinfo : EIATTR_SW_WAR
	.align		4
.L_878:
        /*0050*/ 	.byte	0x04, 0x36
        /*0052*/ 	.short	(.L_880 - .L_879)
.L_879:
        /*0054*/ 	.word	0x00000008
.L_880:


//--------------------- .nv.info._ZN7cutlass13device_kernelIN5flash19enable_sm80_to_sm89INS1_16FlashAttnBwdSm80INS1_25CollectiveMainloopBwdSm80ILi2ELi1EN4cute5tupleIJNS5_1CILi64EEENS7_ILi80EEENS7_ILi192EEEEEENS_6half_tEfNS_4arch4Sm80ELb1ELb0ELb1ELb1ELb1ELb0ELb1ELb0ELi2ELi4ELi2ELi2ELb0EEENS1_21CollectiveEpilogueBwdISB_SC_SE_Li256ELb1ELb1ELi4EEENS1_25SingleTileBwdLPTSchedulerILb1ELi80ELb1EEEEEEEEEvNT_6ParamsE --------------------------
	.section	.nv.info._ZN7cutlass13device_kernelIN5flash19enable_sm80_to_sm89INS1_16FlashAttnBwdSm80INS1_25CollectiveMainloopBwdSm80ILi2ELi1EN4cute5tupleIJNS5_1CILi64EEENS7_ILi80EEENS7_ILi192EEEEEENS_6half_tEfNS_4arch4Sm80ELb1ELb0ELb1ELb1ELb1ELb0ELb1ELb0ELi2ELi4ELi2ELi2ELb0EEENS1_21CollectiveEpilogueBwdISB_SC_SE_Li256ELb1ELb1ELi4EEENS1_25SingleTileBwdLPTSchedulerILb1ELi80ELb1EEEEEEEEEvNT_6ParamsE,"",@"SHT_CUDA_INFO"
	.sectionflags	@""
	.align	4


	//----- nvinfo : EIATTR_CUDA_API_VERSION
	.align		4
        /*0000*/ 	.byte	0x04, 0x37
        /*0002*/ 	.short	(.L_882 - .L_881)
.L_881:
        /*0004*/ 	.word	0x00000082


	//----- nvinfo : EIATTR_KPARAM_INFO
	.align		4
.L_882:
        /*0008*/ 	.byte	0x04, 0x17
        /*000a*/ 	.short	(.L_884 - .L_883)
.L_883:
        /*000c*/ 	.word	0x00000000
        /*0010*/ 	.short	0x0000
        /*0012*/ 	.short	0x0000
        /*0014*/ 	.byte	0x00, 0xf0, 0x21, 0x0a


	//----- nvinfo : EIATTR_SPARSE_MMA_MASK
	.align		4
.L_884:
        /*0018*/ 	.byte	0x03, 0x50
        /*001a*/ 	.short	0x0000


	//----- nvinfo : EIATTR_MAXREG_COUNT
	.align		4
        /*001c*/ 	.byte	0x03, 0x1b
        /*001e*/ 	.short	0x00ff


	//----- nvinfo : EIATTR_MERCURY_ISA_VERSION
	.align		4
        /*0020*/ 	.byte	0x03, 0x5f
        /*0022*/ 	.short	0x0101


	//----- nvinfo : EIATTR_VRC_CTA_INIT_COUNT
	.align		4
        /*0024*/ 	.byte	0x02, 0x4a
	.zero		1
	.zero		1


	//----- nvinfo : EIATTR_EXIT_INSTR_OFFSETS
	.align		4
        /*0028*/ 	.byte	0x04, 0x1c
        /*002a*/ 	.short	(.L_886 - .L_885)


	//   ....[0]....
.L_885:
        /*002c*/ 	.word	0x00000010


	//----- nvinfo : EIATTR_MAX_THREADS
	.align		4
.L_886:
        /*0030*/ 	.byte	0x04, 0x05
        /*0032*/ 	.short	(.L_888 - .L_887)
.L_887:
        /*0034*/ 	.word	0x00000100
        /*0038*/ 	.word	0x00000001
        /*003c*/ 	.word	0x00000001


	//----- nvinfo : EIATTR_CBANK_PARAM_SIZE
	.align		4
.L_888:
        /*0040*/ 	.byte	0x03, 0x19
        /*0042*/ 	.short	0x0288


	//----- nvinfo : EIATTR_PARAM_CBANK
	.align		4
        /*0044*/ 	.byte	0x04, 0x0a
        /*0046*/ 	.short	(.L_890 - .L_889)
	.align		4
.L_889:
        /*0048*/ 	.word	index@(.nv.constant0._ZN7cutlass13device_kernelIN5flash19enable_sm80_to_sm89INS1_16FlashAttnBwdSm80INS1_25CollectiveMainloopBwdSm80ILi2ELi1EN4cute5tupleIJNS5_1CILi64EEENS7_ILi80EEENS7_ILi192EEEEEENS_6half_tEfNS_4arch4Sm80ELb1ELb0ELb1ELb1ELb1ELb0ELb1ELb0ELi2ELi4ELi2ELi2ELb0EEENS1_21CollectiveEpilogueBwdISB_SC_SE_Li256ELb1ELb1ELi4EEENS1_25SingleTileBwdLPTSchedulerILb1ELi80ELb1EEEEEEEEEvNT_6ParamsE)
        /*004c*/ 	.short	0x0380
        /*004e*/ 	.short	0x0288


	//----- nvinfo : EIATTR_SW_WAR
	.align		4
.L_890:
        /*0050*/ 	.byte	0x04, 0x36
        /*0052*/ 	.short	(.L_892 - .L_891)
.L_891:
        /*0054*/ 	.word	0x00000008
.L_892:


//--------------------- .nv.info._ZN7cutlass13device_kernelIN5flash19enable_sm80_to_sm89INS1_16FlashAttnBwdSm80INS1_25CollectiveMainloopBwdSm80ILi2ELi1EN4cute5tupleIJNS5_1CILi64EEENS7_ILi80EEENS7_ILi192EEEEEENS_6half_tEfNS_4arch4Sm80ELb1ELb0ELb1ELb1ELb0ELb0ELb1ELb0ELi2ELi4ELi2ELi2ELb0EEENS1_24CollectiveEpilogueBwdGQAISB_fSE_Li256ELb1ELb0EEENS1_25SingleTileBwdLPTSchedulerILb1ELi80ELb0EEEEEEEEEvNT_6ParamsE --------------------------
	.section	.nv.info._ZN7cutlass13device_kernelIN5flash19enable_sm80_to_sm89INS1_16FlashAttnBwdSm80INS1_25CollectiveMainloopBwdSm80ILi2ELi1EN4cute5tupleIJNS5_1CILi64EEENS7_ILi80EEENS7_ILi192EEEEEENS_6half_tEfNS_4arch4Sm80ELb1ELb0ELb1ELb1ELb0ELb0ELb1ELb0ELi2ELi4ELi2ELi2ELb0EEENS1_24CollectiveEpilogueBwdGQAISB_fSE_Li256ELb1ELb0EEENS1_25SingleTileBwdLPTSchedulerILb1ELi80ELb0EEEEEEEEEvNT_6ParamsE,"",@"SHT_CUDA_INFO"
	.sectionflags	@""
	.align	4


	//----- nvinfo : EIATTR_CUDA_API_VERSION
	.align		4
        /*0000*/ 	.byte	0x04, 0x37
        /*0002*/ 	.short	(.L_894 - .L_893)
.L_893:
        /*0004*/ 	.word	0x00000082


	//----- nvinfo : EIATTR_KPARAM_INFO
	.align		4
.L_894:
        /*0008*/ 	.byte	0x04, 0x17
        /*000a*/ 	.short	(.L_896 - .L_895)
.L_895:
        /*000c*/ 	.word	0x00000000
        /*0010*/ 	.short	0x0000
        /*0012*/ 	.short	0x0000
        /*0014*/ 	.byte	0x00, 0xf0, 0x41, 0x0a


	//----- nvinfo : EIATTR_SPARSE_MMA_MASK
	.align		4
.L_896:
        /*0018*/ 	.byte	0x03, 0x50
        /*001a*/ 	.short	0x0000


	//----- nvinfo : EIATTR_MAXREG_COUNT
	.align		4
        /*001c*/ 	.byte	0x03, 0x1b
        /*001e*/ 	.short	0x00ff


	//----- nvinfo : EIATTR_MERCURY_ISA_VERSION
	.align		4
        /*0020*/ 	.byte	0x03, 0x5f
        /*0022*/ 	.short	0x0101


	//----- nvinfo : EIATTR_VRC_CTA_INIT_COUNT
	.align		4
        /*0024*/ 	.byte	0x02, 0x4a
	.zero		1
	.zero		1


	//----- nvinfo : EIATTR_EXIT_INSTR_OFFSETS
	.align		4
        /*0028*/ 	.byte	0x04, 0x1c
        /*002a*/ 	.short	(.L_898 - .L_897)


	//   ....[0]....
.L_897:
        /*002c*/ 	.word	0x00000010


	//----- nvinfo : EIATTR_MAX_THREADS
	.align		4
.L_898:
        /*0030*/ 	.byte	0x04, 0x05
        /*0032*/ 	.short	(.L_900 - .L_899)
.L_899:
        /*0034*/ 	.word	0x00000100
        /*0038*/ 	.word	0x00000001
        /*003c*/ 	.word	0x00000001


	//----- nvinfo : EIATTR_CBANK_PARAM_SIZE
	.align		4
.L_900:
        /*0040*/ 	.byte	0x03, 0x19
        /*0042*/ 	.short	0x0290


	//----- nvinfo : EIATTR_PARAM_CBANK
	.align		4
        /*0044*/ 	.byte	0x04, 0x0a
        /*0046*/ 	.short	(.L_902 - .L_901)
	.align		4
.L_901:
        /*0048*/ 	.word	index@(.nv.constant0._ZN7cutlass13device_kernelIN5flash19enable_sm80_to_sm89INS1_16FlashAttnBwdSm80INS1_25CollectiveMainloopBwdSm80ILi2ELi1EN4cute5tupleIJNS5_1CILi64EEENS7_ILi80EEENS7_ILi192EEEEEENS_6half_tEfNS_4arch4Sm80ELb1ELb0ELb1ELb1ELb0ELb0ELb1ELb0ELi2ELi4ELi2ELi2ELb0EEENS1_24CollectiveEpilogueBwdGQAISB_fSE_Li256ELb1ELb0EEENS1_25SingleTileBwdLPTSchedulerILb1ELi80ELb0EEEEEEEEEvNT_6ParamsE)
        /*004c*/ 	.short	0x0380
        /*004e*/ 	.short	0x0290


	//----- nvinfo : EIATTR_SW_WAR
	.align		4
.L_902:
        /*0050*/ 	.byte	0x04, 0x36
        /*0052*/ 	.short	(.L_904 - .L_903)
.L_903:
        /*0054*/ 	.word	0x00000008
.L_904:


//--------------------- .nv.info._ZN7cutlass13device_kernelIN5flash32FlashAttnBwdPostprocessConvertdQIN4cute5tupleIJNS3_1CILi80EEENS5_ILi192EEEEEENS_6half_tEfNS_4arch4Sm80ELi256ENS3_8TiledMMAINS3_8MMA_AtomIJNS3_28SM80_16x8x16_F32F16F16F32_TNEEEENS3_6LayoutINS4_IJNS5_ILi4EEENS5_ILi2EEENS5_ILi1EEEEEENS4_IJSJ_SH_NS5_ILi0EEEEEEEENS4_IJNS5_ILi64EEENS5_ILi16EEESP_EEEEELb1EEEEEvNT_6ParamsE --------------------------
	.section	.nv.info._ZN7cutlass13device_kernelIN5flash32FlashAttnBwdPostprocessConvertdQIN4cute5tupleIJNS3_1CILi80EEENS5_ILi192EEEEEENS_6half_tEfNS_4arch4Sm80ELi256ENS3_8TiledMMAINS3_8MMA_AtomIJNS3_28SM80_16x8x16_F32F16F16F32_TNEEEENS3_6LayoutINS4_IJNS5_ILi4EEENS5_ILi2EEENS5_ILi1EEEEEENS4_IJSJ_SH_NS5_ILi0EEEEEEEENS4_IJNS5_ILi64EEENS5_ILi16EEESP_EEEEELb1EEEEEvNT_6ParamsE,"",@"SHT_CUDA_INFO"
	.sectionflags	@""
	.align	4


	//----- nvinfo : EIATTR_CUDA_API_VERSION
	.align		4
        /*0000*/ 	.byte	0x04, 0x37
        /*0002*/ 	.short	(.L_906 - .L_905)
.L_905:
        /*0004*/ 	.word	0x00000082


	//----- nvinfo : EIATTR_KPARAM_INFO
	.align		4
.L_906:
        /*0008*/ 	.byte	0x04, 0x17
        /*000a*/ 	.short	(.L_908 - .L_907)
.L_907:
        /*000c*/ 	.word	0x00000000
        /*0010*/ 	.short	0x0000
        /*0012*/ 	.short	0x0000
        /*0014*/ 	.byte	0x00, 0xf0, 0xc1, 0x01


	//----- nvinfo : EIATTR_SPARSE_MMA_MASK
	.align		4
.L_908:
        /*0018*/ 	.byte	0x03, 0x50
        /*001a*/ 	.short	0x0000


	//----- nvinfo : EIATTR_MAXREG_COUNT
	.align		4
        /*001c*/ 	.byte	0x03, 0x1b
        /*001e*/ 	.short	0x0080


	//----- nvinfo : EIATTR_NUM_BARRIERS
	.align		4
        /*0020*/ 	.byte	0x02, 0x4c
        /*0022*/ 	.byte	0x01
	.zero		1


	//----- nvinfo : EIATTR_MERCURY_ISA_VERSION
	.align		4
        /*0024*/ 	.byte	0x03, 0x5f
        /*0026*/ 	.short	0x0101


	//----- nvinfo : EIATTR_VRC_CTA_INIT_COUNT
	.align		4
        /*0028*/ 	.byte	0x02, 0x4a
	.zero		1
	.zero		1


	//----- nvinfo : EIATTR_EXIT_INSTR_OFFSETS
	.align		4
        /*002c*/ 	.byte	0x04, 0x1c
        /*002e*/ 	.short	(.L_910 - .L_909)


	//   ....[0]....
.L_909:
        /*0030*/ 	.word	0x00000280


	//   ....[1]....
        /*0034*/ 	.word	0x00001c90


	//   ....[2]....
        /*0038*/ 	.word	0x00001de0


	//   ....[3]....
        /*003c*/ 	.word	0x00001e00


	//----- nvinfo : EIATTR_MAX_THREADS
	.align		4
.L_910:
        /*0040*/ 	.byte	0x04, 0x05
        /*0042*/ 	.short	(.L_912 - .L_911)
.L_911:
        /*0044*/ 	.word	0x00000100
        /*0048*/ 	.word	0x00000001
        /*004c*/ 	.word	0x00000001


	//----- nvinfo : EIATTR_CRS_STACK_SIZE
	.align		4
.L_912:
        /*0050*/ 	.byte	0x04, 0x1e
        /*0052*/ 	.short	(.L_914 - .L_913)
.L_913:
        /*0054*/ 	.word	0x00000000


	//----- nvinfo : EIATTR_CBANK_PARAM_SIZE
	.align		4
.L_914:
        /*0058*/ 	.byte	0x03, 0x19
        /*005a*/ 	.short	0x0070


	//----- nvinfo : EIATTR_PARAM_CBANK
	.align		4
        /*005c*/ 	.byte	0x04, 0x0a
        /*005e*/ 	.short	(.L_916 - .L_915)
	.align		4
.L_915:
        /*0060*/ 	.word	index@(.nv.constant0._ZN7cutlass13device_kernelIN5flash32FlashAttnBwdPostprocessConvertdQIN4cute5tupleIJNS3_1CILi80EEENS5_ILi192EEEEEENS_6half_tEfNS_4arch4Sm80ELi256ENS3_8TiledMMAINS3_8MMA_AtomIJNS3_28SM80_16x8x16_F32F16F16F32_TNEEEENS3_6LayoutINS4_IJNS5_ILi4EEENS5_ILi2EEENS5_ILi1EEEEEENS4_IJSJ_SH_NS5_ILi0EEEEEEEENS4_IJNS5_ILi64EEENS5_ILi16EEESP_EEEEELb1EEEEEvNT_6ParamsE)
        /*0064*/ 	.short	0x0380
        /*0066*/ 	.short	0x0070


	//----- nvinfo : EIATTR_SW_WAR
	.align		4
.L_916:
        /*0068*/ 	.byte	0x04, 0x36
        /*006a*/ 	.short	(.L_918 - .L_917)
.L_917:
        /*006c*/ 	.word	0x00000008
.L_918:


//--------------------- .nv.info._ZN7cutlass13device_kernelIN5flash32FlashAttnBwdPostprocessConvertdQIN4cute5tupleIJNS3_1CILi64EEENS5_ILi192EEEEEENS_6half_tEfNS_4arch4Sm80ELi256ENS3_8TiledMMAINS3_8MMA_AtomIJNS3_28SM80_16x8x16_F32F16F16F32_TNEEEENS3_6LayoutINS4_IJNS5_ILi2EEENS5_ILi4EEENS5_ILi1EEEEEENS4_IJSJ_SH_NS5_ILi0EEEEEEEENS4_IJNS5_ILi32EEES6_NS5_ILi16EEEEEEEELb0EEEEEvNT_6ParamsE --------------------------
	.section	.nv.info._ZN7cutlass13device_kernelIN5flash32FlashAttnBwdPostprocessConvertdQIN4cute5tupleIJNS3_1CILi64EEENS5_ILi192EEEEEENS_6half_tEfNS_4arch4Sm80ELi256ENS3_8TiledMMAINS3_8MMA_AtomIJNS3_28SM80_16x8x16_F32F16F16F32_TNEEEENS3_6LayoutINS4_IJNS5_ILi2EEENS5_ILi4EEENS5_ILi1EEEEEENS4_IJSJ_SH_NS5_ILi0EEEEEEEENS4_IJNS5_ILi32EEES6_NS5_ILi16EEEEEEEELb0EEEEEvNT_6ParamsE,"",@"SHT_CUDA_INFO"
	.sectionflags	@""
	.align	4


	//----- nvinfo : EIATTR_CUDA_API_VERSION
	.align		4
        /*0000*/ 	.byte	0x04, 0x37
        /*0002*/ 	.short	(.L_920 - .L_919)
.L_919:
        /*0004*/ 	.word	0x00000082


	//----- nvinfo : EIATTR_KPARAM_INFO
	.align		4
.L_920:
        /*0008*/ 	.byte	0x04, 0x17
        /*000a*/ 	.short	(.L_922 - .L_921)
.L_921:
        /*000c*/ 	.word	0x00000000
        /*0010*/ 	.short	0x0000
        /*0012*/ 	.short	0x0000
        /*0014*/ 	.byte	0x00, 0xf0, 0xc1, 0x01


	//----- nvinfo : EIATTR_SPARSE_MMA_MASK
	.align		4
.L_922:
        /*0018*/ 	.byte	0x03, 0x50
        /*001a*/ 	.short	0x0000


	//----- nvinfo : EIATTR_MAXREG_COUNT
	.align		4
        /*001c*/ 	.byte	0x03, 0x1b
        /*001e*/ 	.short	0x0080


	//----- nvinfo : EIATTR_NUM_BARRIERS
	.align		4
        /*0020*/ 	.byte	0x02, 0x4c
        /*0022*/ 	.byte	0x01
	.zero		1


	//----- nvinfo : EIATTR_MERCURY_ISA_VERSION
	.align		4
        /*0024*/ 	.byte	0x03, 0x5f
        /*0026*/ 	.short	0x0101


	//----- nvinfo : EIATTR_VRC_CTA_INIT_COUNT
	.align		4
        /*0028*/ 	.byte	0x02, 0x4a
	.zero		1
	.zero		1


	//----- nvinfo : EIATTR_EXIT_INSTR_OFFSETS
	.align		4
        /*002c*/ 	.byte	0x04, 0x1c
        /*002e*/ 	.short	(.L_924 - .L_923)


	//   ....[0]....
.L_923:
        /*0030*/ 	.word	0x00000280


	//   ....[1]....
        /*0034*/ 	.word	0x000012b0


	//   ....[2]....
        /*0038*/ 	.word	0x000013f0


	//   ....[3]....
        /*003c*/ 	.word	0x00001410


	//----- nvinfo : EIATTR_MAX_THREADS
	.align		4
.L_924:
        /*0040*/ 	.byte	0x04, 0x05
        /*0042*/ 	.short	(.L_926 - .L_925)
.L_925:
        /*0044*/ 	.word	0x00000100
        /*0048*/ 	.word	0x00000001
        /*004c*/ 	.word	0x00000001


	//----- nvinfo : EIATTR_CRS_STACK_SIZE
	.align		4
.L_926:
        /*0050*/ 	.byte	0x04, 0x1e
        /*0052*/ 	.short	(.L_928 - .L_927)
.L_927:
        /*0054*/ 	.word	0x00000000


	//----- nvinfo : EIATTR_CBANK_PARAM_SIZE
	.align		4
.L_928:
        /*0058*/ 	.byte	0x03, 0x19
        /*005a*/ 	.short	0x0070


	//----- nvinfo : EIATTR_PARAM_CBANK
	.align		4
        /*005c*/ 	.byte	0x04, 0x0a
        /*005e*/ 	.short	(.L_930 - .L_929)
	.align		4
.L_929:
        /*0060*/ 	.word	index@(.nv.constant0._ZN7cutlass13device_kernelIN5flash32FlashAttnBwdPostprocessConvertdQIN4cute5tupleIJNS3_1CILi64EEENS5_ILi192EEEEEENS_6half_tEfNS_4arch4Sm80ELi256ENS3_8TiledMMAINS3_8MMA_AtomIJNS3_28SM80_16x8x16_F32F16F16F32_TNEEEENS3_6LayoutINS4_IJNS5_ILi2EEENS5_ILi4EEENS5_ILi1EEEEEENS4_IJSJ_SH_NS5_ILi0EEEEEEEENS4_IJNS5_ILi32EEES6_NS5_ILi16EEEEEEEELb0EEEEEvNT_6ParamsE)
        /*0064*/ 	.short	0x0380
        /*0066*/ 	.short	0x0070


	//----- nvinfo : EIATTR_SW_WAR
	.align		4
.L_930:
        /*0068*/ 	.byte	0x04, 0x36
        /*006a*/ 	.short	(.L_932 - .L_931)
.L_931:
        /*006c*/ 	.word	0x00000008
.L_932:


//--------------------- .nv.info._ZN7cutlass13device_kernelIN5flash19enable_sm80_to_sm89INS1_16FlashAttnBwdSm80INS1_25CollectiveMainloopBwdSm80ILi2ELi1EN4cute5tupleIJNS5_1CILi64EEENS7_ILi80EEENS7_ILi192EEEEEENS_6half_tEfNS_4arch4Sm80ELb1ELb0ELb1ELb1ELb1ELb0ELb1ELb0ELi2ELi4ELi2ELi2ELb0EEENS1_24CollectiveEpilogueBwdGQAISB_fSE_Li256ELb1ELb1EEENS1_25SingleTileBwdLPTSchedulerILb1ELi80ELb1EEEEEEEEEvNT_6ParamsE --------------------------
	.section	.nv.info._ZN7cutlass13device_kernelIN5flash19enable_sm80_to_sm89INS1_16FlashAttnBwdSm80INS1_25CollectiveMainloopBwdSm80ILi2ELi1EN4cute5tupleIJNS5_1CILi64EEENS7_ILi80EEENS7_ILi192EEEEEENS_6half_tEfNS_4arch4Sm80ELb1ELb0ELb1ELb1ELb1ELb0ELb1ELb0ELi2ELi4ELi2ELi2ELb0EEENS1_24CollectiveEpilogueBwdGQAISB_fSE_Li256ELb1ELb1EEENS1_25SingleTileBwdLPTSchedulerILb1ELi80ELb1EEEEEEEEEvNT_6ParamsE,"",@"SHT_CUDA_INFO"
	.sectionflags	@""
	.align	4


	//----- nvinfo : EIATTR_CUDA_API_VERSION
	.align		4
        /*0000*/ 	.byte	0x04, 0x37
        /*0002*/ 	.short	(.L_934 - .L_933)
.L_933:
        /*0004*/ 	.word	0x00000082


	//----- nvinfo : EIATTR_KPARAM_INFO
	.align		4
.L_934:
        /*0008*/ 	.byte	0x04, 0x17
        /*000a*/ 	.short	(.L_936 - .L_935)
.L_935:
        /*000c*/ 	.word	0x00000000
        /*0010*/ 	.short	0x0000
        /*0012*/ 	.short	0x0000
        /*0014*/ 	.byte	0x00, 0xf0, 0x41, 0x0a


	//----- nvinfo : EIATTR_SPARSE_MMA_MASK
	.align		4
.L_936:
        /*0018*/ 	.byte	0x03, 0x50
        /*001a*/ 	.short	0x0000


	//----- nvinfo : EIATTR_MAXREG_COUNT
	.align		4
        /*001c*/ 	.byte	0x03, 0x1b
        /*001e*/ 	.short	0x00ff


	//----- nvinfo : EIATTR_MERCURY_ISA_VERSION
	.align		4
        /*0020*/ 	.byte	0x03, 0x5f
        /*0022*/ 	.short	0x0101


	//----- nvinfo : EIATTR_VRC_CTA_INIT_COUNT
	.align		4
        /*0024*/ 	.byte	0x02, 0x4a
	.zero		1
	.zero		1


	//----- nvinfo : EIATTR_EXIT_INSTR_OFFSETS
	.align		4
        /*0028*/ 	.byte	0x04, 0x1c
        /*002a*/ 	.short	(.L_938 - .L_937)


	//   ....[0]....
.L_937:
        /*002c*/ 	.word	0x00000010


	//----- nvinfo : EIATTR_MAX_THREADS
	.align		4
.L_938:
        /*0030*/ 	.byte	0x04, 0x05
        /*0032*/ 	.short	(.L_940 - .L_939)
.L_939:
        /*0034*/ 	.word	0x00000100
        /*0038*/ 	.word	0x00000001
        /*003c*/ 	.word	0x00000001


	//----- nvinfo : EIATTR_CBANK_PARAM_SIZE
	.align		4
.L_940:
        /*0040*/ 	.byte	0x03, 0x19
        /*0042*/ 	.short	0x0290


	//----- nvinfo : EIATTR_PARAM_CBANK
	.align		4
        /*0044*/ 	.byte	0x04, 0x0a
        /*0046*/ 	.short	(.L_942 - .L_941)
	.align		4
.L_941:
        /*0048*/ 	.word	index@(.nv.constant0._ZN7cutlass13device_kernelIN5flash19enable_sm80_to_sm89INS1_16FlashAttnBwdSm80INS1_25CollectiveMainloopBwdSm80ILi2ELi1EN4cute5tupleIJNS5_1CILi64EEENS7_ILi80EEENS7_ILi192EEEEEENS_6half_tEfNS_4arch4Sm80ELb1ELb0ELb1ELb1ELb1ELb0ELb1ELb0ELi2ELi4ELi2ELi2ELb0EEENS1_24CollectiveEpilogueBwdGQAISB_fSE_Li256ELb1ELb1EEENS1_25SingleTileBwdLPTSchedulerILb1ELi80ELb1EEEEEEEEEvNT_6ParamsE)
        /*004c*/ 	.short	0x0380
        /*004e*/ 	.short	0x0290


	//----- nvinfo : EIATTR_SW_WAR
	.align		4
.L_942:
        /*0050*/ 	.byte	0x04, 0x36
        /*0052*/ 	.short	(.L_944 - .L_943)
.L_943:
        /*0054*/ 	.word	0x00000008
.L_944:


//--------------------- .nv.info._ZN7cutlass13device_kernelIN5flash22FlashAttnBwdPreprocessIN4cute5tupleIJNS3_1CILi64EEENS5_ILi192EEEEEENS_6half_tEfNS_4arch4Sm80ELb1ELb1EEEEEvNT_6ParamsE --------------------------
	.section	.nv.info._ZN7cutlass13device_kernelIN5flash22FlashAttnBwdPreprocessIN4cute5tupleIJNS3_1CILi64EEENS5_ILi192EEEEEENS_6half_tEfNS_4arch4Sm80ELb1ELb1EEEEEvNT_6ParamsE,"",@"SHT_CUDA_INFO"
	.sectionflags	@""
	.align	4


	//----- nvinfo : EIATTR_CUDA_API_VERSION
	.align		4
        /*0000*/ 	.byte	0x04, 0x37
        /*0002*/ 	.short	(.L_946 - .L_945)
.L_945:
        /*0004*/ 	.word	0x00000082


	//----- nvinfo : EIATTR_KPARAM_INFO
	.align		4
.L_946:
        /*0008*/ 	.byte	0x04, 0x17
        /*000a*/ 	.short	(.L_948 - .L_947)
.L_947:
        /*000c*/ 	.word	0x00000000
        /*0010*/ 	.short	0x0000
        /*0012*/ 	.short	0x0000
        /*0014*/ 	.byte	0x00, 0xf0, 0xc1, 0x03


	//----- nvinfo : EIATTR_SPARSE_MMA_MASK
	.align		4
.L_948:
        /*0018*/ 	.byte	0x03, 0x50
        /*001a*/ 	.short	0x0000


	//----- nvinfo : EIATTR_MAXREG_COUNT
	.align		4
        /*001c*/ 	.byte	0x03, 0x1b
        /*001e*/ 	.short	0x0080


	//----- nvinfo : EIATTR_MERCURY_ISA_VERSION
	.align		4
        /*0020*/ 	.byte	0x03, 0x5f
        /*0022*/ 	.short	0x0101


	//----- nvinfo : EIATTR_COOP_GROUP_MASK_REGIDS
	.align		4
        /*0024*/ 	.byte	0x04, 0x29
        /*0026*/ 	.short	(.L_950 - .L_949)


	//   ....[0]....
.L_949:
        /*0028*/ 	.word	0xffffffff


	//   ....[1]....
        /*002c*/ 	.word	0xffffffff


	//   ....[2]....
        /*0030*/ 	.word	0xffffffff


	//   ....[3]....
        /*0034*/ 	.word	0xffffffff


	//   ....[4]....
        /*0038*/ 	.word	0xffffffff


	//   ....[5]....
        /*003c*/ 	.word	0xffffffff


	//----- nvinfo : EIATTR_COOP_GROUP_INSTR_OFFSETS
	.align		4
.L_950:
        /*0040*/ 	.byte	0x04, 0x28
        /*0042*/ 	.short	(.L_952 - .L_951)


	//   ....[0]....
.L_951:
        /*0044*/ 	.word	0x000014d0


	//   ....[1]....
        /*0048*/ 	.word	0x00001500


	//   ....[2]....
        /*004c*/ 	.word	0x00001520


	//   ....[3]....
        /*0050*/ 	.word	0x00001550


	//   ....[4]....
        /*0054*/ 	.word	0x000015a0


	//   ....[5]....
        /*0058*/ 	.word	0x000015d0


	//----- nvinfo : EIATTR_VRC_CTA_INIT_COUNT
	.align		4
.L_952:
        /*005c*/ 	.byte	0x02, 0x4a
	.zero		1
	.zero		1


	//----- nvinfo : EIATTR_EXIT_INSTR_OFFSETS
	.align		4
        /*0060*/ 	.byte	0x04, 0x1c
        /*0062*/ 	.short	(.L_954 - .L_953)


	//   ....[0]....
.L_953:
        /*0064*/ 	.word	0x00000280


	//   ....[1]....
        /*0068*/ 	.word	0x00001a70


	//   ....[2]....
        /*006c*/ 	.word	0x00001af0


	//----- nvinfo : EIATTR_MAX_THREADS
	.align		4
.L_954:
        /*0070*/ 	.byte	0x04, 0x05
        /*0072*/ 	.short	(.L_956 - .L_955)
.L_955:
        /*0074*/ 	.word	0x00000100
        /*0078*/ 	.word	0x00000001
        /*007c*/ 	.word	0x00000001


	//----- nvinfo : EIATTR_CRS_STACK_SIZE
	.align		4
.L_956:
        /*0080*/ 	.byte	0x04, 0x1e
        /*0082*/ 	.short	(.L_958 - .L_957)
.L_957:
        /*0084*/ 	.word	0x00000000


	//----- nvinfo : EIATTR_CBANK_PARAM_SIZE
	.align		4
.L_958:
        /*0088*/ 	.byte	0x03, 0x19
        /*008a*/ 	.short	0x00f0


	//----- nvinfo : EIATTR_PARAM_CBANK
	.align		4
        /*008c*/ 	.byte	0x04, 0x0a
        /*008e*/ 	.short	(.L_960 - .L_959)
	.align		4
.L_959:
        /*0090*/ 	.word	index@(.nv.constant0._ZN7cutlass13device_kernelIN5flash22FlashAttnBwdPreprocessIN4cute5tupleIJNS3_1CILi64EEENS5_ILi192EEEEEENS_6half_tEfNS_4arch4Sm80ELb1ELb1EEEEEvNT_6ParamsE)
        /*0094*/ 	.short	0x0380
        /*0096*/ 	.short	0x00f0


	//----- nvinfo : EIATTR_SW_WAR
	.align		4
.L_960:
        /*0098*/ 	.byte	0x04, 0x36
        /*009a*/ 	.short	(.L_962 - .L_961)
.L_961:
        /*009c*/ 	.word	0x00000008
.L_962:


//--------------------- .nv.callgraph             --------------------------
	.section	.nv.callgraph,"",@"SHT_CUDA_CALLGRAPH"
	.align	4
	.sectionentsize	8
	.align		4
        /*0000*/ 	.word	0x00000000
	.align		4
        /*0004*/ 	.word	0xffffffff
	.align		4
        /*0008*/ 	.word	0x00000000
	.align		4
        /*000c*/ 	.word	0xfffffffe
	.align		4
        /*0010*/ 	.word	0x00000000
	.align		4
        /*0014*/ 	.word	0xfffffffd
	.align		4
        /*0018*/ 	.word	0x00000000
	.align		4
        /*001c*/ 	.word	0xfffffffc


//--------------------- .nv.constant4             --------------------------
	.section	.nv.constant4,"a",@progbits
	.align	8
	.align		8
.nv.constant4:
        /*0000*/ 	.dword	_ZN74_INTERNAL_438dc0d3_38_flash_bwd_hdim192_fp16_softcap_sm80_cu_ceb34e2a_28904cuda3std3__45__cpo5beginE
	.align		8
        /*0008*/ 	.dword	_ZN74_INTERNAL_438dc0d3_38_flash_bwd_hdim192_fp16_softcap_sm80_cu_ceb34e2a_28904cuda3std3__45__cpo3endE
	.align		8
        /*0010*/ 	.dword	_ZN74_INTERNAL_438dc0d3_38_flash_bwd_hdim192_fp16_softcap_sm80_cu_ceb34e2a_28904cuda3std3__45__cpo6cbeginE
	.align		8
        /*0018*/ 	.dword	_ZN74_INTERNAL_438dc0d3_38_flash_bwd_hdim192_fp16_softcap_sm80_cu_ceb34e2a_28904cuda3std3__45__cpo4cendE
	.align		8
        /*0020*/ 	.dword	_ZN74_INTERNAL_438dc0d3_38_flash_bwd_hdim192_fp16_softcap_sm80_cu_ceb34e2a_28904cuda3std3__476_GLOBAL__N__438dc0d3_38_flash_bwd_hdim192_fp16_softcap_sm80_cu_ceb34e2a_28906ignoreE
	.align		8
        /*0028*/ 	.dword	_ZN74_INTERNAL_438dc0d3_38_flash_bwd_hdim192_fp16_softcap_sm80_cu_ceb34e2a_28904cuda3std3__419piecewise_constructE
	.align		8
        /*0030*/ 	.dword	_ZN74_INTERNAL_438dc0d3_38_flash_bwd_hdim192_fp16_softcap_sm80_cu_ceb34e2a_28904cuda3std3__48in_placeE
	.align		8
        /*0038*/ 	.dword	_ZN74_INTERNAL_438dc0d3_38_flash_bwd_hdim192_fp16_softcap_sm80_cu_ceb34e2a_28904cuda3std6ranges3__45__cpo4swapE
	.align		8
        /*0040*/ 	.dword	_ZN74_INTERNAL_438dc0d3_38_flash_bwd_hdim192_fp16_softcap_sm80_cu_ceb34e2a_28904cuda3std6ranges3__45__cpo9iter_moveE
	.align		8
        /*0048*/ 	.dword	_ZN74_INTERNAL_438dc0d3_38_flash_bwd_hdim192_fp16_softcap_sm80_cu_ceb34e2a_28904cute7productE
	.align		8
        /*0050*/ 	.dword	_ZN74_INTERNAL_438dc0d3_38_flash_bwd_hdim192_fp16_softcap_sm80_cu_ceb34e2a_28904cute1_E


//--------------------- .text._ZN7cutlass13device_kernelIN5flash19enable_sm80_to_sm89INS1_16FlashAttnBwdSm80INS1_25CollectiveMainloopBwdSm80ILi1ELi1EN4cute5tupleIJNS5_1CILi64EEES8_NS7_ILi192EEEEEENS_6half_tEfNS_4arch4Sm80ELb0ELb0ELb1ELb0ELb0ELb0ELb0ELb0ELi2ELi2ELi2ELi2ELb1EEENS1_21CollectiveEpilogueBwdISA_SB_SD_Li256ELb0ELb0ELi4EEENS1_19SingleTileSchedulerILb0ELb0ELb0ELi64EEEEEEEEEvNT_6ParamsE --------------------------
	.section	.text._ZN7cutlass13device_kernelIN5flash19enable_sm80_to_sm89INS1_16FlashAttnBwdSm80INS1_25CollectiveMainloopBwdSm80ILi1ELi1EN4cute5tupleIJNS5_1CILi64EEES8_NS7_ILi192EEEEEENS_6half_tEfNS_4arch4Sm80ELb0ELb0ELb1ELb0ELb0ELb0ELb0ELb0ELi2ELi2ELi2ELi2ELb1EEENS1_21CollectiveEpilogueBwdISA_SB_SD_Li256ELb0ELb0ELi4EEENS1_19SingleTileSchedulerILb0ELb0ELb0ELi64EEEEEEEEEvNT_6ParamsE,"ax",@progbits
	.align	128
.text._ZN7cutlass13device_kernelIN5flash19enable_sm80_to_sm89INS1_16FlashAttnBwdSm80INS1_25CollectiveMainloopBwdSm80ILi1ELi1EN4cute5tupleIJNS5_1CILi64EEES8_NS7_ILi192EEEEEENS_6half_tEfNS_4arch4Sm80ELb0ELb0ELb1ELb0ELb0ELb0ELb0ELb0ELi2ELi2ELi2ELi2ELb1EEENS1_21CollectiveEpilogueBwdISA_SB_SD_Li256ELb0ELb0ELi4EEENS1_19SingleTileSchedulerILb0ELb0ELb0ELi64EEEEEEEEEvNT_6ParamsE:
        .type           _ZN7cutlass13device_kernelIN5flash19enable_sm80_to_sm89INS1_16FlashAttnBwdSm80INS1_25CollectiveMainloopBwdSm80ILi1ELi1EN4cute5tupleIJNS5_1CILi64EEES8_NS7_ILi192EEEEEENS_6half_tEfNS_4arch4Sm80ELb0ELb0ELb1ELb0ELb0ELb0ELb0ELb0ELi2ELi2ELi2ELi2ELb1EEENS1_21CollectiveEpilogueBwdISA_SB_SD_Li256ELb0ELb0ELi4EEENS1_19SingleTileSchedulerILb0ELb0ELb0ELi64EEEEEEEEEvNT_6ParamsE,@function
        .size           _ZN7cutlass13device_kernelIN5flash19enable_sm80_to_sm89INS1_16FlashAttnBwdSm80INS1_25CollectiveMainloopBwdSm80ILi1ELi1EN4cute5tupleIJNS5_1CILi64EEES8_NS7_ILi192EEEEEENS_6half_tEfNS_4arch4Sm80ELb0ELb0ELb1ELb0ELb0ELb0ELb0ELb0ELi2ELi2ELi2ELi2ELb1EEENS1_21CollectiveEpilogueBwdISA_SB_SD_Li256ELb0ELb0ELi4EEENS1_19SingleTileSchedulerILb0ELb0ELb0ELi64EEEEEEEEEvNT_6ParamsE,(.L_x_94 - _ZN7cutlass13device_kernelIN5flash19enable_sm80_to_sm89INS1_16FlashAttnBwdSm80INS1_25CollectiveMainloopBwdSm80ILi1ELi1EN4cute5tupleIJNS5_1CILi64EEES8_NS7_ILi192EEEEEENS_6half_tEfNS_4arch4Sm80ELb0ELb0ELb1ELb0ELb0ELb0ELb0ELb0ELi2ELi2ELi2ELi2ELb1EEENS1_21CollectiveEpilogueBwdISA_SB_SD_Li256ELb0ELb0ELi4EEENS1_19SingleTileSchedulerILb0ELb0ELb0ELi64EEEEEEEEEvNT_6ParamsE)
        .other          _ZN7cutlass13device_kernelIN5flash19enable_sm80_to_sm89INS1_16FlashAttnBwdSm80INS1_25CollectiveMainloopBwdSm80ILi1ELi1EN4cute5tupleIJNS5_1CILi64EEES8_NS7_ILi192EEEEEENS_6half_tEfNS_4arch4Sm80ELb0ELb0ELb1ELb0ELb0ELb0ELb0ELb0ELi2ELi2ELi2ELi2ELb1EEENS1_21CollectiveEpilogueBwdISA_SB_SD_Li256ELb0ELb0ELi4EEENS1_19SingleTileSchedulerILb0ELb0ELb0ELi64EEEEEEEEEvNT_6ParamsE,@"STO_CUDA_ENTRY STV_DEFAULT"
_ZN7cutlass13device_kernelIN5flash19enable_sm80_to_sm89INS1_16FlashAttnBwdSm80INS1_25CollectiveMainloopBwdSm80ILi1ELi1EN4cute5tupleIJNS5_1CILi64EEES8_NS7_ILi192EEEEEENS_6half_tEfNS_4arch4Sm80ELb0ELb0ELb1ELb0ELb0ELb0ELb0ELb0ELi2ELi2ELi2ELi2ELb1EEENS1_21CollectiveEpilogueBwdISA_SB_SD_Li256ELb0ELb0ELi4EEENS1_19SingleTileSchedulerILb0ELb0ELb0ELi64EEEEEEEEEvNT_6ParamsE:
[----:B------:R-:W-:Y:S01]  /*0000*/  LDC R1, c[0x0][0x37c] ;  /* 0x0000df00ff017b82 */ /* 0x000fe20000000800 */
[----:B------:R-:W-:Y:S05]  /*0010*/  EXIT ;  /* 0x000000000000794d */ /* 0x000fea0003800000 */
.L_x_0:
[----:B------:R-:W-:-:S00]  /*0020*/  BRA `(.L_x_0) ;  /* 0xfffffffc00fc7947 */ /* 0x000fc0000383ffff */
[----:B------:R-:W-:-:S00]  /*0030*/  NOP ;  /* 0x0000000000007918 */ /* 0x000fc00000000000 */
        /* <DEDUP_REMOVED lines=12> */
.L_x_94:


//--------------------- .text._ZN7cutlass13device_kernelIN5flash19enable_sm80_to_sm89INS1_16FlashAttnBwdSm80INS1_25CollectiveMainloopBwdSm80ILi1ELi1EN4cute5tupleIJNS5_1CILi64EEES8_NS7_ILi192EEEEEENS_6half_tEfNS_4arch4Sm80ELb0ELb0ELb1ELb0ELb1ELb0ELb0ELb0ELi2ELi2ELi2ELi2ELb1EEENS1_21CollectiveEpilogueBwdISA_SB_SD_Li256ELb0ELb0ELi4EEENS1_19SingleTileSchedulerILb0ELb0ELb0ELi64EEEEEEEEEvNT_6ParamsE --------------------------
	.section	.text._ZN7cutlass13device_kernelIN5flash19enable_sm80_to_sm89INS1_16FlashAttnBwdSm80INS1_25CollectiveMainloopBwdSm80ILi1ELi1EN4cute5tupleIJNS5_1CILi64EEES8_NS7_ILi192EEEEEENS_6half_tEfNS_4arch4Sm80ELb0ELb0ELb1ELb0ELb1ELb0ELb0ELb0ELi2ELi2ELi2ELi2ELb1EEENS1_21CollectiveEpilogueBwdISA_SB_SD_Li256ELb0ELb0ELi4EEENS1_19SingleTileSchedulerILb0ELb0ELb0ELi64EEEEEEEEEvNT_6ParamsE,"ax",@progbits
	.align	128
.text._ZN7cutlass13device_kernelIN5flash19enable_sm80_to_sm89INS1_16FlashAttnBwdSm80INS1_25CollectiveMainloopBwdSm80ILi1ELi1EN4cute5tupleIJNS5_1CILi64EEES8_NS7_ILi192EEEEEENS_6half_tEfNS_4arch4Sm80ELb0ELb0ELb1ELb0ELb1ELb0ELb0ELb0ELi2ELi2ELi2ELi2ELb1EEENS1_21CollectiveEpilogueBwdISA_SB_SD_Li256ELb0ELb0ELi4EEENS1_19SingleTileSchedulerILb0ELb0ELb0ELi64EEEEEEEEEvNT_6ParamsE:
        .type           _ZN7cutlass13device_kernelIN5flash19enable_sm80_to_sm89INS1_16FlashAttnBwdSm80INS1_25CollectiveMainloopBwdSm80ILi1ELi1EN4cute5tupleIJNS5_1CILi64EEES8_NS7_ILi192EEEEEENS_6half_tEfNS_4arch4Sm80ELb0ELb0ELb1ELb0ELb1ELb0ELb0ELb0ELi2ELi2ELi2ELi2ELb1EEENS1_21CollectiveEpilogueBwdISA_SB_SD_Li256ELb0ELb0ELi4EEENS1_19SingleTileSchedulerILb0ELb0ELb0ELi64EEEEEEEEEvNT_6ParamsE,@function
        .size           _ZN7cutlass13device_kernelIN5flash19enable_sm80_to_sm89INS1_16FlashAttnBwdSm80INS1_25CollectiveMainloopBwdSm80ILi1ELi1EN4cute5tupleIJNS5_1CILi64EEES8_NS7_ILi192EEEEEENS_6half_tEfNS_4arch4Sm80ELb0ELb0ELb1ELb0ELb1ELb0ELb0ELb0ELi2ELi2ELi2ELi2ELb1EEENS1_21CollectiveEpilogueBwdISA_SB_SD_Li256ELb0ELb0ELi4EEENS1_19SingleTileSchedulerILb0ELb0ELb0ELi64EEEEEEEEEvNT_6ParamsE,(.L_x_95 - _ZN7cutlass13device_kernelIN5flash19enable_sm80_to_sm89INS1_16FlashAttnBwdSm80INS1_25CollectiveMainloopBwdSm80ILi1ELi1EN4cute5tupleIJNS5_1CILi64EEES8_NS7_ILi192EEEEEENS_6half_tEfNS_4arch4Sm80ELb0ELb0ELb1ELb0ELb1ELb0ELb0ELb0ELi2ELi2ELi2ELi2ELb1EEENS1_21CollectiveEpilogueBwdISA_SB_SD_Li256ELb0ELb0ELi4EEENS1_19SingleTileSchedulerILb0ELb0ELb0ELi64EEEEEEEEEvNT_6ParamsE)
        .other          _ZN7cutlass13device_kernelIN5flash19enable_sm80_to_sm89INS1_16FlashAttnBwdSm80INS1_25CollectiveMainloopBwdSm80ILi1ELi1EN4cute5tupleIJNS5_1CILi64EEES8_NS7_ILi192EEEEEENS_6half_tEfNS_4arch4Sm80ELb0ELb0ELb1ELb0ELb1ELb0ELb0ELb0ELi2ELi2ELi2ELi2ELb1EEENS1_21CollectiveEpilogueBwdISA_SB_SD_Li256ELb0ELb0ELi4EEENS1_19SingleTileSchedulerILb0ELb0ELb0ELi64EEEEEEEEEvNT_6ParamsE,@"STO_CUDA_ENTRY STV_DEFAULT"
_ZN7cutlass13device_kernelIN5flash19enable_sm80_to_sm89INS1_16FlashAttnBwdSm80INS1_25CollectiveMainloopBwdSm80ILi1ELi1EN4cute5tupleIJNS5_1CILi64EEES8_NS7_ILi192EEEEEENS_6half_tEfNS_4arch4Sm80ELb0ELb0ELb1ELb0ELb1ELb0ELb0ELb0ELi2ELi2ELi2ELi2ELb1EEENS1_21CollectiveEpilogueBwdISA_SB_SD_Li256ELb0ELb0ELi4EEENS1_19SingleTileSchedulerILb0ELb0ELb0ELi64EEEEEEEEEvNT_6ParamsE:
[----:B------:R-:W-:Y:S01]  /*0000*/  LDC R1, c[0x0][0x37c] ;  /* 0x0000df00ff017b82 */ /* 0x000fe20000000800 */
[----:B------:R-:W-:Y:S05]  /*0010*/  EXIT ;  /* 0x000000000000794d */ /* 0x000fea0003800000 */
.L_x_1:
        /* <DEDUP_REMOVED lines=14> */
.L_x_95:


//--------------------- .text._ZN7cutlass13device_kernelIN5flash19enable_sm80_to_sm89INS1_16FlashAttnBwdSm80INS1_25CollectiveMainloopBwdSm80ILi1ELi1EN4cute5tupleIJNS5_1CILi64EEES8_NS7_ILi192EEEEEENS_6half_tEfNS_4arch4Sm80ELb0ELb0ELb1ELb0ELb0ELb0ELb0ELb0ELi2ELi2ELi2ELi2ELb1EEENS1_24CollectiveEpilogueBwdGQAISA_fSD_Li256ELb0ELb0EEENS1_19SingleTileSchedulerILb0ELb0ELb0ELi64EEEEEEEEEvNT_6ParamsE --------------------------
	.section	.text._ZN7cutlass13device_kernelIN5flash19enable_sm80_to_sm89INS1_16FlashAttnBwdSm80INS1_25CollectiveMainloopBwdSm80ILi1ELi1EN4cute5tupleIJNS5_1CILi64EEES8_NS7_ILi192EEEEEENS_6half_tEfNS_4arch4Sm80ELb0ELb0ELb1ELb0ELb0ELb0ELb0ELb0ELi2ELi2ELi2ELi2ELb1EEENS1_24CollectiveEpilogueBwdGQAISA_fSD_Li256ELb0ELb0EEENS1_19SingleTileSchedulerILb0ELb0ELb0ELi64EEEEEEEEEvNT_6ParamsE,"ax",@progbits
	.align	128
.text._ZN7cutlass13device_kernelIN5flash19enable_sm80_to_sm89INS1_16FlashAttnBwdSm80INS1_25CollectiveMainloopBwdSm80ILi1ELi1EN4cute5tupleIJNS5_1CILi64EEES8_NS7_ILi192EEEEEENS_6half_tEfNS_4arch4Sm80ELb0ELb0ELb1ELb0ELb0ELb0ELb0ELb0ELi2ELi2ELi2ELi2ELb1EEENS1_24CollectiveEpilogueBwdGQAISA_fSD_Li256ELb0ELb0EEENS1_19SingleTileSchedulerILb0ELb0ELb0ELi64EEEEEEEEEvNT_6ParamsE:
        .type           _ZN7cutlass13device_kernelIN5flash19enable_sm80_to_sm89INS1_16FlashAttnBwdSm80INS1_25CollectiveMainloopBwdSm80ILi1ELi1EN4cute5tupleIJNS5_1CILi64EEES8_NS7_ILi192EEEEEENS_6half_tEfNS_4arch4Sm80ELb0ELb0ELb1ELb0ELb0ELb0ELb0ELb0ELi2ELi2ELi2ELi2ELb1EEENS1_24CollectiveEpilogueBwdGQAISA_fSD_Li256ELb0ELb0EEENS1_19SingleTileSchedulerILb0ELb0ELb0ELi64EEEEEEEEEvNT_6ParamsE,@function
        .size           _ZN7cutlass13device_kernelIN5flash19enable_sm80_to_sm89INS1_16FlashAttnBwdSm80INS1_25CollectiveMainloopBwdSm80ILi1ELi1EN4cute5tupleIJNS5_1CILi64EEES8_NS7_ILi192EEEEEENS_6half_tEfNS_4arch4Sm80ELb0ELb0ELb1ELb0ELb0ELb0ELb0ELb0ELi2ELi2ELi2ELi2ELb1EEENS1_24CollectiveEpilogueBwdGQAISA_fSD_Li256ELb0ELb0EEENS1_19SingleTileSchedulerILb0ELb0ELb0ELi64EEEEEEEEEvNT_6ParamsE,(.L_x_96 - _ZN7cutlass13device_kernelIN5flash19enable_sm80_to_sm89INS1_16FlashAttnBwdSm80INS1_25CollectiveMainloopBwdSm80ILi1ELi1EN4cute5tupleIJNS5_1CILi64EEES8_NS7_ILi192EEEEEENS_6half_tEfNS_4arch4Sm80ELb0ELb0ELb1ELb0ELb0ELb0ELb0ELb0ELi2ELi2ELi2ELi2ELb1EEENS1_24CollectiveEpilogueBwdGQAISA_fSD_Li256ELb0ELb0EEENS1_19SingleTileSchedulerILb0ELb0ELb0ELi64EEEEEEEEEvNT_6ParamsE)
        .other          _ZN7cutlass13device_kernelIN5flash19enable_sm80_to_sm89INS1_16FlashAttnBwdSm80INS1_25CollectiveMainloopBwdSm80ILi1ELi1EN4cute5tupleIJNS5_1CILi64EEES8_NS7_ILi192EEEEEENS_6half_tEfNS_4arch4Sm80ELb0ELb0ELb1ELb0ELb0ELb0ELb0ELb0ELi2ELi2ELi2ELi2ELb1EEENS1_24CollectiveEpilogueBwdGQAISA_fSD_Li256ELb0ELb0EEENS1_19SingleTileSchedulerILb0ELb0ELb0ELi64EEEEEEEEEvNT_6ParamsE,@"STO_CUDA_ENTRY STV_DEFAULT"
_ZN7cutlass13device_kernelIN5flash19enable_sm80_to_sm89INS1_16FlashAttnBwdSm80INS1_25CollectiveMainloopBwdSm80ILi1ELi1EN4cute5tupleIJNS5_1CILi64EEES8_NS7_ILi192EEEEEENS_6half_tEfNS_4arch4Sm80ELb0ELb0ELb1ELb0ELb0ELb0ELb0ELb0ELi2ELi2ELi2ELi2ELb1EEENS1_24CollectiveEpilogueBwdGQAISA_fSD_Li256ELb0ELb0EEENS1_19SingleTileSchedulerILb0ELb0ELb0ELi64EEEEEEEEEvNT_6ParamsE:
[----:B------:R-:W-:Y:S01]  /*0000*/  LDC R1, c[0x0][0x37c] ;  /* 0x0000df00ff017b82 */ /* 0x000fe20000000800 */
[----:B------:R-:W-:Y:S05]  /*0010*/  EXIT ;  /* 0x000000000000794d */ /* 0x000fea0003800000 */
.L_x_2:
        /* <DEDUP_REMOVED lines=14> */
.L_x_96:


//--------------------- .text._ZN7cutlass13device_kernelIN5flash19enable_sm80_to_sm89INS1_16FlashAttnBwdSm80INS1_25CollectiveMainloopBwdSm80ILi1ELi1EN4cute5tupleIJNS5_1CILi64EEES8_NS7_ILi192EEEEEENS_6half_tEfNS_4arch4Sm80ELb0ELb0ELb1ELb0ELb1ELb0ELb0ELb0ELi2ELi2ELi2ELi2ELb1EEENS1_24CollectiveEpilogueBwdGQAISA_fSD_Li256ELb0ELb1EEENS1_19SingleTileSchedulerILb0ELb0ELb0ELi64EEEEEEEEEvNT_6ParamsE --------------------------
	.section	.text._ZN7cutlass13device_kernelIN5flash19enable_sm80_to_sm89INS1_16FlashAttnBwdSm80INS1_25CollectiveMainloopBwdSm80ILi1ELi1EN4cute5tupleIJNS5_1CILi64EEES8_NS7_ILi192EEEEEENS_6half_tEfNS_4arch4Sm80ELb0ELb0ELb1ELb0ELb1ELb0ELb0ELb0ELi2ELi2ELi2ELi2ELb1EEENS1_24CollectiveEpilogueBwdGQAISA_fSD_Li256ELb0ELb1EEENS1_19SingleTileSchedulerILb0ELb0ELb0ELi64EEEEEEEEEvNT_6ParamsE,"ax",@progbits
	.align	128
.text._ZN7cutlass13device_kernelIN5flash19enable_sm80_to_sm89INS1_16FlashAttnBwdSm80INS1_25CollectiveMainloopBwdSm80ILi1ELi1EN4cute5tupleIJNS5_1CILi64EEES8_NS7_ILi192EEEEEENS_6half_tEfNS_4arch4Sm80ELb0ELb0ELb1ELb0ELb1ELb0ELb0ELb0ELi2ELi2ELi2ELi2ELb1EEENS1_24CollectiveEpilogueBwdGQAISA_fSD_Li256ELb0ELb1EEENS1_19SingleTileSchedulerILb0ELb0ELb0ELi64EEEEEEEEEvNT_6ParamsE:
        .type           _ZN7cutlass13device_kernelIN5flash19enable_sm80_to_sm89INS1_16FlashAttnBwdSm80INS1_25CollectiveMainloopBwdSm80ILi1ELi1EN4cute5tupleIJNS5_1CILi64EEES8_NS7_ILi192EEEEEENS_6half_tEfNS_4arch4Sm80ELb0ELb0ELb1ELb0ELb1ELb0ELb0ELb0ELi2ELi2ELi2ELi2ELb1EEENS1_24CollectiveEpilogueBwdGQAISA_fSD_Li256ELb0ELb1EEENS1_19SingleTileSchedulerILb0ELb0ELb0ELi64EEEEEEEEEvNT_6ParamsE,@function
        .size           _ZN7cutlass13device_kernelIN5flash19enable_sm80_to_sm89INS1_16FlashAttnBwdSm80INS1_25CollectiveMainloopBwdSm80ILi1ELi1EN4cute5tupleIJNS5_1CILi64EEES8_NS7_ILi192EEEEEENS_6half_tEfNS_4arch4Sm80ELb0ELb0ELb1ELb0ELb1ELb0ELb0ELb0ELi2ELi2ELi2ELi2ELb1EEENS1_24CollectiveEpilogueBwdGQAISA_fSD_Li256ELb0ELb1EEENS1_19SingleTileSchedulerILb0ELb0ELb0ELi64EEEEEEEEEvNT_6ParamsE,(.L_x_97 - _ZN7cutlass13device_kernelIN5flash19enable_sm80_to_sm89INS1_16FlashAttnBwdSm80INS1_25CollectiveMainloopBwdSm80ILi1ELi1EN4cute5tupleIJNS5_1CILi64EEES8_NS7_ILi192EEEEEENS_6half_tEfNS_4arch4Sm80ELb0ELb0ELb1ELb0ELb1ELb0ELb0ELb0ELi2ELi2ELi2ELi2ELb1EEENS1_24CollectiveEpilogueBwdGQAISA_fSD_Li256ELb0ELb1EEENS1_19SingleTileSchedulerILb0ELb0ELb0ELi64EEEEEEEEEvNT_6ParamsE)
        .other          _ZN7cutlass13device_kernelIN5flash19enable_sm80_to_sm89INS1_16FlashAttnBwdSm80INS1_25CollectiveMainloopBwdSm80ILi1ELi1EN4cute5tupleIJNS5_1CILi64EEES8_NS7_ILi192EEEEEENS_6half_tEfNS_4arch4Sm80ELb0ELb0ELb1ELb0ELb1ELb0ELb0ELb0ELi2ELi2ELi2ELi2ELb1EEENS1_24CollectiveEpilogueBwdGQAISA_fSD_Li256ELb0ELb1EEENS1_19SingleTileSchedulerILb0ELb0ELb0ELi64EEEEEEEEEvNT_6ParamsE,@"STO_CUDA_ENTRY STV_DEFAULT"
_ZN7cutlass13device_kernelIN5flash19enable_sm80_to_sm89INS1_16FlashAttnBwdSm80INS1_25CollectiveMainloopBwdSm80ILi1ELi1EN4cute5tupleIJNS5_1CILi64EEES8_NS7_ILi192EEEEEENS_6half_tEfNS_4arch4Sm80ELb0ELb0ELb1ELb0ELb1ELb0ELb0ELb0ELi2ELi2ELi2ELi2ELb1EEENS1_24CollectiveEpilogueBwdGQAISA_fSD_Li256ELb0ELb1EEENS1_19SingleTileSchedulerILb0ELb0ELb0ELi64EEEEEEEEEvNT_6ParamsE:
[----:B------:R-:W-:Y:S01]  /*0000*/  LDC R1, c[0x0][0x37c] ;  /* 0x0000df00ff017b82 */ /* 0x000fe20000000800 */
[----:B------:R-:W-:Y:S05]  /*0010*/  EXIT ;  /* 0x000000000000794d */ /* 0x000fea0003800000 */
.L_x_3:
        /* <DEDUP_REMOVED lines=14> */
.L_x_97:


//--------------------- .text._ZN7cutlass13device_kernelIN5flash19enable_sm80_to_sm89INS1_16FlashAttnBwdSm80INS1_25CollectiveMainloopBwdSm80ILi1ELi1EN4cute5tupleIJNS5_1CILi64EEES8_NS7_ILi192EEEEEENS_6half_tEfNS_4arch4Sm80ELb0ELb0ELb1ELb1ELb0ELb0ELb0ELb0ELi2ELi2ELi2ELi2ELb1EEENS1_21CollectiveEpilogueBwdISA_SB_SD_Li256ELb1ELb0ELi4EEENS1_19SingleTileSchedulerILb1ELb0ELb0ELi64EEEEEEEEEvNT_6ParamsE --------------------------
	.section	.text._ZN7cutlass13device_kernelIN5flash19enable_sm80_to_sm89INS1_16FlashAttnBwdSm80INS1_25CollectiveMainloopBwdSm80ILi1ELi1EN4cute5tupleIJNS5_1CILi64EEES8_NS7_ILi192EEEEEENS_6half_tEfNS_4arch4Sm80ELb0ELb0ELb1ELb1ELb0ELb0ELb0ELb0ELi2ELi2ELi2ELi2ELb1EEENS1_21CollectiveEpilogueBwdISA_SB_SD_Li256ELb1ELb0ELi4EEENS1_19SingleTileSchedulerILb1ELb0ELb0ELi64EEEEEEEEEvNT_6ParamsE,"ax",@progbits
	.align	128
.text._ZN7cutlass13device_kernelIN5flash19enable_sm80_to_sm89INS1_16FlashAttnBwdSm80INS1_25CollectiveMainloopBwdSm80ILi1ELi1EN4cute5tupleIJNS5_1CILi64EEES8_NS7_ILi192EEEEEENS_6half_tEfNS_4arch4Sm80ELb0ELb0ELb1ELb1ELb0ELb0ELb0ELb0ELi2ELi2ELi2ELi2ELb1EEENS1_21CollectiveEpilogueBwdISA_SB_SD_Li256ELb1ELb0ELi4EEENS1_19SingleTileSchedulerILb1ELb0ELb0ELi64EEEEEEEEEvNT_6ParamsE:
        .type           _ZN7cutlass13device_kernelIN5flash19enable_sm80_to_sm89INS1_16FlashAttnBwdSm80INS1_25CollectiveMainloopBwdSm80ILi1ELi1EN4cute5tupleIJNS5_1CILi64EEES8_NS7_ILi192EEEEEENS_6half_tEfNS_4arch4Sm80ELb0ELb0ELb1ELb1ELb0ELb0ELb0ELb0ELi2ELi2ELi2ELi2ELb1EEENS1_21CollectiveEpilogueBwdISA_SB_SD_Li256ELb1ELb0ELi4EEENS1_19SingleTileSchedulerILb1ELb0ELb0ELi64EEEEEEEEEvNT_6ParamsE,@function
        .size           _ZN7cutlass13device_kernelIN5flash19enable_sm80_to_sm89INS1_16FlashAttnBwdSm80INS1_25CollectiveMainloopBwdSm80ILi1ELi1EN4cute5tupleIJNS5_1CILi64EEES8_NS7_ILi192EEEEEENS_6half_tEfNS_4arch4Sm80ELb0ELb0ELb1ELb1ELb0ELb0ELb0ELb0ELi2ELi2ELi2ELi2ELb1EEENS1_21CollectiveEpilogueBwdISA_SB_SD_Li256ELb1ELb0ELi4EEENS1_19SingleTileSchedulerILb1ELb0ELb0ELi64EEEEEEEEEvNT_6ParamsE,(.L_x_98 - _ZN7cutlass13device_kernelIN5flash19enable_sm80_to_sm89INS1_16FlashAttnBwdSm80INS1_25CollectiveMainloopBwdSm80ILi1ELi1EN4cute5tupleIJNS5_1CILi64EEES8_NS7_ILi192EEEEEENS_6half_tEfNS_4arch4Sm80ELb0ELb0ELb1ELb1ELb0ELb0ELb0ELb0ELi2ELi2ELi2ELi2ELb1EEENS1_21CollectiveEpilogueBwdISA_SB_SD_Li256ELb1ELb0ELi4EEENS1_19SingleTileSchedulerILb1ELb0ELb0ELi64EEEEEEEEEvNT_6ParamsE)
        .other          _ZN7cutlass13device_kernelIN5flash19enable_sm80_to_sm89INS1_16FlashAttnBwdSm80INS1_25CollectiveMainloopBwdSm80ILi1ELi1EN4cute5tupleIJNS5_1CILi64EEES8_NS7_ILi192EEEEEENS_6half_tEfNS_4arch4Sm80ELb0ELb0ELb1ELb1ELb0ELb0ELb0ELb0ELi2ELi2ELi2ELi2ELb1EEENS1_21CollectiveEpilogueBwdISA_SB_SD_Li256ELb1ELb0ELi4EEENS1_19SingleTileSchedulerILb1ELb0ELb0ELi64EEEEEEEEEvNT_6ParamsE,@"STO_CUDA_ENTRY STV_DEFAULT"
_ZN7cutlass13device_kernelIN5flash19enable_sm80_to_sm89INS1_16FlashAttnBwdSm80INS1_25CollectiveMainloopBwdSm80ILi1ELi1EN4cute5tupleIJNS5_1CILi64EEES8_NS7_ILi192EEEEEENS_6half_tEfNS_4arch4Sm80ELb0ELb0ELb1ELb1ELb0ELb0ELb0ELb0ELi2ELi2ELi2ELi2ELb1EEENS1_21CollectiveEpilogueBwdISA_SB_SD_Li256ELb1ELb0ELi4EEENS1_19SingleTileSchedulerILb1ELb0ELb0ELi64EEEEEEEEEvNT_6ParamsE:
[----:B------:R-:W-:Y:S01]  /*0000*/  LDC R1, c[0x0][0x37c] ;  /* 0x0000df00ff017b82 */ /* 0x000fe20000000800 */
[----:B------:R-:W-:Y:S05]  /*0010*/  EXIT ;  /* 0x000000000000794d */ /* 0x000fea0003800000 */
.L_x_4:
        /* <DEDUP_REMOVED lines=14> */
.L_x_98:


//--------------------- .text._ZN7cutlass13device_kernelIN5flash19enable_sm80_to_sm89INS1_16FlashAttnBwdSm80INS1_25CollectiveMainloopBwdSm80ILi1ELi1EN4cute5tupleIJNS5_1CILi64EEES8_NS7_ILi192EEEEEENS_6half_tEfNS_4arch4Sm80ELb0ELb0ELb1ELb1ELb1ELb0ELb0ELb0ELi2ELi2ELi2ELi2ELb1EEENS1_21CollectiveEpilogueBwdISA_SB_SD_Li256ELb1ELb0ELi4EEENS1_19SingleTileSchedulerILb1ELb0ELb0ELi64EEEEEEEEEvNT_6ParamsE --------------------------
	.section	.text._ZN7cutlass13device_kernelIN5flash19enable_sm80_to_sm89INS1_16FlashAttnBwdSm80INS1_25CollectiveMainloopBwdSm80ILi1ELi1EN4cute5tupleIJNS5_1CILi64EEES8_NS7_ILi192EEEEEENS_6half_tEfNS_4arch4Sm80ELb0ELb0ELb1ELb1ELb1ELb0ELb0ELb0ELi2ELi2ELi2ELi2ELb1EEENS1_21CollectiveEpilogueBwdISA_SB_SD_Li256ELb1ELb0ELi4EEENS1_19SingleTileSchedulerILb1ELb0ELb0ELi64EEEEEEEEEvNT_6ParamsE,"ax",@progbits
	.align	128
.text._ZN7cutlass13device_kernelIN5flash19enable_sm80_to_sm89INS1_16FlashAttnBwdSm80INS1_25CollectiveMainloopBwdSm80ILi1ELi1EN4cute5tupleIJNS5_1CILi64EEES8_NS7_ILi192EEEEEENS_6half_tEfNS_4arch4Sm80ELb0ELb0ELb1ELb1ELb1ELb0ELb0ELb0ELi2ELi2ELi2ELi2ELb1EEENS1_21CollectiveEpilogueBwdISA_SB_SD_Li256ELb1ELb0ELi4EEENS1_19SingleTileSchedulerILb1ELb0ELb0ELi64EEEEEEEEEvNT_6ParamsE:
        .type           _ZN7cutlass13device_kernelIN5flash19enable_sm80_to_sm89INS1_16FlashAttnBwdSm80INS1_25CollectiveMainloopBwdSm80ILi1ELi1EN4cute5tupleIJNS5_1CILi64EEES8_NS7_ILi192EEEEEENS_6half_tEfNS_4arch4Sm80ELb0ELb0ELb1ELb1ELb1ELb0ELb0ELb0ELi2ELi2ELi2ELi2ELb1EEENS1_21CollectiveEpilogueBwdISA_SB_SD_Li256ELb1ELb0ELi4EEENS1_19SingleTileSchedulerILb1ELb0ELb0ELi64EEEEEEEEEvNT_6ParamsE,@function
        .size           _ZN7cutlass13device_kernelIN5flash19enable_sm80_to_sm89INS1_16FlashAttnBwdSm80INS1_25CollectiveMainloopBwdSm80ILi1ELi1EN4cute5tupleIJNS5_1CILi64EEES8_NS7_ILi192EEEEEENS_6half_tEfNS_4arch4Sm80ELb0ELb0ELb1ELb1ELb1ELb0ELb0ELb0ELi2ELi2ELi2ELi2ELb1EEENS1_21CollectiveEpilogueBwdISA_SB_SD_Li256ELb1ELb0ELi4EEENS1_19SingleTileSchedulerILb1ELb0ELb0ELi64EEEEEEEEEvNT_6ParamsE,(.L_x_99 - _ZN7cutlass13device_kernelIN5flash19enable_sm80_to_sm89INS1_16FlashAttnBwdSm80INS1_25CollectiveMainloopBwdSm80ILi1ELi1EN4cute5tupleIJNS5_1CILi64EEES8_NS7_ILi192EEEEEENS_6half_tEfNS_4arch4Sm80ELb0ELb0ELb1ELb1ELb1ELb0ELb0ELb0ELi2ELi2ELi2ELi2ELb1EEENS1_21CollectiveEpilogueBwdISA_SB_SD_Li256ELb1ELb0ELi4EEENS1_19SingleTileSchedulerILb1ELb0ELb0ELi64EEEEEEEEEvNT_6ParamsE)
        .other          _ZN7cutlass13device_kernelIN5flash19enable_sm80_to_sm89INS1_16FlashAttnBwdSm80INS1_25CollectiveMainloopBwdSm80ILi1ELi1EN4cute5tupleIJNS5_1CILi64EEES8_NS7_ILi192EEEEEENS_6half_tEfNS_4arch4Sm80ELb0ELb0ELb1ELb1ELb1ELb0ELb0ELb0ELi2ELi2ELi2ELi2ELb1EEENS1_21CollectiveEpilogueBwdISA_SB_SD_Li256ELb1ELb0ELi4EEENS1_19SingleTileSchedulerILb1ELb0ELb0ELi64EEEEEEEEEvNT_6ParamsE,@"STO_CUDA_ENTRY STV_DEFAULT"
_ZN7cutlass13device_kernelIN5flash19enable_sm80_to_sm89INS1_16FlashAttnBwdSm80INS1_25CollectiveMainloopBwdSm80ILi1ELi1EN4cute5tupleIJNS5_1CILi64EEES8_NS7_ILi192EEEEEENS_6half_tEfNS_4arch4Sm80ELb0ELb0ELb1ELb1ELb1ELb0ELb0ELb0ELi2ELi2ELi2ELi2ELb1EEENS1_21CollectiveEpilogueBwdISA_SB_SD_Li256ELb1ELb0ELi4EEENS1_19SingleTileSchedulerILb1ELb0ELb0ELi64EEEEEEEEEvNT_6ParamsE:
[----:B------:R-:W-:Y:S01]  /*0000*/  LDC R1, c[0x0][0x37c] ;  /* 0x0000df00ff017b82 */ /* 0x000fe20000000800 */
[----:B------:R-:W-:Y:S05]  /*0010*/  EXIT ;  /* 0x000000000000794d */ /* 0x000fea0003800000 */
.L_x_5:
        /* <DEDUP_REMOVED lines=14> */
.L_x_99:


//--------------------- .text._ZN7cutlass13device_kernelIN5flash19enable_sm80_to_sm89INS1_16FlashAttnBwdSm80INS1_25CollectiveMainloopBwdSm80ILi1ELi1EN4cute5tupleIJNS5_1CILi64EEES8_NS7_ILi192EEEEEENS_6half_tEfNS_4arch4Sm80ELb0ELb0ELb1ELb1ELb0ELb0ELb0ELb0ELi2ELi2ELi2ELi2ELb1EEENS1_24CollectiveEpilogueBwdGQAISA_fSD_Li256ELb1ELb0EEENS1_19SingleTileSchedulerILb1ELb0ELb0ELi64EEEEEEEEEvNT_6ParamsE --------------------------
	.section	.text._ZN7cutlass13device_kernelIN5flash19enable_sm80_to_sm89INS1_16FlashAttnBwdSm80INS1_25CollectiveMainloopBwdSm80ILi1ELi1EN4cute5tupleIJNS5_1CILi64EEES8_NS7_ILi192EEEEEENS_6half_tEfNS_4arch4Sm80ELb0ELb0ELb1ELb1ELb0ELb0ELb0ELb0ELi2ELi2ELi2ELi2ELb1EEENS1_24CollectiveEpilogueBwdGQAISA_fSD_Li256ELb1ELb0EEENS1_19SingleTileSchedulerILb1ELb0ELb0ELi64EEEEEEEEEvNT_6ParamsE,"ax",@progbits
	.align	128
.text._ZN7cutlass13device_kernelIN5flash19enable_sm80_to_sm89INS1_16FlashAttnBwdSm80INS1_25CollectiveMainloopBwdSm80ILi1ELi1EN4cute5tupleIJNS5_1CILi64EEES8_NS7_ILi192EEEEEENS_6half_tEfNS_4arch4Sm80ELb0ELb0ELb1ELb1ELb0ELb0ELb0ELb0ELi2ELi2ELi2ELi2ELb1EEENS1_24CollectiveEpilogueBwdGQAISA_fSD_Li256ELb1ELb0EEENS1_19SingleTileSchedulerILb1ELb0ELb0ELi64EEEEEEEEEvNT_6ParamsE:
        .type           _ZN7cutlass13device_kernelIN5flash19enable_sm80_to_sm89INS1_16FlashAttnBwdSm80INS1_25CollectiveMainloopBwdSm80ILi1ELi1EN4cute5tupleIJNS5_1CILi64EEES8_NS7_ILi192EEEEEENS_6half_tEfNS_4arch4Sm80ELb0ELb0ELb1ELb1ELb0ELb0ELb0ELb0ELi2ELi2ELi2ELi2ELb1EEENS1_24CollectiveEpilogueBwdGQAISA_fSD_Li256ELb1ELb0EEENS1_19SingleTileSchedulerILb1ELb0ELb0ELi64EEEEEEEEEvNT_6ParamsE,@function
        .size           _ZN7cutlass13device_kernelIN5flash19enable_sm80_to_sm89INS1_16FlashAttnBwdSm80INS1_25CollectiveMainloopBwdSm80ILi1ELi1EN4cute5tupleIJNS5_1CILi64EEES8_NS7_ILi192EEEEEENS_6half_tEfNS_4arch4Sm80ELb0ELb0ELb1ELb1ELb0ELb0ELb0ELb0ELi2ELi2ELi2ELi2ELb1EEENS1_24CollectiveEpilogueBwdGQAISA_fSD_Li256ELb1ELb0EEENS1_19SingleTileSchedulerILb1ELb0ELb0ELi64EEEEEEEEEvNT_6ParamsE,(.L_x_100 - _ZN7cutlass13device_kernelIN5flash19enable_sm80_to_sm89INS1_16FlashAttnBwdSm80INS1_25CollectiveMainloopBwdSm80ILi1ELi1EN4cute5tupleIJNS5_1CILi64EEES8_NS7_ILi192EEEEEENS_6half_tEfNS_4arch4Sm80ELb0ELb0ELb1ELb1ELb0ELb0ELb0ELb0ELi2ELi2ELi2ELi2ELb1EEENS1_24CollectiveEpilogueBwdGQAISA_fSD_Li256ELb1ELb0EEENS1_19SingleTileSchedulerILb1ELb0ELb0ELi64EEEEEEEEEvNT_6ParamsE)
        .other          _ZN7cutlass13device_kernelIN5flash19enable_sm80_to_sm89INS1_16FlashAttnBwdSm80INS1_25CollectiveMainloopBwdSm80ILi1ELi1EN4cute5tupleIJNS5_1CILi64EEES8_NS7_ILi192EEEEEENS_6half_tEfNS_4arch4Sm80ELb0ELb0ELb1ELb1ELb0ELb0ELb0ELb0ELi2ELi2ELi2ELi2ELb1EEENS1_24CollectiveEpilogueBwdGQAISA_fSD_Li256ELb1ELb0EEENS1_19SingleTileSchedulerILb1ELb0ELb0ELi64EEEEEEEEEvNT_6ParamsE,@"STO_CUDA_ENTRY STV_DEFAULT"
_ZN7cutlass13device_kernelIN5flash19enable_sm80_to_sm89INS1_16FlashAttnBwdSm80INS1_25CollectiveMainloopBwdSm80ILi1ELi1EN4cute5tupleIJNS5_1CILi64EEES8_NS7_ILi192EEEEEENS_6half_tEfNS_4arch4Sm80ELb0ELb0ELb1ELb1ELb0ELb0ELb0ELb0ELi2ELi2ELi2ELi2ELb1EEENS1_24CollectiveEpilogueBwdGQAISA_fSD_Li256ELb1ELb0EEENS1_19SingleTileSchedulerILb1ELb0ELb0ELi64EEEEEEEEEvNT_6ParamsE:
[----:B------:R-:W-:Y:S01]  /*0000*/  LDC R1, c[0x0][0x37c] ;  /* 0x0000df00ff017b82 */ /* 0x000fe20000000800 */
[----:B------:R-:W-:Y:S05]  /*0010*/  EXIT ;  /* 0x000000000000794d */ /* 0x000fea0003800000 */
.L_x_6:
        /* <DEDUP_REMOVED lines=14> */
.L_x_100:


//--------------------- .text._ZN7cutlass13device_kernelIN5flash19enable_sm80_to_sm89INS1_16FlashAttnBwdSm80INS1_25CollectiveMainloopBwdSm80ILi1ELi1EN4cute5tupleIJNS5_1CILi64EEES8_NS7_ILi192EEEEEENS_6half_tEfNS_4arch4Sm80ELb0ELb0ELb1ELb1ELb1ELb0ELb0ELb0ELi2ELi2ELi2ELi2ELb1EEENS1_24CollectiveEpilogueBwdGQAISA_fSD_Li256ELb1ELb1EEENS1_19SingleTileSchedulerILb1ELb0ELb0ELi64EEEEEEEEEvNT_6ParamsE --------------------------
	.section	.text._ZN7cutlass13device_kernelIN5flash19enable_sm80_to_sm89INS1_16FlashAttnBwdSm80INS1_25CollectiveMainloopBwdSm80ILi1ELi1EN4cute5tupleIJNS5_1CILi64EEES8_NS7_ILi192EEEEEENS_6half_tEfNS_4arch4Sm80ELb0ELb0ELb1ELb1ELb1ELb0ELb0ELb0ELi2ELi2ELi2ELi2ELb1EEENS1_24CollectiveEpilogueBwdGQAISA_fSD_Li256ELb1ELb1EEENS1_19SingleTileSchedulerILb1ELb0ELb0ELi64EEEEEEEEEvNT_6ParamsE,"ax",@progbits
	.align	128
.text._ZN7cutlass13device_kernelIN5flash19enable_sm80_to_sm89INS1_16FlashAttnBwdSm80INS1_25CollectiveMainloopBwdSm80ILi1ELi1EN4cute5tupleIJNS5_1CILi64EEES8_NS7_ILi192EEEEEENS_6half_tEfNS_4arch4Sm80ELb0ELb0ELb1ELb1ELb1ELb0ELb0ELb0ELi2ELi2ELi2ELi2ELb1EEENS1_24CollectiveEpilogueBwdGQAISA_fSD_Li256ELb1ELb1EEENS1_19SingleTileSchedulerILb1ELb0ELb0ELi64EEEEEEEEEvNT_6ParamsE:
        .type           _ZN7cutlass13device_kernelIN5flash19enable_sm80_to_sm89INS1_16FlashAttnBwdSm80INS1_25CollectiveMainloopBwdSm80ILi1ELi1EN4cute5tupleIJNS5_1CILi64EEES8_NS7_ILi192EEEEEENS_6half_tEfNS_4arch4Sm80ELb0ELb0ELb1ELb1ELb1ELb0ELb0ELb0ELi2ELi2ELi2ELi2ELb1EEENS1_24CollectiveEpilogueBwdGQAISA_fSD_Li256ELb1ELb1EEENS1_19SingleTileSchedulerILb1ELb0ELb0ELi64EEEEEEEEEvNT_6ParamsE,@function
        .size           _ZN7cutlass13device_kernelIN5flash19enable_sm80_to_sm89INS1_16FlashAttnBwdSm80INS1_25CollectiveMainloopBwdSm80ILi1ELi1EN4cute5tupleIJNS5_1CILi64EEES8_NS7_ILi192EEEEEENS_6half_tEfNS_4arch4Sm80ELb0ELb0ELb1ELb1ELb1ELb0ELb0ELb0ELi2ELi2ELi2ELi2ELb1EEENS1_24CollectiveEpilogueBwdGQAISA_fSD_Li256ELb1ELb1EEENS1_19SingleTileSchedulerILb1ELb0ELb0ELi64EEEEEEEEEvNT_6ParamsE,(.L_x_101 - _ZN7cutlass13device_kernelIN5flash19enable_sm80_to_sm89INS1_16FlashAttnBwdSm80INS1_25CollectiveMainloopBwdSm80ILi1ELi1EN4cute5tupleIJNS5_1CILi64EEES8_NS7_ILi192EEEEEENS_6half_tEfNS_4arch4Sm80ELb0ELb0ELb1ELb1ELb1ELb0ELb0ELb0ELi2ELi2ELi2ELi2ELb1EEENS1_24CollectiveEpilogueBwdGQAISA_fSD_Li256ELb1ELb1EEENS1_19SingleTileSchedulerILb1ELb0ELb0ELi64EEEEEEEEEvNT_6ParamsE)
        .other          _ZN7cutlass13device_kernelIN5flash19enable_sm80_to_sm89INS1_16FlashAttnBwdSm80INS1_25CollectiveMainloopBwdSm80ILi1ELi1EN4cute5tupleIJNS5_1CILi64EEES8_NS7_ILi192EEEEEENS_6half_tEfNS_4arch4Sm80ELb0ELb0ELb1ELb1ELb1ELb0ELb0ELb0ELi2ELi2ELi2ELi2ELb1EEENS1_24CollectiveEpilogueBwdGQAISA_fSD_Li256ELb1ELb1EEENS1_19SingleTileSchedulerILb1ELb0ELb0ELi64EEEEEEEEEvNT_6ParamsE,@"STO_CUDA_ENTRY STV_DEFAULT"
_ZN7cutlass13device_kernelIN5flash19enable_sm80_to_sm89INS1_16FlashAttnBwdSm80INS1_25CollectiveMainloopBwdSm80ILi1ELi1EN4cute5tupleIJNS5_1CILi64EEES8_NS7_ILi192EEEEEENS_6half_tEfNS_4arch4Sm80ELb0ELb0ELb1ELb1ELb1ELb0ELb0ELb0ELi2ELi2ELi2ELi2ELb1EEENS1_24CollectiveEpilogueBwdGQAISA_fSD_Li256ELb1ELb1EEENS1_19SingleTileSchedulerILb1ELb0ELb0ELi64EEEEEEEEEvNT_6ParamsE:
[----:B------:R-:W-:Y:S01]  /*0000*/  LDC R1, c[0x0][0x37c] ;  /* 0x0000df00ff017b82 */ /* 0x000fe20000000800 */
[----:B------:R-:W-:Y:S05]  /*0010*/  EXIT ;  /* 0x000000000000794d */ /* 0x000fea0003800000 */
.L_x_7:
        /* <DEDUP_REMOVED lines=14> */
.L_x_101:


//--------------------- .text._ZN7cutlass13device_kernelIN5flash19enable_sm80_to_sm89INS1_16FlashAttnBwdSm80INS1_25CollectiveMainloopBwdSm80ILi1ELi1EN4cute5tupleIJNS5_1CILi64EEES8_NS7_ILi192EEEEEENS_6half_tEfNS_4arch4Sm80ELb0ELb1ELb1ELb0ELb0ELb0ELb0ELb0ELi2ELi2ELi2ELi2ELb1EEENS1_21CollectiveEpilogueBwdISA_SB_SD_Li256ELb0ELb0ELi4EEENS1_19SingleTileSchedulerILb0ELb0ELb0ELi64EEEEEEEEEvNT_6ParamsE --------------------------
	.section	.text._ZN7cutlass13device_kernelIN5flash19enable_sm80_to_sm89INS1_16FlashAttnBwdSm80INS1_25CollectiveMainloopBwdSm80ILi1ELi1EN4cute5tupleIJNS5_1CILi64EEES8_NS7_ILi192EEEEEENS_6half_tEfNS_4arch4Sm80ELb0ELb1ELb1ELb0ELb0ELb0ELb0ELb0ELi2ELi2ELi2ELi2ELb1EEENS1_21CollectiveEpilogueBwdISA_SB_SD_Li256ELb0ELb0ELi4EEENS1_19SingleTileSchedulerILb0ELb0ELb0ELi64EEEEEEEEEvNT_6ParamsE,"ax",@progbits
	.align	128
.text._ZN7cutlass13device_kernelIN5flash19enable_sm80_to_sm89INS1_16FlashAttnBwdSm80INS1_25CollectiveMainloopBwdSm80ILi1ELi1EN4cute5tupleIJNS5_1CILi64EEES8_NS7_ILi192EEEEEENS_6half_tEfNS_4arch4Sm80ELb0ELb1ELb1ELb0ELb0ELb0ELb0ELb0ELi2ELi2ELi2ELi2ELb1EEENS1_21CollectiveEpilogueBwdISA_SB_SD_Li256ELb0ELb0ELi4EEENS1_19SingleTileSchedulerILb0ELb0ELb0ELi64EEEEEEEEEvNT_6ParamsE:
        .type           _ZN7cutlass13device_kernelIN5flash19enable_sm80_to_sm89INS1_16FlashAttnBwdSm80INS1_25CollectiveMainloopBwdSm80ILi1ELi1EN4cute5tupleIJNS5_1CILi64EEES8_NS7_ILi192EEEEEENS_6half_tEfNS_4arch4Sm80ELb0ELb1ELb1ELb0ELb0ELb0ELb0ELb0ELi2ELi2ELi2ELi2ELb1EEENS1_21CollectiveEpilogueBwdISA_SB_SD_Li256ELb0ELb0ELi4EEENS1_19SingleTileSchedulerILb0ELb0ELb0ELi64EEEEEEEEEvNT_6ParamsE,@function
        .size           _ZN7cutlass13device_kernelIN5flash19enable_sm80_to_sm89INS1_16FlashAttnBwdSm80INS1_25CollectiveMainloopBwdSm80ILi1ELi1EN4cute5tupleIJNS5_1CILi64EEES8_NS7_ILi192EEEEEENS_6half_tEfNS_4arch4Sm80ELb0ELb1ELb1ELb0ELb0ELb0ELb0ELb0ELi2ELi2ELi2ELi2ELb1EEENS1_21CollectiveEpilogueBwdISA_SB_SD_Li256ELb0ELb0ELi4EEENS1_19SingleTileSchedulerILb0ELb0ELb0ELi64EEEEEEEEEvNT_6ParamsE,(.L_x_102 - _ZN7cutlass13device_kernelIN5flash19enable_sm80_to_sm89INS1_16FlashAttnBwdSm80INS1_25CollectiveMainloopBwdSm80ILi1ELi1EN4cute5tupleIJNS5_1CILi64EEES8_NS7_ILi192EEEEEENS_6half_tEfNS_4arch4Sm80ELb0ELb1ELb1ELb0ELb0ELb0ELb0ELb0ELi2ELi2ELi2ELi2ELb1EEENS1_21CollectiveEpilogueBwdISA_SB_SD_Li256ELb0ELb0ELi4EEENS1_19SingleTileSchedulerILb0ELb0ELb0ELi64EEEEEEEEEvNT_6ParamsE)
        .other          _ZN7cutlass13device_kernelIN5flash19enable_sm80_to_sm89INS1_16FlashAttnBwdSm80INS1_25CollectiveMainloopBwdSm80ILi1ELi1EN4cute5tupleIJNS5_1CILi64EEES8_NS7_ILi192EEEEEENS_6half_tEfNS_4arch4Sm80ELb0ELb1ELb1ELb0ELb0ELb0ELb0ELb0ELi2ELi2ELi2ELi2ELb1EEENS1_21CollectiveEpilogueBwdISA_SB_SD_Li256ELb0ELb0ELi4EEENS1_19SingleTileSchedulerILb0ELb0ELb0ELi64EEEEEEEEEvNT_6ParamsE,@"STO_CUDA_ENTRY STV_DEFAULT"
_ZN7cutlass13device_kernelIN5flash19enable_sm80_to_sm89INS1_16FlashAttnBwdSm80INS1_25CollectiveMainloopBwdSm80ILi1ELi1EN4cute5tupleIJNS5_1CILi64EEES8_NS7_ILi192EEEEEENS_6half_tEfNS_4arch4Sm80ELb0ELb1ELb1ELb0ELb0ELb0ELb0ELb0ELi2ELi2ELi2ELi2ELb1EEENS1_21CollectiveEpilogueBwdISA_SB_SD_Li256ELb0ELb0ELi4EEENS1_19SingleTileSchedulerILb0ELb0ELb0ELi64EEEEEEEEEvNT_6ParamsE:
[----:B------:R-:W-:Y:S01]  /*0000*/  LDC R1, c[0x0][0x37c] ;  /* 0x0000df00ff017b82 */ /* 0x000fe20000000800 */
[----:B------:R-:W-:Y:S05]  /*0010*/  EXIT ;  /* 0x000000000000794d */ /* 0x000fea0003800000 */
.L_x_8:
        /* <DEDUP_REMOVED lines=14> */
.L_x_102:


//--------------------- .text._ZN7cutlass13device_kernelIN5flash19enable_sm80_to_sm89INS1_16FlashAttnBwdSm80INS1_25CollectiveMainloopBwdSm80ILi1ELi1EN4cute5tupleIJNS5_1CILi64EEES8_NS7_ILi192EEEEEENS_6half_tEfNS_4arch4Sm80ELb0ELb1ELb1ELb0ELb1ELb0ELb0ELb0ELi2ELi2ELi2ELi2ELb1EEENS1_21CollectiveEpilogueBwdISA_SB_SD_Li256ELb0ELb0ELi4EEENS1_19SingleTileSchedulerILb0ELb0ELb0ELi64EEEEEEEEEvNT_6ParamsE --------------------------
	.section	.text._ZN7cutlass13device_kernelIN5flash19enable_sm80_to_sm89INS1_16FlashAttnBwdSm80INS1_25CollectiveMainloopBwdSm80ILi1ELi1EN4cute5tupleIJNS5_1CILi64EEES8_NS7_ILi192EEEEEENS_6half_tEfNS_4arch4Sm80ELb0ELb1ELb1ELb0ELb1ELb0ELb0ELb0ELi2ELi2ELi2ELi2ELb1EEENS1_21CollectiveEpilogueBwdISA_SB_SD_Li256ELb0ELb0ELi4EEENS1_19SingleTileSchedulerILb0ELb0ELb0ELi64EEEEEEEEEvNT_6ParamsE,"ax",@progbits
	.align	128
.text._ZN7cutlass13device_kernelIN5flash19enable_sm80_to_sm89INS1_16FlashAttnBwdSm80INS1_25CollectiveMainloopBwdSm80ILi1ELi1EN4cute5tupleIJNS5_1CILi64EEES8_NS7_ILi192EEEEEENS_6half_tEfNS_4arch4Sm80ELb0ELb1ELb1ELb0ELb1ELb0ELb0ELb0ELi2ELi2ELi2ELi2ELb1EEENS1_21CollectiveEpilogueBwdISA_SB_SD_Li256ELb0ELb0ELi4EEENS1_19SingleTileSchedulerILb0ELb0ELb0ELi64EEEEEEEEEvNT_6ParamsE:
        .type           _ZN7cutlass13device_kernelIN5flash19enable_sm80_to_sm89INS1_16FlashAttnBwdSm80INS1_25CollectiveMainloopBwdSm80ILi1ELi1EN4cute5tupleIJNS5_1CILi64EEES8_NS7_ILi192EEEEEENS_6half_tEfNS_4arch4Sm80ELb0ELb1ELb1ELb0ELb1ELb0ELb0ELb0ELi2ELi2ELi2ELi2ELb1EEENS1_21CollectiveEpilogueBwdISA_SB_SD_Li256ELb0ELb0ELi4EEENS1_19SingleTileSchedulerILb0ELb0ELb0ELi64EEEEEEEEEvNT_6ParamsE,@function
        .size           _ZN7cutlass13device_kernelIN5flash19enable_sm80_to_sm89INS1_16FlashAttnBwdSm80INS1_25CollectiveMainloopBwdSm80ILi1ELi1EN4cute5tupleIJNS5_1CILi64EEES8_NS7_ILi192EEEEEENS_6half_tEfNS_4arch4Sm80ELb0ELb1ELb1ELb0ELb1ELb0ELb0ELb0ELi2ELi2ELi2ELi2ELb1EEENS1_21CollectiveEpilogueBwdISA_SB_SD_Li256ELb0ELb0ELi4EEENS1_19SingleTileSchedulerILb0ELb0ELb0ELi64EEEEEEEEEvNT_6ParamsE,(.L_x_103 - _ZN7cutlass13device_kernelIN5flash19enable_sm80_to_sm89INS1_16FlashAttnBwdSm80INS1_25CollectiveMainloopBwdSm80ILi1ELi1EN4cute5tupleIJNS5_1CILi64EEES8_NS7_ILi192EEEEEENS_6half_tEfNS_4arch4Sm80ELb0ELb1ELb1ELb0ELb1ELb0ELb0ELb0ELi2ELi2ELi2ELi2ELb1EEENS1_21CollectiveEpilogueBwdISA_SB_SD_Li256ELb0ELb0ELi4EEENS1_19SingleTileSchedulerILb0ELb0ELb0ELi64EEEEEEEEEvNT_6ParamsE)
        .other          _ZN7cutlass13device_kernelIN5flash19enable_sm80_to_sm89INS1_16FlashAttnBwdSm80INS1_25CollectiveMainloopBwdSm80ILi1ELi1EN4cute5tupleIJNS5_1CILi64EEES8_NS7_ILi192EEEEEENS_6half_tEfNS_4arch4Sm80ELb0ELb1ELb1ELb0ELb1ELb0ELb0ELb0ELi2ELi2ELi2ELi2ELb1EEENS1_21CollectiveEpilogueBwdISA_SB_SD_Li256ELb0ELb0ELi4EEENS1_19SingleTileSchedulerILb0ELb0ELb0ELi64EEEEEEEEEvNT_6ParamsE,@"STO_CUDA_ENTRY STV_DEFAULT"
_ZN7cutlass13device_kernelIN5flash19enable_sm80_to_sm89INS1_16FlashAttnBwdSm80INS1_25CollectiveMainloopBwdSm80ILi1ELi1EN4cute5tupleIJNS5_1CILi64EEES8_NS7_ILi192EEEEEENS_6half_tEfNS_4arch4Sm80ELb0ELb1ELb1ELb0ELb1ELb0ELb0ELb0ELi2ELi2ELi2ELi2ELb1EEENS1_21CollectiveEpilogueBwdISA_SB_SD_Li256ELb0ELb0ELi4EEENS1_19SingleTileSchedulerILb0ELb0ELb0ELi64EEEEEEEEEvNT_6ParamsE:
[----:B------:R-:W-:Y:S01]  /*0000*/  LDC R1, c[0x0][0x37c] ;  /* 0x0000df00ff017b82 */ /* 0x000fe20000000800 */
[----:B------:R-:W-:Y:S05]  /*0010*/  EXIT ;  /* 0x000000000000794d */ /* 0x000fea0003800000 */
.L_x_9:
        /* <DEDUP_REMOVED lines=14> */
.L_x_103:


//--------------------- .text._ZN7cutlass13device_kernelIN5flash19enable_sm80_to_sm89INS1_16FlashAttnBwdSm80INS1_25CollectiveMainloopBwdSm80ILi1ELi1EN4cute5tupleIJNS5_1CILi64EEES8_NS7_ILi192EEEEEENS_6half_tEfNS_4arch4Sm80ELb0ELb1ELb1ELb0ELb0ELb0ELb0ELb0ELi2ELi2ELi2ELi2ELb1EEENS1_24CollectiveEpilogueBwdGQAISA_fSD_Li256ELb0ELb0EEENS1_19SingleTileSchedulerILb0ELb0ELb0ELi64EEEEEEEEEvNT_6ParamsE --------------------------
	.section	.text._ZN7cutlass13device_kernelIN5flash19enable_sm80_to_sm89INS1_16FlashAttnBwdSm80INS1_25CollectiveMainloopBwdSm80ILi1ELi1EN4cute5tupleIJNS5_1CILi64EEES8_NS7_ILi192EEEEEENS_6half_tEfNS_4arch4Sm80ELb0ELb1ELb1ELb0ELb0ELb0ELb0ELb0ELi2ELi2ELi2ELi2ELb1EEENS1_24CollectiveEpilogueBwdGQAISA_fSD_Li256ELb0ELb0EEENS1_19SingleTileSchedulerILb0ELb0ELb0ELi64EEEEEEEEEvNT_6ParamsE,"ax",@progbits
	.align	128
.text._ZN7cutlass13device_kernelIN5flash19enable_sm80_to_sm89INS1_16FlashAttnBwdSm80INS1_25CollectiveMainloopBwdSm80ILi1ELi1EN4cute5tupleIJNS5_1CILi64EEES8_NS7_ILi192EEEEEENS_6half_tEfNS_4arch4Sm80ELb0ELb1ELb1ELb0ELb0ELb0ELb0ELb0ELi2ELi2ELi2ELi2ELb1EEENS1_24CollectiveEpilogueBwdGQAISA_fSD_Li256ELb0ELb0EEENS1_19SingleTileSchedulerILb0ELb0ELb0ELi64EEEEEEEEEvNT_6ParamsE:
        .type           _ZN7cutlass13device_kernelIN5flash19enable_sm80_to_sm89INS1_16FlashAttnBwdSm80INS1_25CollectiveMainloopBwdSm80ILi1ELi1EN4cute5tupleIJNS5_1CILi64EEES8_NS7_ILi192EEEEEENS_6half_tEfNS_4arch4Sm80ELb0ELb1ELb1ELb0ELb0ELb0ELb0ELb0ELi2ELi2ELi2ELi2ELb1EEENS1_24CollectiveEpilogueBwdGQAISA_fSD_Li256ELb0ELb0EEENS1_19SingleTileSchedulerILb0ELb0ELb0ELi64EEEEEEEEEvNT_6ParamsE,@function
        .size           _ZN7cutlass13device_kernelIN5flash19enable_sm80_to_sm89INS1_16FlashAttnBwdSm80INS1_25CollectiveMainloopBwdSm80ILi1ELi1EN4cute5tupleIJNS5_1CILi64EEES8_NS7_ILi192EEEEEENS_6half_tEfNS_4arch4Sm80ELb0ELb1ELb1ELb0ELb0ELb0ELb0ELb0ELi2ELi2ELi2ELi2ELb1EEENS1_24CollectiveEpilogueBwdGQAISA_fSD_Li256ELb0ELb0EEENS1_19SingleTileSchedulerILb0ELb0ELb0ELi64EEEEEEEEEvNT_6ParamsE,(.L_x_104 - _ZN7cutlass13device_kernelIN5flash19enable_sm80_to_sm89INS1_16FlashAttnBwdSm80INS1_25CollectiveMainloopBwdSm80ILi1ELi1EN4cute5tupleIJNS5_1CILi64EEES8_NS7_ILi192EEEEEENS_6half_tEfNS_4arch4Sm80ELb0ELb1ELb1ELb0ELb0ELb0ELb0ELb0ELi2ELi2ELi2ELi2ELb1EEENS1_24CollectiveEpilogueBwdGQAISA_fSD_Li256ELb0ELb0EEENS1_19SingleTileSchedulerILb0ELb0ELb0ELi64EEEEEEEEEvNT_6ParamsE)
        .other          _ZN7cutlass13device_kernelIN5flash19enable_sm80_to_sm89INS1_16FlashAttnBwdSm80INS1_25CollectiveMainloopBwdSm80ILi1ELi1EN4cute5tupleIJNS5_1CILi64EEES8_NS7_ILi192EEEEEENS_6half_tEfNS_4arch4Sm80ELb0ELb1ELb1ELb0ELb0ELb0ELb0ELb0ELi2ELi2ELi2ELi2ELb1EEENS1_24CollectiveEpilogueBwdGQAISA_fSD_Li256ELb0ELb0EEENS1_19SingleTileSchedulerILb0ELb0ELb0ELi64EEEEEEEEEvNT_6ParamsE,@"STO_CUDA_ENTRY STV_DEFAULT"
_ZN7cutlass13device_kernelIN5flash19enable_sm80_to_sm89INS1_16FlashAttnBwdSm80INS1_25CollectiveMainloopBwdSm80ILi1ELi1EN4cute5tupleIJNS5_1CILi64EEES8_NS7_ILi192EEEEEENS_6half_tEfNS_4arch4Sm80ELb0ELb1ELb1ELb0ELb0ELb0ELb0ELb0ELi2ELi2ELi2ELi2ELb1EEENS1_24CollectiveEpilogueBwdGQAISA_fSD_Li256ELb0ELb0EEENS1_19SingleTileSchedulerILb0ELb0ELb0ELi64EEEEEEEEEvNT_6ParamsE:
[----:B------:R-:W-:Y:S01]  /*0000*/  LDC R1, c[0x0][0x37c] ;  /* 0x0000df00ff017b82 */ /* 0x000fe20000000800 */
[----:B------:R-:W-:Y:S05]  /*0010*/  EXIT ;  /* 0x000000000000794d */ /* 0x000fea0003800000 */
.L_x_10:
        /* <DEDUP_REMOVED lines=14> */
.L_x_104:


//--------------------- .text._ZN7cutlass13device_kernelIN5flash19enable_sm80_to_sm89INS1_16FlashAttnBwdSm80INS1_25CollectiveMainloopBwdSm80ILi1ELi1EN4cute5tupleIJNS5_1CILi64EEES8_NS7_ILi192EEEEEENS_6half_tEfNS_4arch4Sm80ELb0ELb1ELb1ELb0ELb1ELb0ELb0ELb0ELi2ELi2ELi2ELi2ELb1EEENS1_24CollectiveEpilogueBwdGQAISA_fSD_Li256ELb0ELb1EEENS1_19SingleTileSchedulerILb0ELb0ELb0ELi64EEEEEEEEEvNT_6ParamsE --------------------------
	.section	.text._ZN7cutlass13device_kernelIN5flash19enable_sm80_to_sm89INS1_16FlashAttnBwdSm80INS1_25CollectiveMainloopBwdSm80ILi1ELi1EN4cute5tupleIJNS5_1CILi64EEES8_NS7_ILi192EEEEEENS_6half_tEfNS_4arch4Sm80ELb0ELb1ELb1ELb0ELb1ELb0ELb0ELb0ELi2ELi2ELi2ELi2ELb1EEENS1_24CollectiveEpilogueBwdGQAISA_fSD_Li256ELb0ELb1EEENS1_19SingleTileSchedulerILb0ELb0ELb0ELi64EEEEEEEEEvNT_6ParamsE,"ax",@progbits
	.align	128
.text._ZN7cutlass13device_kernelIN5flash19enable_sm80_to_sm89INS1_16FlashAttnBwdSm80INS1_25CollectiveMainloopBwdSm80ILi1ELi1EN4cute5tupleIJNS5_1CILi64EEES8_NS7_ILi192EEEEEENS_6half_tEfNS_4arch4Sm80ELb0ELb1ELb1ELb0ELb1ELb0ELb0ELb0ELi2ELi2ELi2ELi2ELb1EEENS1_24CollectiveEpilogueBwdGQAISA_fSD_Li256ELb0ELb1EEENS1_19SingleTileSchedulerILb0ELb0ELb0ELi64EEEEEEEEEvNT_6ParamsE:
        .type           _ZN7cutlass13device_kernelIN5flash19enable_sm80_to_sm89INS1_16FlashAttnBwdSm80INS1_25CollectiveMainloopBwdSm80ILi1ELi1EN4cute5tupleIJNS5_1CILi64EEES8_NS7_ILi192EEEEEENS_6half_tEfNS_4arch4Sm80ELb0ELb1ELb1ELb0ELb1ELb0ELb0ELb0ELi2ELi2ELi2ELi2ELb1EEENS1_24CollectiveEpilogueBwdGQAISA_fSD_Li256ELb0ELb1EEENS1_19SingleTileSchedulerILb0ELb0ELb0ELi64EEEEEEEEEvNT_6ParamsE,@function
        .size           _ZN7cutlass13device_kernelIN5flash19enable_sm80_to_sm89INS1_16FlashAttnBwdSm80INS1_25CollectiveMainloopBwdSm80ILi1ELi1EN4cute5tupleIJNS5_1CILi64EEES8_NS7_ILi192EEEEEENS_6half_tEfNS_4arch4Sm80ELb0ELb1ELb1ELb0ELb1ELb0ELb0ELb0ELi2ELi2ELi2ELi2ELb1EEENS1_24CollectiveEpilogueBwdGQAISA_fSD_Li256ELb0ELb1EEENS1_19SingleTileSchedulerILb0ELb0ELb0ELi64EEEEEEEEEvNT_6ParamsE,(.L_x_105 - _ZN7cutlass13device_kernelIN5flash19enable_sm80_to_sm89INS1_16FlashAttnBwdSm80INS1_25CollectiveMainloopBwdSm80ILi1ELi1EN4cute5tupleIJNS5_1CILi64EEES8_NS7_ILi192EEEEEENS_6half_tEfNS_4arch4Sm80ELb0ELb1ELb1ELb0ELb1ELb0ELb0ELb0ELi2ELi2ELi2ELi2ELb1EEENS1_24CollectiveEpilogueBwdGQAISA_fSD_Li256ELb0ELb1EEENS1_19SingleTileSchedulerILb0ELb0ELb0ELi64EEEEEEEEEvNT_6ParamsE)
        .other          _ZN7cutlass13device_kernelIN5flash19enable_sm80_to_sm89INS1_16FlashAttnBwdSm80INS1_25CollectiveMainloopBwdSm80ILi1ELi1EN4cute5tupleIJNS5_1CILi64EEES8_NS7_ILi192EEEEEENS_6half_tEfNS_4arch4Sm80ELb0ELb1ELb1ELb0ELb1ELb0ELb0ELb0ELi2ELi2ELi2ELi2ELb1EEENS1_24CollectiveEpilogueBwdGQAISA_fSD_Li256ELb0ELb1EEENS1_19SingleTileSchedulerILb0ELb0ELb0ELi64EEEEEEEEEvNT_6ParamsE,@"STO_CUDA_ENTRY STV_DEFAULT"
_ZN7cutlass13device_kernelIN5flash19enable_sm80_to_sm89INS1_16FlashAttnBwdSm80INS1_25CollectiveMainloopBwdSm80ILi1ELi1EN4cute5tupleIJNS5_1CILi64EEES8_NS7_ILi192EEEEEENS_6half_tEfNS_4arch4Sm80ELb0ELb1ELb1ELb0ELb1ELb0ELb0ELb0ELi2ELi2ELi2ELi2ELb1EEENS1_24CollectiveEpilogueBwdGQAISA_fSD_Li256ELb0ELb1EEENS1_19SingleTileSchedulerILb0ELb0ELb0ELi64EEEEEEEEEvNT_6ParamsE:
[----:B------:R-:W-:Y:S01]  /*0000*/  LDC R1, c[0x0][0x37c] ;  /* 0x0000df00ff017b82 */ /* 0x000fe20000000800 */
[----:B------:R-:W-:Y:S05]  /*0010*/  EXIT ;  /* 0x000000000000794d */ /* 0x000fea0003800000 */
.L_x_11:
        /* <DEDUP_REMOVED lines=14> */
.L_x_105:


//--------------------- .text._ZN7cutlass13device_kernelIN5flash19enable_sm80_to_sm89INS1_16FlashAttnBwdSm80INS1_25CollectiveMainloopBwdSm80ILi1ELi1EN4cute5tupleIJNS5_1CILi64EEES8_NS7_ILi192EEEEEENS_6half_tEfNS_4arch4Sm80ELb0ELb1ELb1ELb1ELb0ELb0ELb0ELb0ELi2ELi2ELi2ELi2ELb1EEENS1_21CollectiveEpilogueBwdISA_SB_SD_Li256ELb1ELb0ELi4EEENS1_19SingleTileSchedulerILb1ELb0ELb0ELi64EEEEEEEEEvNT_6ParamsE --------------------------
	.section	.text._ZN7cutlass13device_kernelIN5flash19enable_sm80_to_sm89INS1_16FlashAttnBwdSm80INS1_25CollectiveMainloopBwdSm80ILi1ELi1EN4cute5tupleIJNS5_1CILi64EEES8_NS7_ILi192EEEEEENS_6half_tEfNS_4arch4Sm80ELb0ELb1ELb1ELb1ELb0ELb0ELb0ELb0ELi2ELi2ELi2ELi2ELb1EEENS1_21CollectiveEpilogueBwdISA_SB_SD_Li256ELb1ELb0ELi4EEENS1_19SingleTileSchedulerILb1ELb0ELb0ELi64EEEEEEEEEvNT_6ParamsE,"ax",@progbits
	.align	128
.text._ZN7cutlass13device_kernelIN5flash19enable_sm80_to_sm89INS1_16FlashAttnBwdSm80INS1_25CollectiveMainloopBwdSm80ILi1ELi1EN4cute5tupleIJNS5_1CILi64EEES8_NS7_ILi192EEEEEENS_6half_tEfNS_4arch4Sm80ELb0ELb1ELb1ELb1ELb0ELb0ELb0ELb0ELi2ELi2ELi2ELi2ELb1EEENS1_21CollectiveEpilogueBwdISA_SB_SD_Li256ELb1ELb0ELi4EEENS1_19SingleTileSchedulerILb1ELb0ELb0ELi64EEEEEEEEEvNT_6ParamsE:
        .type           _ZN7cutlass13device_kernelIN5flash19enable_sm80_to_sm89INS1_16FlashAttnBwdSm80INS1_25CollectiveMainloopBwdSm80ILi1ELi1EN4cute5tupleIJNS5_1CILi64EEES8_NS7_ILi192EEEEEENS_6half_tEfNS_4arch4Sm80ELb0ELb1ELb1ELb1ELb0ELb0ELb0ELb0ELi2ELi2ELi2ELi2ELb1EEENS1_21CollectiveEpilogueBwdISA_SB_SD_Li256ELb1ELb0ELi4EEENS1_19SingleTileSchedulerILb1ELb0ELb0ELi64EEEEEEEEEvNT_6ParamsE,@function
        .size           _ZN7cutlass13device_kernelIN5flash19enable_sm80_to_sm89INS1_16FlashAttnBwdSm80INS1_25CollectiveMainloopBwdSm80ILi1ELi1EN4cute5tupleIJNS5_1CILi64EEES8_NS7_ILi192EEEEEENS_6half_tEfNS_4arch4Sm80ELb0ELb1ELb1ELb1ELb0ELb0ELb0ELb0ELi2ELi2ELi2ELi2ELb1EEENS1_21CollectiveEpilogueBwdISA_SB_SD_Li256ELb1ELb0ELi4EEENS1_19SingleTileSchedulerILb1ELb0ELb0ELi64EEEEEEEEEvNT_6ParamsE,(.L_x_106 - _ZN7cutlass13device_kernelIN5flash19enable_sm80_to_sm89INS1_16FlashAttnBwdSm80INS1_25CollectiveMainloopBwdSm80ILi1ELi1EN4cute5tupleIJNS5_1CILi64EEES8_NS7_ILi192EEEEEENS_6half_tEfNS_4arch4Sm80ELb0ELb1ELb1ELb1ELb0ELb0ELb0ELb0ELi2ELi2ELi2ELi2ELb1EEENS1_21CollectiveEpilogueBwdISA_SB_SD_Li256ELb1ELb0ELi4EEENS1_19SingleTileSchedulerILb1ELb0ELb0ELi64EEEEEEEEEvNT_6ParamsE)
        .other          _ZN7cutlass13device_kernelIN5flash19enable_sm80_to_sm89INS1_16FlashAttnBwdSm80INS1_25CollectiveMainloopBwdSm80ILi1ELi1EN4cute5tupleIJNS5_1CILi64EEES8_NS7_ILi192EEEEEENS_6half_tEfNS_4arch4Sm80ELb0ELb1ELb1ELb1ELb0ELb0ELb0ELb0ELi2ELi2ELi2ELi2ELb1EEENS1_21CollectiveEpilogueBwdISA_SB_SD_Li256ELb1ELb0ELi4EEENS1_19SingleTileSchedulerILb1ELb0ELb0ELi64EEEEEEEEEvNT_6ParamsE,@"STO_CUDA_ENTRY STV_DEFAULT"
_ZN7cutlass13device_kernelIN5flash19enable_sm80_to_sm89INS1_16FlashAttnBwdSm80INS1_25CollectiveMainloopBwdSm80ILi1ELi1EN4cute5tupleIJNS5_1CILi64EEES8_NS7_ILi192EEEEEENS_6half_tEfNS_4arch4Sm80ELb0ELb1ELb1ELb1ELb0ELb0ELb0ELb0ELi2ELi2ELi2ELi2ELb1EEENS1_21CollectiveEpilogueBwdISA_SB_SD_Li256ELb1ELb0ELi4EEENS1_19SingleTileSchedulerILb1ELb0ELb0ELi64EEEEEEEEEvNT_6ParamsE:
[----:B------:R-:W-:Y:S01]  /*0000*/  LDC R1, c[0x0][0x37c] ;  /* 0x0000df00ff017b82 */ /* 0x000fe20000000800 */
[----:B------:R-:W-:Y:S05]  /*0010*/  EXIT ;  /* 0x000000000000794d */ /* 0x000fea0003800000 */
.L_x_12:
        /* <DEDUP_REMOVED lines=14> */
.L_x_106:


//--------------------- .text._ZN7cutlass13device_kernelIN5flash19enable_sm80_to_sm89INS1_16FlashAttnBwdSm80INS1_25CollectiveMainloopBwdSm80ILi1ELi1EN4cute5tupleIJNS5_1CILi64EEES8_NS7_ILi192EEEEEENS_6half_tEfNS_4arch4Sm80ELb0ELb1ELb1ELb1ELb1ELb0ELb0ELb0ELi2ELi2ELi2ELi2ELb1EEENS1_21CollectiveEpilogueBwdISA_SB_SD_Li256ELb1ELb0ELi4EEENS1_19SingleTileSchedulerILb1ELb0ELb0ELi64EEEEEEEEEvNT_6ParamsE --------------------------
	.section	.text._ZN7cutlass13device_kernelIN5flash19enable_sm80_to_sm89INS1_16FlashAttnBwdSm80INS1_25CollectiveMainloopBwdSm80ILi1ELi1EN4cute5tupleIJNS5_1CILi64EEES8_NS7_ILi192EEEEEENS_6half_tEfNS_4arch4Sm80ELb0ELb1ELb1ELb1ELb1ELb0ELb0ELb0ELi2ELi2ELi2ELi2ELb1EEENS1_21CollectiveEpilogueBwdISA_SB_SD_Li256ELb1ELb0ELi4EEENS1_19SingleTileSchedulerILb1ELb0ELb0ELi64EEEEEEEEEvNT_6ParamsE,"ax",@progbits
	.align	128
.text._ZN7cutlass13device_kernelIN5flash19enable_sm80_to_sm89INS1_16FlashAttnBwdSm80INS1_25CollectiveMainloopBwdSm80ILi1ELi1EN4cute5tupleIJNS5_1CILi64EEES8_NS7_ILi192EEEEEENS_6half_tEfNS_4arch4Sm80ELb0ELb1ELb1ELb1ELb1ELb0ELb0ELb0ELi2ELi2ELi2ELi2ELb1EEENS1_21CollectiveEpilogueBwdISA_SB_SD_Li256ELb1ELb0ELi4EEENS1_19SingleTileSchedulerILb1ELb0ELb0ELi64EEEEEEEEEvNT_6ParamsE:
        .type           _ZN7cutlass13device_kernelIN5flash19enable_sm80_to_sm89INS1_16FlashAttnBwdSm80INS1_25CollectiveMainloopBwdSm80ILi1ELi1EN4cute5tupleIJNS5_1CILi64EEES8_NS7_ILi192EEEEEENS_6half_tEfNS_4arch4Sm80ELb0ELb1ELb1ELb1ELb1ELb0ELb0ELb0ELi2ELi2ELi2ELi2ELb1EEENS1_21CollectiveEpilogueBwdISA_SB_SD_Li256ELb1ELb0ELi4EEENS1_19SingleTileSchedulerILb1ELb0ELb0ELi64EEEEEEEEEvNT_6ParamsE,@function
        .size           _ZN7cutlass13device_kernelIN5flash19enable_sm80_to_sm89INS1_16FlashAttnBwdSm80INS1_25CollectiveMainloopBwdSm80ILi1ELi1EN4cute5tupleIJNS5_1CILi64EEES8_NS7_ILi192EEEEEENS_6half_tEfNS_4arch4Sm80ELb0ELb1ELb1ELb1ELb1ELb0ELb0ELb0ELi2ELi2ELi2ELi2ELb1EEENS1_21CollectiveEpilogueBwdISA_SB_SD_Li256ELb1ELb0ELi4EEENS1_19SingleTileSchedulerILb1ELb0ELb0ELi64EEEEEEEEEvNT_6ParamsE,(.L_x_107 - _ZN7cutlass13device_kernelIN5flash19enable_sm80_to_sm89INS1_16FlashAttnBwdSm80INS1_25CollectiveMainloopBwdSm80ILi1ELi1EN4cute5tupleIJNS5_1CILi64EEES8_NS7_ILi192EEEEEENS_6half_tEfNS_4arch4Sm80ELb0ELb1ELb1ELb1ELb1ELb0ELb0ELb0ELi2ELi2ELi2ELi2ELb1EEENS1_21CollectiveEpilogueBwdISA_SB_SD_Li256ELb1ELb0ELi4EEENS1_19SingleTileSchedulerILb1ELb0ELb0ELi64EEEEEEEEEvNT_6ParamsE)
        .other          _ZN7cutlass13device_kernelIN5flash19enable_sm80_to_sm89INS1_16FlashAttnBwdSm80INS1_25CollectiveMainloopBwdSm80ILi1ELi1EN4cute5tupleIJNS5_1CILi64EEES8_NS7_ILi192EEEEEENS_6half_tEfNS_4arch4Sm80ELb0ELb1ELb1ELb1ELb1ELb0ELb0ELb0ELi2ELi2ELi2ELi2ELb1EEENS1_21CollectiveEpilogueBwdISA_SB_SD_Li256ELb1ELb0ELi4EEENS1_19SingleTileSchedulerILb1ELb0ELb0ELi64EEEEEEEEEvNT_6ParamsE,@"STO_CUDA_ENTRY STV_DEFAULT"
_ZN7cutlass13device_kernelIN5flash19enable_sm80_to_sm89INS1_16FlashAttnBwdSm80INS1_25CollectiveMainloopBwdSm80ILi1ELi1EN4cute5tupleIJNS5_1CILi64EEES8_NS7_ILi192EEEEEENS_6half_tEfNS_4arch4Sm80ELb0ELb1ELb1ELb1ELb1ELb0ELb0ELb0ELi2ELi2ELi2ELi2ELb1EEENS1_21CollectiveEpilogueBwdISA_SB_SD_Li256ELb1ELb0ELi4EEENS1_19SingleTileSchedulerILb1ELb0ELb0ELi64EEEEEEEEEvNT_6ParamsE:
[----:B------:R-:W-:Y:S01]  /*0000*/  LDC R1, c[0x0][0x37c] ;  /* 0x0000df00ff017b82 */ /* 0x000fe20000000800 */
[----:B------:R-:W-:Y:S05]  /*0010*/  EXIT ;  /* 0x000000000000794d */ /* 0x000fea0003800000 */
.L_x_13:
        /* <DEDUP_REMOVED lines=14> */
.L_x_107:


//--------------------- .text._ZN7cutlass13device_kernelIN5flash19enable_sm80_to_sm89INS1_16FlashAttnBwdSm80INS1_25CollectiveMainloopBwdSm80ILi1ELi1EN4cute5tupleIJNS5_1CILi64EEES8_NS7_ILi192EEEEEENS_6half_tEfNS_4arch4Sm80ELb0ELb1ELb1ELb1ELb0ELb0ELb0ELb0ELi2ELi2ELi2ELi2ELb1EEENS1_24CollectiveEpilogueBwdGQAISA_fSD_Li256ELb1ELb0EEENS1_19SingleTileSchedulerILb1ELb0ELb0ELi64EEEEEEEEEvNT_6ParamsE --------------------------
	.section	.text._ZN7cutlass13device_kernelIN5flash19enable_sm80_to_sm89INS1_16FlashAttnBwdSm80INS1_25CollectiveMainloopBwdSm80ILi1ELi1EN4cute5tupleIJNS5_1CILi64EEES8_NS7_ILi192EEEEEENS_6half_tEfNS_4arch4Sm80ELb0ELb1ELb1ELb1ELb0ELb0ELb0ELb0ELi2ELi2ELi2ELi2ELb1EEENS1_24CollectiveEpilogueBwdGQAISA_fSD_Li256ELb1ELb0EEENS1_19SingleTileSchedulerILb1ELb0ELb0ELi64EEEEEEEEEvNT_6ParamsE,"ax",@progbits
	.align	128
.text._ZN7cutlass13device_kernelIN5flash19enable_sm80_to_sm89INS1_16FlashAttnBwdSm80INS1_25CollectiveMainloopBwdSm80ILi1ELi1EN4cute5tupleIJNS5_1CILi64EEES8_NS7_ILi192EEEEEENS_6half_tEfNS_4arch4Sm80ELb0ELb1ELb1ELb1ELb0ELb0ELb0ELb0ELi2ELi2ELi2ELi2ELb1EEENS1_24CollectiveEpilogueBwdGQAISA_fSD_Li256ELb1ELb0EEENS1_19SingleTileSchedulerILb1ELb0ELb0ELi64EEEEEEEEEvNT_6ParamsE:
        .type           _ZN7cutlass13device_kernelIN5flash19enable_sm80_to_sm89INS1_16FlashAttnBwdSm80INS1_25CollectiveMainloopBwdSm80ILi1ELi1EN4cute5tupleIJNS5_1CILi64EEES8_NS7_ILi192EEEEEENS_6half_tEfNS_4arch4Sm80ELb0ELb1ELb1ELb1ELb0ELb0ELb0ELb0ELi2ELi2ELi2ELi2ELb1EEENS1_24CollectiveEpilogueBwdGQAISA_fSD_Li256ELb1ELb0EEENS1_19SingleTileSchedulerILb1ELb0ELb0ELi64EEEEEEEEEvNT_6ParamsE,@function
        .size           _ZN7cutlass13device_kernelIN5flash19enable_sm80_to_sm89INS1_16FlashAttnBwdSm80INS1_25CollectiveMainloopBwdSm80ILi1ELi1EN4cute5tupleIJNS5_1CILi64EEES8_NS7_ILi192EEEEEENS_6half_tEfNS_4arch4Sm80ELb0ELb1ELb1ELb1ELb0ELb0ELb0ELb0ELi2ELi2ELi2ELi2ELb1EEENS1_24CollectiveEpilogueBwdGQAISA_fSD_Li256ELb1ELb0EEENS1_19SingleTileSchedulerILb1ELb0ELb0ELi64EEEEEEEEEvNT_6ParamsE,(.L_x_108 - _ZN7cutlass13device_kernelIN5flash19enable_sm80_to_sm89INS1_16FlashAttnBwdSm80INS1_25CollectiveMainloopBwdSm80ILi1ELi1EN4cute5tupleIJNS5_1CILi64EEES8_NS7_ILi192EEEEEENS_6half_tEfNS_4arch4Sm80ELb0ELb1ELb1ELb1ELb0ELb0ELb0ELb0ELi2ELi2ELi2ELi2ELb1EEENS1_24CollectiveEpilogueBwdGQAISA_fSD_Li256ELb1ELb0EEENS1_19SingleTileSchedulerILb1ELb0ELb0ELi64EEEEEEEEEvNT_6ParamsE)
        .other          _ZN7cutlass13device_kernelIN5flash19enable_sm80_to_sm89INS1_16FlashAttnBwdSm80INS1_25CollectiveMainloopBwdSm80ILi1ELi1EN4cute5tupleIJNS5_1CILi64EEES8_NS7_ILi192EEEEEENS_6half_tEfNS_4arch4Sm80ELb0ELb1ELb1ELb1ELb0ELb0ELb0ELb0ELi2ELi2ELi2ELi2ELb1EEENS1_24CollectiveEpilogueBwdGQAISA_fSD_Li256ELb1ELb0EEENS1_19SingleTileSchedulerILb1ELb0ELb0ELi64EEEEEEEEEvNT_6ParamsE,@"STO_CUDA_ENTRY STV_DEFAULT"
_ZN7cutlass13device_kernelIN5flash19enable_sm80_to_sm89INS1_16FlashAttnBwdSm80INS1_25CollectiveMainloopBwdSm80ILi1ELi1EN4cute5tupleIJNS5_1CILi64EEES8_NS7_ILi192EEEEEENS_6half_tEfNS_4arch4Sm80ELb0ELb1ELb1ELb1ELb0ELb0ELb0ELb0ELi2ELi2ELi2ELi2ELb1EEENS1_24CollectiveEpilogueBwdGQAISA_fSD_Li256ELb1ELb0EEENS1_19SingleTileSchedulerILb1ELb0ELb0ELi64EEEEEEEEEvNT_6ParamsE:
[----:B------:R-:W-:Y:S01]  /*0000*/  LDC R1, c[0x0][0x37c] ;  /* 0x0000df00ff017b82 */ /* 0x000fe20000000800 */
[----:B------:R-:W-:Y:S05]  /*0010*/  EXIT ;  /* 0x000000000000794d */ /* 0x000fea0003800000 */
.L_x_14:
        /* <DEDUP_REMOVED lines=14> */
.L_x_108:


//--------------------- .text._ZN7cutlass13device_kernelIN5flash19enable_sm80_to_sm89INS1_16FlashAttnBwdSm80INS1_25CollectiveMainloopBwdSm80ILi1ELi1EN4cute5tupleIJNS5_1CILi64EEES8_NS7_ILi192EEEEEENS_6half_tEfNS_4arch4Sm80ELb0ELb1ELb1ELb1ELb1ELb0ELb0ELb0ELi2ELi2ELi2ELi2ELb1EEENS1_24CollectiveEpilogueBwdGQAISA_fSD_Li256ELb1ELb1EEENS1_19SingleTileSchedulerILb1ELb0ELb0ELi64EEEEEEEEEvNT_6ParamsE --------------------------
	.section	.text._ZN7cutlass13device_kernelIN5flash19enable_sm80_to_sm89INS1_16FlashAttnBwdSm80INS1_25CollectiveMainloopBwdSm80ILi1ELi1EN4cute5tupleIJNS5_1CILi64EEES8_NS7_ILi192EEEEEENS_6half_tEfNS_4arch4Sm80ELb0ELb1ELb1ELb1ELb1ELb0ELb0ELb0ELi2ELi2ELi2ELi2ELb1EEENS1_24CollectiveEpilogueBwdGQAISA_fSD_Li256ELb1ELb1EEENS1_19SingleTileSchedulerILb1ELb0ELb0ELi64EEEEEEEEEvNT_6ParamsE,"ax",@progbits
	.align	128
.text._ZN7cutlass13device_kernelIN5flash19enable_sm80_to_sm89INS1_16FlashAttnBwdSm80INS1_25CollectiveMainloopBwdSm80ILi1ELi1EN4cute5tupleIJNS5_1CILi64EEES8_NS7_ILi192EEEEEENS_6half_tEfNS_4arch4Sm80ELb0ELb1ELb1ELb1ELb1ELb0ELb0ELb0ELi2ELi2ELi2ELi2ELb1EEENS1_24CollectiveEpilogueBwdGQAISA_fSD_Li256ELb1ELb1EEENS1_19SingleTileSchedulerILb1ELb0ELb0ELi64EEEEEEEEEvNT_6ParamsE:
        .type           _ZN7cutlass13device_kernelIN5flash19enable_sm80_to_sm89INS1_16FlashAttnBwdSm80INS1_25CollectiveMainloopBwdSm80ILi1ELi1EN4cute5tupleIJNS5_1CILi64EEES8_NS7_ILi192EEEEEENS_6half_tEfNS_4arch4Sm80ELb0ELb1ELb1ELb1ELb1ELb0ELb0ELb0ELi2ELi2ELi2ELi2ELb1EEENS1_24CollectiveEpilogueBwdGQAISA_fSD_Li256ELb1ELb1EEENS1_19SingleTileSchedulerILb1ELb0ELb0ELi64EEEEEEEEEvNT_6ParamsE,@function
        .size           _ZN7cutlass13device_kernelIN5flash19enable_sm80_to_sm89INS1_16FlashAttnBwdSm80INS1_25CollectiveMainloopBwdSm80ILi1ELi1EN4cute5tupleIJNS5_1CILi64EEES8_NS7_ILi192EEEEEENS_6half_tEfNS_4arch4Sm80ELb0ELb1ELb1ELb1ELb1ELb0ELb0ELb0ELi2ELi2ELi2ELi2ELb1EEENS1_24CollectiveEpilogueBwdGQAISA_fSD_Li256ELb1ELb1EEENS1_19SingleTileSchedulerILb1ELb0ELb0ELi64EEEEEEEEEvNT_6ParamsE,(.L_x_109 - _ZN7cutlass13device_kernelIN5flash19enable_sm80_to_sm89INS1_16FlashAttnBwdSm80INS1_25CollectiveMainloopBwdSm80ILi1ELi1EN4cute5tupleIJNS5_1CILi64EEES8_NS7_ILi192EEEEEENS_6half_tEfNS_4arch4Sm80ELb0ELb1ELb1ELb1ELb1ELb0ELb0ELb0ELi2ELi2ELi2ELi2ELb1EEENS1_24CollectiveEpilogueBwdGQAISA_fSD_Li256ELb1ELb1EEENS1_19SingleTileSchedulerILb1ELb0ELb0ELi64EEEEEEEEEvNT_6ParamsE)
        .other          _ZN7cutlass13device_kernelIN5flash19enable_sm80_to_sm89INS1_16FlashAttnBwdSm80INS1_25CollectiveMainloopBwdSm80ILi1ELi1EN4cute5tupleIJNS5_1CILi64EEES8_NS7_ILi192EEEEEENS_6half_tEfNS_4arch4Sm80ELb0ELb1ELb1ELb1ELb1ELb0ELb0ELb0ELi2ELi2ELi2ELi2ELb1EEENS1_24CollectiveEpilogueBwdGQAISA_fSD_Li256ELb1ELb1EEENS1_19SingleTileSchedulerILb1ELb0ELb0ELi64EEEEEEEEEvNT_6ParamsE,@"STO_CUDA_ENTRY STV_DEFAULT"
_ZN7cutlass13device_kernelIN5flash19enable_sm80_to_sm89INS1_16FlashAttnBwdSm80INS1_25CollectiveMainloopBwdSm80ILi1ELi1EN4cute5tupleIJNS5_1CILi64EEES8_NS7_ILi192EEEEEENS_6half_tEfNS_4arch4Sm80ELb0ELb1ELb1ELb1ELb1ELb0ELb0ELb0ELi2ELi2ELi2ELi2ELb1EEENS1_24CollectiveEpilogueBwdGQAISA_fSD_Li256ELb1ELb1EEENS1_19SingleTileSchedulerILb1ELb0ELb0ELi64EEEEEEEEEvNT_6ParamsE:
[----:B------:R-:W-:Y:S01]  /*0000*/  LDC R1, c[0x0][0x37c] ;  /* 0x0000df00ff017b82 */ /* 0x000fe20000000800 */
[----:B------:R-:W-:Y:S05]  /*0010*/  EXIT ;  /* 0x000000000000794d */ /* 0x000fea0003800000 */
.L_x_15:
        /* <DEDUP_REMOVED lines=14> */
.L_x_109:


//--------------------- .text._ZN7cutlass13device_kernelIN5flash19enable_sm80_to_sm89INS1_16FlashAttnBwdSm80INS1_25CollectiveMainloopBwdSm80ILi1ELi1EN4cute5tupleIJNS5_1CILi64EEES8_NS7_ILi192EEEEEENS_6half_tEfNS_4arch4Sm80ELb1ELb0ELb1ELb0ELb0ELb0ELb0ELb0ELi2ELi2ELi2ELi2ELb1EEENS1_21CollectiveEpilogueBwdISA_SB_SD_Li256ELb0ELb0ELi4EEENS1_25SingleTileBwdLPTSchedulerILb0ELi64ELb0EEEEEEEEEvNT_6ParamsE --------------------------
	.section	.text._ZN7cutlass13device_kernelIN5flash19enable_sm80_to_sm89INS1_16FlashAttnBwdSm80INS1_25CollectiveMainloopBwdSm80ILi1ELi1EN4cute5tupleIJNS5_1CILi64EEES8_NS7_ILi192EEEEEENS_6half_tEfNS_4arch4Sm80ELb1ELb0ELb1ELb0ELb0ELb0ELb0ELb0ELi2ELi2ELi2ELi2ELb1EEENS1_21CollectiveEpilogueBwdISA_SB_SD_Li256ELb0ELb0ELi4EEENS1_25SingleTileBwdLPTSchedulerILb0ELi64ELb0EEEEEEEEEvNT_6ParamsE,"ax",@progbits
	.align	128
.text._ZN7cutlass13device_kernelIN5flash19enable_sm80_to_sm89INS1_16FlashAttnBwdSm80INS1_25CollectiveMainloopBwdSm80ILi1ELi1EN4cute5tupleIJNS5_1CILi64EEES8_NS7_ILi192EEEEEENS_6half_tEfNS_4arch4Sm80ELb1ELb0ELb1ELb0ELb0ELb0ELb0ELb0ELi2ELi2ELi2ELi2ELb1EEENS1_21CollectiveEpilogueBwdISA_SB_SD_Li256ELb0ELb0ELi4EEENS1_25SingleTileBwdLPTSchedulerILb0ELi64ELb0EEEEEEEEEvNT_6ParamsE:
        .type           _ZN7cutlass13device_kernelIN5flash19enable_sm80_to_sm89INS1_16FlashAttnBwdSm80INS1_25CollectiveMainloopBwdSm80ILi1ELi1EN4cute5tupleIJNS5_1CILi64EEES8_NS7_ILi192EEEEEENS_6half_tEfNS_4arch4Sm80ELb1ELb0ELb1ELb0ELb0ELb0ELb0ELb0ELi2ELi2ELi2ELi2ELb1EEENS1_21CollectiveEpilogueBwdISA_SB_SD_Li256ELb0ELb0ELi4EEENS1_25SingleTileBwdLPTSchedulerILb0ELi64ELb0EEEEEEEEEvNT_6ParamsE,@function
        .size           _ZN7cutlass13device_kernelIN5flash19enable_sm80_to_sm89INS1_16FlashAttnBwdSm80INS1_25CollectiveMainloopBwdSm80ILi1ELi1EN4cute5tupleIJNS5_1CILi64EEES8_NS7_ILi192EEEEEENS_6half_tEfNS_4arch4Sm80ELb1ELb0ELb1ELb0ELb0ELb0ELb0ELb0ELi2ELi2ELi2ELi2ELb1EEENS1_21CollectiveEpilogueBwdISA_SB_SD_Li256ELb0ELb0ELi4EEENS1_25SingleTileBwdLPTSchedulerILb0ELi64ELb0EEEEEEEEEvNT_6ParamsE,(.L_x_110 - _ZN7cutlass13device_kernelIN5flash19enable_sm80_to_sm89INS1_16FlashAttnBwdSm80INS1_25CollectiveMainloopBwdSm80ILi1ELi1EN4cute5tupleIJNS5_1CILi64EEES8_NS7_ILi192EEEEEENS_6half_tEfNS_4arch4Sm80ELb1ELb0ELb1ELb0ELb0ELb0ELb0ELb0ELi2ELi2ELi2ELi2ELb1EEENS1_21CollectiveEpilogueBwdISA_SB_SD_Li256ELb0ELb0ELi4EEENS1_25SingleTileBwdLPTSchedulerILb0ELi64ELb0EEEEEEEEEvNT_6ParamsE)
        .other          _ZN7cutlass13device_kernelIN5flash19enable_sm80_to_sm89INS1_16FlashAttnBwdSm80INS1_25CollectiveMainloopBwdSm80ILi1ELi1EN4cute5tupleIJNS5_1CILi64EEES8_NS7_ILi192EEEEEENS_6half_tEfNS_4arch4Sm80ELb1ELb0ELb1ELb0ELb0ELb0ELb0ELb0ELi2ELi2ELi2ELi2ELb1EEENS1_21CollectiveEpilogueBwdISA_SB_SD_Li256ELb0ELb0ELi4EEENS1_25SingleTileBwdLPTSchedulerILb0ELi64ELb0EEEEEEEEEvNT_6ParamsE,@"STO_CUDA_ENTRY STV_DEFAULT"
_ZN7cutlass13device_kernelIN5flash19enable_sm80_to_sm89INS1_16FlashAttnBwdSm80INS1_25CollectiveMainloopBwdSm80ILi1ELi1EN4cute5tupleIJNS5_1CILi64EEES8_NS7_ILi192EEEEEENS_6half_tEfNS_4arch4Sm80ELb1ELb0ELb1ELb0ELb0ELb0ELb0ELb0ELi2ELi2ELi2ELi2ELb1EEENS1_21CollectiveEpilogueBwdISA_SB_SD_Li256ELb0ELb0ELi4EEENS1_25SingleTileBwdLPTSchedulerILb0ELi64ELb0EEEEEEEEEvNT_6ParamsE:
[----:B------:R-:W-:Y:S01]  /*0000*/  LDC R1, c[0x0][0x37c] ;  /* 0x0000df00ff017b82 */ /* 0x000fe20000000800 */
[----:B------:R-:W-:Y:S05]  /*0010*/  EXIT ;  /* 0x000000000000794d */ /* 0x000fea0003800000 */
.L_x_16:
        /* <DEDUP_REMOVED lines=14> */
.L_x_110:


//--------------------- .text._ZN7cutlass13device_kernelIN5flash19enable_sm80_to_sm89INS1_16FlashAttnBwdSm80INS1_25CollectiveMainloopBwdSm80ILi1ELi1EN4cute5tupleIJNS5_1CILi64EEES8_NS7_ILi192EEEEEENS_6half_tEfNS_4arch4Sm80ELb1ELb0ELb1ELb0ELb1ELb0ELb0ELb0ELi2ELi2ELi2ELi2ELb1EEENS1_21CollectiveEpilogueBwdISA_SB_SD_Li256ELb0ELb0ELi4EEENS1_25SingleTileBwdLPTSchedulerILb0ELi64ELb1EEEEEEEEEvNT_6ParamsE --------------------------
	.section	.text._ZN7cutlass13device_kernelIN5flash19enable_sm80_to_sm89INS1_16FlashAttnBwdSm80INS1_25CollectiveMainloopBwdSm80ILi1ELi1EN4cute5tupleIJNS5_1CILi64EEES8_NS7_ILi192EEEEEENS_6half_tEfNS_4arch4Sm80ELb1ELb0ELb1ELb0ELb1ELb0ELb0ELb0ELi2ELi2ELi2ELi2ELb1EEENS1_21CollectiveEpilogueBwdISA_SB_SD_Li256ELb0ELb0ELi4EEENS1_25SingleTileBwdLPTSchedulerILb0ELi64ELb1EEEEEEEEEvNT_6ParamsE,"ax",@progbits
	.align	128
.text._ZN7cutlass13device_kernelIN5flash19enable_sm80_to_sm89INS1_16FlashAttnBwdSm80INS1_25CollectiveMainloopBwdSm80ILi1ELi1EN4cute5tupleIJNS5_1CILi64EEES8_NS7_ILi192EEEEEENS_6half_tEfNS_4arch4Sm80ELb1ELb0ELb1ELb0ELb1ELb0ELb0ELb0ELi2ELi2ELi2ELi2ELb1EEENS1_21CollectiveEpilogueBwdISA_SB_SD_Li256ELb0ELb0ELi4EEENS1_25SingleTileBwdLPTSchedulerILb0ELi64ELb1EEEEEEEEEvNT_6ParamsE:
        .type           _ZN7cutlass13device_kernelIN5flash19enable_sm80_to_sm89INS1_16FlashAttnBwdSm80INS1_25CollectiveMainloopBwdSm80ILi1ELi1EN4cute5tupleIJNS5_1CILi64EEES8_NS7_ILi192EEEEEENS_6half_tEfNS_4arch4Sm80ELb1ELb0ELb1ELb0ELb1ELb0ELb0ELb0ELi2ELi2ELi2ELi2ELb1EEENS1_21CollectiveEpilogueBwdISA_SB_SD_Li256ELb0ELb0ELi4EEENS1_25SingleTileBwdLPTSchedulerILb0ELi64ELb1EEEEEEEEEvNT_6ParamsE,@function
        .size           _ZN7cutlass13device_kernelIN5flash19enable_sm80_to_sm89INS1_16FlashAttnBwdSm80INS1_25CollectiveMainloopBwdSm80ILi1ELi1EN4cute5tupleIJNS5_1CILi64EEES8_NS7_ILi192EEEEEENS_6half_tEfNS_4arch4Sm80ELb1ELb0ELb1ELb0ELb1ELb0ELb0ELb0ELi2ELi2ELi2ELi2ELb1EEENS1_21CollectiveEpilogueBwdISA_SB_SD_Li256ELb0ELb0ELi4EEENS1_25SingleTileBwdLPTSchedulerILb0ELi64ELb1EEEEEEEEEvNT_6ParamsE,(.L_x_111 - _ZN7cutlass13device_kernelIN5flash19enable_sm80_to_sm89INS1_16FlashAttnBwdSm80INS1_25CollectiveMainloopBwdSm80ILi1ELi1EN4cute5tupleIJNS5_1CILi64EEES8_NS7_ILi192EEEEEENS_6half_tEfNS_4arch4Sm80ELb1ELb0ELb1ELb0ELb1ELb0ELb0ELb0ELi2ELi2ELi2ELi2ELb1EEENS1_21CollectiveEpilogueBwdISA_SB_SD_Li256ELb0ELb0ELi4EEENS1_25SingleTileBwdLPTSchedulerILb0ELi64ELb1EEEEEEEEEvNT_6ParamsE)
        .other          _ZN7cutlass13device_kernelIN5flash19enable_sm80_to_sm89INS1_16FlashAttnBwdSm80INS1_25CollectiveMainloopBwdSm80ILi1ELi1EN4cute5tupleIJNS5_1CILi64EEES8_NS7_ILi192EEEEEENS_6half_tEfNS_4arch4Sm80ELb1ELb0ELb1ELb0ELb1ELb0ELb0ELb0ELi2ELi2ELi2ELi2ELb1EEENS1_21CollectiveEpilogueBwdISA_SB_SD_Li256ELb0ELb0ELi4EEENS1_25SingleTileBwdLPTSchedulerILb0ELi64ELb1EEEEEEEEEvNT_6ParamsE,@"STO_CUDA_ENTRY STV_DEFAULT"
_ZN7cutlass13device_kernelIN5flash19enable_sm80_to_sm89INS1_16FlashAttnBwdSm80INS1_25CollectiveMainloopBwdSm80ILi1ELi1EN4cute5tupleIJNS5_1CILi64EEES8_NS7_ILi192EEEEEENS_6half_tEfNS_4arch4Sm80ELb1ELb0ELb1ELb0ELb1ELb0ELb0ELb0ELi2ELi2ELi2ELi2ELb1EEENS1_21CollectiveEpilogueBwdISA_SB_SD_Li256ELb0ELb0ELi4EEENS1_25SingleTileBwdLPTSchedulerILb0ELi64ELb1EEEEEEEEEvNT_6ParamsE:
[----:B------:R-:W-:Y:S01]  /*0000*/  LDC R1, c[0x0][0x37c] ;  /* 0x0000df00ff017b82 */ /* 0x000fe20000000800 */
[----:B------:R-:W-:Y:S05]  /*0010*/  EXIT ;  /* 0x000000000000794d */ /* 0x000fea0003800000 */
.L_x_17:
        /* <DEDUP_REMOVED lines=14> */
.L_x_111:


//--------------------- .text._ZN7cutlass13device_kernelIN5flash19enable_sm80_to_sm89INS1_16FlashAttnBwdSm80INS1_25CollectiveMainloopBwdSm80ILi1ELi1EN4cute5tupleIJNS5_1CILi64EEES8_NS7_ILi192EEEEEENS_6half_tEfNS_4arch4Sm80ELb1ELb0ELb1ELb0ELb0ELb0ELb0ELb0ELi2ELi2ELi2ELi2ELb1EEENS1_24CollectiveEpilogueBwdGQAISA_fSD_Li256ELb0ELb0EEENS1_25SingleTileBwdLPTSchedulerILb0ELi64ELb0EEEEEEEEEvNT_6ParamsE --------------------------
	.section	.text._ZN7cutlass13device_kernelIN5flash19enable_sm80_to_sm89INS1_16FlashAttnBwdSm80INS1_25CollectiveMainloopBwdSm80ILi1ELi1EN4cute5tupleIJNS5_1CILi64EEES8_NS7_ILi192EEEEEENS_6half_tEfNS_4arch4Sm80ELb1ELb0ELb1ELb0ELb0ELb0ELb0ELb0ELi2ELi2ELi2ELi2ELb1EEENS1_24CollectiveEpilogueBwdGQAISA_fSD_Li256ELb0ELb0EEENS1_25SingleTileBwdLPTSchedulerILb0ELi64ELb0EEEEEEEEEvNT_6ParamsE,"ax",@progbits
	.align	128
.text._ZN7cutlass13device_kernelIN5flash19enable_sm80_to_sm89INS1_16FlashAttnBwdSm80INS1_25CollectiveMainloopBwdSm80ILi1ELi1EN4cute5tupleIJNS5_1CILi64EEES8_NS7_ILi192EEEEEENS_6half_tEfNS_4arch4Sm80ELb1ELb0ELb1ELb0ELb0ELb0ELb0ELb0ELi2ELi2ELi2ELi2ELb1EEENS1_24CollectiveEpilogueBwdGQAISA_fSD_Li256ELb0ELb0EEENS1_25SingleTileBwdLPTSchedulerILb0ELi64ELb0EEEEEEEEEvNT_6ParamsE:
        .type           _ZN7cutlass13device_kernelIN5flash19enable_sm80_to_sm89INS1_16FlashAttnBwdSm80INS1_25CollectiveMainloopBwdSm80ILi1ELi1EN4cute5tupleIJNS5_1CILi64EEES8_NS7_ILi192EEEEEENS_6half_tEfNS_4arch4Sm80ELb1ELb0ELb1ELb0ELb0ELb0ELb0ELb0ELi2ELi2ELi2ELi2ELb1EEENS1_24CollectiveEpilogueBwdGQAISA_fSD_Li256ELb0ELb0EEENS1_25SingleTileBwdLPTSchedulerILb0ELi64ELb0EEEEEEEEEvNT_6ParamsE,@function
        .size           _ZN7cutlass13device_kernelIN5flash19enable_sm80_to_sm89INS1_16FlashAttnBwdSm80INS1_25CollectiveMainloopBwdSm80ILi1ELi1EN4cute5tupleIJNS5_1CILi64EEES8_NS7_ILi192EEEEEENS_6half_tEfNS_4arch4Sm80ELb1ELb0ELb1ELb0ELb0ELb0ELb0ELb0ELi2ELi2ELi2ELi2ELb1EEENS1_24CollectiveEpilogueBwdGQAISA_fSD_Li256ELb0ELb0EEENS1_25SingleTileBwdLPTSchedulerILb0ELi64ELb0EEEEEEEEEvNT_6ParamsE,(.L_x_112 - _ZN7cutlass13device_kernelIN5flash19enable_sm80_to_sm89INS1_16FlashAttnBwdSm80INS1_25CollectiveMainloopBwdSm80ILi1ELi1EN4cute5tupleIJNS5_1CILi64EEES8_NS7_ILi192EEEEEENS_6half_tEfNS_4arch4Sm80ELb1ELb0ELb1ELb0ELb0ELb0ELb0ELb0ELi2ELi2ELi2ELi2ELb1EEENS1_24CollectiveEpilogueBwdGQAISA_fSD_Li256ELb0ELb0EEENS1_25SingleTileBwdLPTSchedulerILb0ELi64ELb0EEEEEEEEEvNT_6ParamsE)
        .other          _ZN7cutlass13device_kernelIN5flash19enable_sm80_to_sm89INS1_16FlashAttnBwdSm80INS1_25CollectiveMainloopBwdSm80ILi1ELi1EN4cute5tupleIJNS5_1CILi64EEES8_NS7_ILi192EEEEEENS_6half_tEfNS_4arch4Sm80ELb1ELb0ELb1ELb0ELb0ELb0ELb0ELb0ELi2ELi2ELi2ELi2ELb1EEENS1_24CollectiveEpilogueBwdGQAISA_fSD_Li256ELb0ELb0EEENS1_25SingleTileBwdLPTSchedulerILb0ELi64ELb0EEEEEEEEEvNT_6ParamsE,@"STO_CUDA_ENTRY STV_DEFAULT"
_ZN7cutlass13device_kernelIN5flash19enable_sm80_to_sm89INS1_16FlashAttnBwdSm80INS1_25CollectiveMainloopBwdSm80ILi1ELi1EN4cute5tupleIJNS5_1CILi64EEES8_NS7_ILi192EEEEEENS_6half_tEfNS_4arch4Sm80ELb1ELb0ELb1ELb0ELb0ELb0ELb0ELb0ELi2ELi2ELi2ELi2ELb1EEENS1_24CollectiveEpilogueBwdGQAISA_fSD_Li256ELb0ELb0EEENS1_25SingleTileBwdLPTSchedulerILb0ELi64ELb0EEEEEEEEEvNT_6ParamsE:
[----:B------:R-:W-:Y:S01]  /*0000*/  LDC R1, c[0x0][0x37c] ;  /* 0x0000df00ff017b82 */ /* 0x000fe20000000800 */
[----:B------:R-:W-:Y:S05]  /*0010*/  EXIT ;  /* 0x000000000000794d */ /* 0x000fea0003800000 */
.L_x_18:
        /* <DEDUP_REMOVED lines=14> */
.L_x_112:


//--------------------- .text._ZN7cutlass13device_kernelIN5flash19enable_sm80_to_sm89INS1_16FlashAttnBwdSm80INS1_25CollectiveMainloopBwdSm80ILi1ELi1EN4cute5tupleIJNS5_1CILi64EEES8_NS7_ILi192EEEEEENS_6half_tEfNS_4arch4Sm80ELb1ELb0ELb1ELb0ELb1ELb0ELb0ELb0ELi2ELi2ELi2ELi2ELb1EEENS1_24CollectiveEpilogueBwdGQAISA_fSD_Li256ELb0ELb1EEENS1_25SingleTileBwdLPTSchedulerILb0ELi64ELb1EEEEEEEEEvNT_6ParamsE --------------------------
	.section	.text._ZN7cutlass13device_kernelIN5flash19enable_sm80_to_sm89INS1_16FlashAttnBwdSm80INS1_25CollectiveMainloopBwdSm80ILi1ELi1EN4cute5tupleIJNS5_1CILi64EEES8_NS7_ILi192EEEEEENS_6half_tEfNS_4arch4Sm80ELb1ELb0ELb1ELb0ELb1ELb0ELb0ELb0ELi2ELi2ELi2ELi2ELb1EEENS1_24CollectiveEpilogueBwdGQAISA_fSD_Li256ELb0ELb1EEENS1_25SingleTileBwdLPTSchedulerILb0ELi64ELb1EEEEEEEEEvNT_6ParamsE,"ax",@progbits
	.align	128
.text._ZN7cutlass13device_kernelIN5flash19enable_sm80_to_sm89INS1_16FlashAttnBwdSm80INS1_25CollectiveMainloopBwdSm80ILi1ELi1EN4cute5tupleIJNS5_1CILi64EEES8_NS7_ILi192EEEEEENS_6half_tEfNS_4arch4Sm80ELb1ELb0ELb1ELb0ELb1ELb0ELb0ELb0ELi2ELi2ELi2ELi2ELb1EEENS1_24CollectiveEpilogueBwdGQAISA_fSD_Li256ELb0ELb1EEENS1_25SingleTileBwdLPTSchedulerILb0ELi64ELb1EEEEEEEEEvNT_6ParamsE:
        .type           _ZN7cutlass13device_kernelIN5flash19enable_sm80_to_sm89INS1_16FlashAttnBwdSm80INS1_25CollectiveMainloopBwdSm80ILi1ELi1EN4cute5tupleIJNS5_1CILi64EEES8_NS7_ILi192EEEEEENS_6half_tEfNS_4arch4Sm80ELb1ELb0ELb1ELb0ELb1ELb0ELb0ELb0ELi2ELi2ELi2ELi2ELb1EEENS1_24CollectiveEpilogueBwdGQAISA_fSD_Li256ELb0ELb1EEENS1_25SingleTileBwdLPTSchedulerILb0ELi64ELb1EEEEEEEEEvNT_6ParamsE,@function
        .size           _ZN7cutlass13device_kernelIN5flash19enable_sm80_to_sm89INS1_16FlashAttnBwdSm80INS1_25CollectiveMainloopBwdSm80ILi1ELi1EN4cute5tupleIJNS5_1CILi64EEES8_NS7_ILi192EEEEEENS_6half_tEfNS_4arch4Sm80ELb1ELb0ELb1ELb0ELb1ELb0ELb0ELb0ELi2ELi2ELi2ELi2ELb1EEENS1_24CollectiveEpilogueBwdGQAISA_fSD_Li256ELb0ELb1EEENS1_25SingleTileBwdLPTSchedulerILb0ELi64ELb1EEEEEEEEEvNT_6ParamsE,(.L_x_113 - _ZN7cutlass13device_kernelIN5flash19enable_sm80_to_sm89INS1_16FlashAttnBwdSm80INS1_25CollectiveMainloopBwdSm80ILi1ELi1EN4cute5tupleIJNS5_1CILi64EEES8_NS7_ILi192EEEEEENS_6half_tEfNS_4arch4Sm80ELb1ELb0ELb1ELb0ELb1ELb0ELb0ELb0ELi2ELi2ELi2ELi2ELb1EEENS1_24CollectiveEpilogueBwdGQAISA_fSD_Li256ELb0ELb1EEENS1_25SingleTileBwdLPTSchedulerILb0ELi64ELb1EEEEEEEEEvNT_6ParamsE)
        .other          _ZN7cutlass13device_kernelIN5flash19enable_sm80_to_sm89INS1_16FlashAttnBwdSm80INS1_25CollectiveMainloopBwdSm80ILi1ELi1EN4cute5tupleIJNS5_1CILi64EEES8_NS7_ILi192EEEEEENS_6half_tEfNS_4arch4Sm80ELb1ELb0ELb1ELb0ELb1ELb0ELb0ELb0ELi2ELi2ELi2ELi2ELb1EEENS1_24CollectiveEpilogueBwdGQAISA_fSD_Li256ELb0ELb1EEENS1_25SingleTileBwdLPTSchedulerILb0ELi64ELb1EEEEEEEEEvNT_6ParamsE,@"STO_CUDA_ENTRY STV_DEFAULT"
_ZN7cutlass13device_kernelIN5flash19enable_sm80_to_sm89INS1_16FlashAttnBwdSm80INS1_25CollectiveMainloopBwdSm80ILi1ELi1EN4cute5tupleIJNS5_1CILi64EEES8_NS7_ILi192EEEEEENS_6half_tEfNS_4arch4Sm80ELb1ELb0ELb1ELb0ELb1ELb0ELb0ELb0ELi2ELi2ELi2ELi2ELb1EEENS1_24CollectiveEpilogueBwdGQAISA_fSD_Li256ELb0ELb1EEENS1_25SingleTileBwdLPTSchedulerILb0ELi64ELb1EEEEEEEEEvNT_6ParamsE:
[----:B------:R-:W-:Y:S01]  /*0000*/  LDC R1, c[0x0][0x37c] ;  /* 0x0000df00ff017b82 */ /* 0x000fe20000000800 */
[----:B------:R-:W-:Y:S05]  /*0010*/  EXIT ;  /* 0x000000000000794d */ /* 0x000fea0003800000 */
.L_x_19:
        /* <DEDUP_REMOVED lines=14> */
.L_x_113:


//--------------------- .text._ZN7cutlass13device_kernelIN5flash19enable_sm80_to_sm89INS1_16FlashAttnBwdSm80INS1_25CollectiveMainloopBwdSm80ILi1ELi1EN4cute5tupleIJNS5_1CILi64EEES8_NS7_ILi192EEEEEENS_6half_tEfNS_4arch4Sm80ELb1ELb0ELb1ELb1ELb0ELb0ELb0ELb0ELi2ELi2ELi2ELi2ELb1EEENS1_21CollectiveEpilogueBwdISA_SB_SD_Li256ELb1ELb0ELi4EEENS1_25SingleTileBwdLPTSchedulerILb1ELi64ELb0EEEEEEEEEvNT_6ParamsE --------------------------
	.section	.text._ZN7cutlass13device_kernelIN5flash19enable_sm80_to_sm89INS1_16FlashAttnBwdSm80INS1_25CollectiveMainloopBwdSm80ILi1ELi1EN4cute5tupleIJNS5_1CILi64EEES8_NS7_ILi192EEEEEENS_6half_tEfNS_4arch4Sm80ELb1ELb0ELb1ELb1ELb0ELb0ELb0ELb0ELi2ELi2ELi2ELi2ELb1EEENS1_21CollectiveEpilogueBwdISA_SB_SD_Li256ELb1ELb0ELi4EEENS1_25SingleTileBwdLPTSchedulerILb1ELi64ELb0EEEEEEEEEvNT_6ParamsE,"ax",@progbits
	.align	128
.text._ZN7cutlass13device_kernelIN5flash19enable_sm80_to_sm89INS1_16FlashAttnBwdSm80INS1_25CollectiveMainloopBwdSm80ILi1ELi1EN4cute5tupleIJNS5_1CILi64EEES8_NS7_ILi192EEEEEENS_6half_tEfNS_4arch4Sm80ELb1ELb0ELb1ELb1ELb0ELb0ELb0ELb0ELi2ELi2ELi2ELi2ELb1EEENS1_21CollectiveEpilogueBwdISA_SB_SD_Li256ELb1ELb0ELi4EEENS1_25SingleTileBwdLPTSchedulerILb1ELi64ELb0EEEEEEEEEvNT_6ParamsE:
        .type           _ZN7cutlass13device_kernelIN5flash19enable_sm80_to_sm89INS1_16FlashAttnBwdSm80INS1_25CollectiveMainloopBwdSm80ILi1ELi1EN4cute5tupleIJNS5_1CILi64EEES8_NS7_ILi192EEEEEENS_6half_tEfNS_4arch4Sm80ELb1ELb0ELb1ELb1ELb0ELb0ELb0ELb0ELi2ELi2ELi2ELi2ELb1EEENS1_21CollectiveEpilogueBwdISA_SB_SD_Li256ELb1ELb0ELi4EEENS1_25SingleTileBwdLPTSchedulerILb1ELi64ELb0EEEEEEEEEvNT_6ParamsE,@function
        .size           _ZN7cutlass13device_kernelIN5flash19enable_sm80_to_sm89INS1_16FlashAttnBwdSm80INS1_25CollectiveMainloopBwdSm80ILi1ELi1EN4cute5tupleIJNS5_1CILi64EEES8_NS7_ILi192EEEEEENS_6half_tEfNS_4arch4Sm80ELb1ELb0ELb1ELb1ELb0ELb0ELb0ELb0ELi2ELi2ELi2ELi2ELb1EEENS1_21CollectiveEpilogueBwdISA_SB_SD_Li256ELb1ELb0ELi4EEENS1_25SingleTileBwdLPTSchedulerILb1ELi64ELb0EEEEEEEEEvNT_6ParamsE,(.L_x_114 - _ZN7cutlass13device_kernelIN5flash19enable_sm80_to_sm89INS1_16FlashAttnBwdSm80INS1_25CollectiveMainloopBwdSm80ILi1ELi1EN4cute5tupleIJNS5_1CILi64EEES8_NS7_ILi192EEEEEENS_6half_tEfNS_4arch4Sm80ELb1ELb0ELb1ELb1ELb0ELb0ELb0ELb0ELi2ELi2ELi2ELi2ELb1EEENS1_21CollectiveEpilogueBwdISA_SB_SD_Li256ELb1ELb0ELi4EEENS1_25SingleTileBwdLPTSchedulerILb1ELi64ELb0EEEEEEEEEvNT_6ParamsE)
        .other          _ZN7cutlass13device_kernelIN5flash19enable_sm80_to_sm89INS1_16FlashAttnBwdSm80INS1_25CollectiveMainloopBwdSm80ILi1ELi1EN4cute5tupleIJNS5_1CILi64EEES8_NS7_ILi192EEEEEENS_6half_tEfNS_4arch4Sm80ELb1ELb0ELb1ELb1ELb0ELb0ELb0ELb0ELi2ELi2ELi2ELi2ELb1EEENS1_21CollectiveEpilogueBwdISA_SB_SD_Li256ELb1ELb0ELi4EEENS1_25SingleTileBwdLPTSchedulerILb1ELi64ELb0EEEEEEEEEvNT_6ParamsE,@"STO_CUDA_ENTRY STV_DEFAULT"
_ZN7cutlass13device_kernelIN5flash19enable_sm80_to_sm89INS1_16FlashAttnBwdSm80INS1_25CollectiveMainloopBwdSm80ILi1ELi1EN4cute5tupleIJNS5_1CILi64EEES8_NS7_ILi192EEEEEENS_6half_tEfNS_4arch4Sm80ELb1ELb0ELb1ELb1ELb0ELb0ELb0ELb0ELi2ELi2ELi2ELi2ELb1EEENS1_21CollectiveEpilogueBwdISA_SB_SD_Li256ELb1ELb0ELi4EEENS1_25SingleTileBwdLPTSchedulerILb1ELi64ELb0EEEEEEEEEvNT_6ParamsE:
[----:B------:R-:W-:Y:S01]  /*0000*/  LDC R1, c[0x0][0x37c] ;  /* 0x0000df00ff017b82 */ /* 0x000fe20000000800 */
[----:B------:R-:W-:Y:S05]  /*0010*/  EXIT ;  /* 0x000000000000794d */ /* 0x000fea0003800000 */
.L_x_20:
        /* <DEDUP_REMOVED lines=14> */
.L_x_114:


//--------------------- .text._ZN7cutlass13device_kernelIN5flash19enable_sm80_to_sm89INS1_16FlashAttnBwdSm80INS1_25CollectiveMainloopBwdSm80ILi1ELi1EN4cute5tupleIJNS5_1CILi64EEES8_NS7_ILi192EEEEEENS_6half_tEfNS_4arch4Sm80ELb1ELb0ELb1ELb1ELb1ELb0ELb0ELb0ELi2ELi2ELi2ELi2ELb1EEENS1_21CollectiveEpilogueBwdISA_SB_SD_Li256ELb1ELb0ELi4EEENS1_25SingleTileBwdLPTSchedulerILb1ELi64ELb1EEEEEEEEEvNT_6ParamsE --------------------------
	.section	.text._ZN7cutlass13device_kernelIN5flash19enable_sm80_to_sm89INS1_16FlashAttnBwdSm80INS1_25CollectiveMainloopBwdSm80ILi1ELi1EN4cute5tupleIJNS5_1CILi64EEES8_NS7_ILi192EEEEEENS_6half_tEfNS_4arch4Sm80ELb1ELb0ELb1ELb1ELb1ELb0ELb0ELb0ELi2ELi2ELi2ELi2ELb1EEENS1_21CollectiveEpilogueBwdISA_SB_SD_Li256ELb1ELb0ELi4EEENS1_25SingleTileBwdLPTSchedulerILb1ELi64ELb1EEEEEEEEEvNT_6ParamsE,"ax",@progbits
	.align	128
.text._ZN7cutlass13device_kernelIN5flash19enable_sm80_to_sm89INS1_16FlashAttnBwdSm80INS1_25CollectiveMainloopBwdSm80ILi1ELi1EN4cute5tupleIJNS5_1CILi64EEES8_NS7_ILi192EEEEEENS_6half_tEfNS_4arch4Sm80ELb1ELb0ELb1ELb1ELb1ELb0ELb0ELb0ELi2ELi2ELi2ELi2ELb1EEENS1_21CollectiveEpilogueBwdISA_SB_SD_Li256ELb1ELb0ELi4EEENS1_25SingleTileBwdLPTSchedulerILb1ELi64ELb1EEEEEEEEEvNT_6ParamsE:
        .type           _ZN7cutlass13device_kernelIN5flash19enable_sm80_to_sm89INS1_16FlashAttnBwdSm80INS1_25CollectiveMainloopBwdSm80ILi1ELi1EN4cute5tupleIJNS5_1CILi64EEES8_NS7_ILi192EEEEEENS_6half_tEfNS_4arch4Sm80ELb1ELb0ELb1ELb1ELb1ELb0ELb0ELb0ELi2ELi2ELi2ELi2ELb1EEENS1_21CollectiveEpilogueBwdISA_SB_SD_Li256ELb1ELb0ELi4EEENS1_25SingleTileBwdLPTSchedulerILb1ELi64ELb1EEEEEEEEEvNT_6ParamsE,@function
        .size           _ZN7cutlass13device_kernelIN5flash19enable_sm80_to_sm89INS1_16FlashAttnBwdSm80INS1_25CollectiveMainloopBwdSm80ILi1ELi1EN4cute5tupleIJNS5_1CILi64EEES8_NS7_ILi192EEEEEENS_6half_tEfNS_4arch4Sm80ELb1ELb0ELb1ELb1ELb1ELb0ELb0ELb0ELi2ELi2ELi2ELi2ELb1EEENS1_21CollectiveEpilogueBwdISA_SB_SD_Li256ELb1ELb0ELi4EEENS1_25SingleTileBwdLPTSchedulerILb1ELi64ELb1EEEEEEEEEvNT_6ParamsE,(.L_x_115 - _ZN7cutlass13device_kernelIN5flash19enable_sm80_to_sm89INS1_16FlashAttnBwdSm80INS1_25CollectiveMainloopBwdSm80ILi1ELi1EN4cute5tupleIJNS5_1CILi64EEES8_NS7_ILi192EEEEEENS_6half_tEfNS_4arch4Sm80ELb1ELb0ELb1ELb1ELb1ELb0ELb0ELb0ELi2ELi2ELi2ELi2ELb1EEENS1_21CollectiveEpilogueBwdISA_SB_SD_Li256ELb1ELb0ELi4EEENS1_25SingleTileBwdLPTSchedulerILb1ELi64ELb1EEEEEEEEEvNT_6ParamsE)
        .other          _ZN7cutlass13device_kernelIN5flash19enable_sm80_to_sm89INS1_16FlashAttnBwdSm80INS1_25CollectiveMainloopBwdSm80ILi1ELi1EN4cute5tupleIJNS5_1CILi64EEES8_NS7_ILi192EEEEEENS_6half_tEfNS_4arch4Sm80ELb1ELb0ELb1ELb1ELb1ELb0ELb0ELb0ELi2ELi2ELi2ELi2ELb1EEENS1_21CollectiveEpilogueBwdISA_SB_SD_Li256ELb1ELb0ELi4EEENS1_25SingleTileBwdLPTSchedulerILb1ELi64ELb1EEEEEEEEEvNT_6ParamsE,@"STO_CUDA_ENTRY STV_DEFAULT"
_ZN7cutlass13device_kernelIN5flash19enable_sm80_to_sm89INS1_16FlashAttnBwdSm80INS1_25CollectiveMainloopBwdSm80ILi1ELi1EN4cute5tupleIJNS5_1CILi64EEES8_NS7_ILi192EEEEEENS_6half_tEfNS_4arch4Sm80ELb1ELb0ELb1ELb1ELb1ELb0ELb0ELb0ELi2ELi2ELi2ELi2ELb1EEENS1_21CollectiveEpilogueBwdISA_SB_SD_Li256ELb1ELb0ELi4EEENS1_25SingleTileBwdLPTSchedulerILb1ELi64ELb1EEEEEEEEEvNT_6ParamsE:
[----:B------:R-:W-:Y:S01]  /*0000*/  LDC R1, c[0x0][0x37c] ;  /* 0x0000df00ff017b82 */ /* 0x000fe20000000800 */
[----:B------:R-:W-:Y:S05]  /*0010*/  EXIT ;  /* 0x000000000000794d */ /* 0x000fea0003800000 */
.L_x_21:
        /* <DEDUP_REMOVED lines=14> */
.L_x_115:


//--------------------- .text._ZN7cutlass13device_kernelIN5flash19enable_sm80_to_sm89INS1_16FlashAttnBwdSm80INS1_25CollectiveMainloopBwdSm80ILi1ELi1EN4cute5tupleIJNS5_1CILi64EEES8_NS7_ILi192EEEEEENS_6half_tEfNS_4arch4Sm80ELb1ELb0ELb1ELb1ELb0ELb0ELb0ELb0ELi2ELi2ELi2ELi2ELb1EEENS1_24CollectiveEpilogueBwdGQAISA_fSD_Li256ELb1ELb0EEENS1_25SingleTileBwdLPTSchedulerILb1ELi64ELb0EEEEEEEEEvNT_6ParamsE --------------------------
	.section	.text._ZN7cutlass13device_kernelIN5flash19enable_sm80_to_sm89INS1_16FlashAttnBwdSm80INS1_25CollectiveMainloopBwdSm80ILi1ELi1EN4cute5tupleIJNS5_1CILi64EEES8_NS7_ILi192EEEEEENS_6half_tEfNS_4arch4Sm80ELb1ELb0ELb1ELb1ELb0ELb0ELb0ELb0ELi2ELi2ELi2ELi2ELb1EEENS1_24CollectiveEpilogueBwdGQAISA_fSD_Li256ELb1ELb0EEENS1_25SingleTileBwdLPTSchedulerILb1ELi64ELb0EEEEEEEEEvNT_6ParamsE,"ax",@progbits
	.align	128
.text._ZN7cutlass13device_kernelIN5flash19enable_sm80_to_sm89INS1_16FlashAttnBwdSm80INS1_25CollectiveMainloopBwdSm80ILi1ELi1EN4cute5tupleIJNS5_1CILi64EEES8_NS7_ILi192EEEEEENS_6half_tEfNS_4arch4Sm80ELb1ELb0ELb1ELb1ELb0ELb0ELb0ELb0ELi2ELi2ELi2ELi2ELb1EEENS1_24CollectiveEpilogueBwdGQAISA_fSD_Li256ELb1ELb0EEENS1_25SingleTileBwdLPTSchedulerILb1ELi64ELb0EEEEEEEEEvNT_6ParamsE:
        .type           _ZN7cutlass13device_kernelIN5flash19enable_sm80_to_sm89INS1_16FlashAttnBwdSm80INS1_25CollectiveMainloopBwdSm80ILi1ELi1EN4cute5tupleIJNS5_1CILi64EEES8_NS7_ILi192EEEEEENS_6half_tEfNS_4arch4Sm80ELb1ELb0ELb1ELb1ELb0ELb0ELb0ELb0ELi2ELi2ELi2ELi2ELb1EEENS1_24CollectiveEpilogueBwdGQAISA_fSD_Li256ELb1ELb0EEENS1_25SingleTileBwdLPTSchedulerILb1ELi64ELb0EEEEEEEEEvNT_6ParamsE,@function
        .size           _ZN7cutlass13device_kernelIN5flash19enable_sm80_to_sm89INS1_16FlashAttnBwdSm80INS1_25CollectiveMainloopBwdSm80ILi1ELi1EN4cute5tupleIJNS5_1CILi64EEES8_NS7_ILi192EEEEEENS_6half_tEfNS_4arch4Sm80ELb1ELb0ELb1ELb1ELb0ELb0ELb0ELb0ELi2ELi2ELi2ELi2ELb1EEENS1_24CollectiveEpilogueBwdGQAISA_fSD_Li256ELb1ELb0EEENS1_25SingleTileBwdLPTSchedulerILb1ELi64ELb0EEEEEEEEEvNT_6ParamsE,(.L_x_116 - _ZN7cutlass13device_kernelIN5flash19enable_sm80_to_sm89INS1_16FlashAttnBwdSm80INS1_25CollectiveMainloopBwdSm80ILi1ELi1EN4cute5tupleIJNS5_1CILi64EEES8_NS7_ILi192EEEEEENS_6half_tEfNS_4arch4Sm80ELb1ELb0ELb1ELb1ELb0ELb0ELb0ELb0ELi2ELi2ELi2ELi2ELb1EEENS1_24CollectiveEpilogueBwdGQAISA_fSD_Li256ELb1ELb0EEENS1_25SingleTileBwdLPTSchedulerILb1ELi64ELb0EEEEEEEEEvNT_6ParamsE)
        .other          _ZN7cutlass13device_kernelIN5flash19enable_sm80_to_sm89INS1_16FlashAttnBwdSm80INS1_25CollectiveMainloopBwdSm80ILi1ELi1EN4cute5tupleIJNS5_1CILi64EEES8_NS7_ILi192EEEEEENS_6half_tEfNS_4arch4Sm80ELb1ELb0ELb1ELb1ELb0ELb0ELb0ELb0ELi2ELi2ELi2ELi2ELb1EEENS1_24CollectiveEpilogueBwdGQAISA_fSD_Li256ELb1ELb0EEENS1_25SingleTileBwdLPTSchedulerILb1ELi64ELb0EEEEEEEEEvNT_6ParamsE,@"STO_CUDA_ENTRY STV_DEFAULT"
_ZN7cutlass13device_kernelIN5flash19enable_sm80_to_sm89INS1_16FlashAttnBwdSm80INS1_25CollectiveMainloopBwdSm80ILi1ELi1EN4cute5tupleIJNS5_1CILi64EEES8_NS7_ILi192EEEEEENS_6half_tEfNS_4arch4Sm80ELb1ELb0ELb1ELb1ELb0ELb0ELb0ELb0ELi2ELi2ELi2ELi2ELb1EEENS1_24CollectiveEpilogueBwdGQAISA_fSD_Li256ELb1ELb0EEENS1_25SingleTileBwdLPTSchedulerILb1ELi64ELb0EEEEEEEEEvNT_6ParamsE:
[----:B------:R-:W-:Y:S01]  /*0000*/  LDC R1, c[0x0][0x37c] ;  /* 0x0000df00ff017b82 */ /* 0x000fe20000000800 */
[----:B------:R-:W-:Y:S05]  /*0010*/  EXIT ;  /* 0x000000000000794d */ /* 0x000fea0003800000 */
.L_x_22:
        /* <DEDUP_REMOVED lines=14> */
.L_x_116:


//--------------------- .text._ZN7cutlass13device_kernelIN5flash19enable_sm80_to_sm89INS1_16FlashAttnBwdSm80INS1_25CollectiveMainloopBwdSm80ILi1ELi1EN4cute5tupleIJNS5_1CILi64EEES8_NS7_ILi192EEEEEENS_6half_tEfNS_4arch4Sm80ELb1ELb0ELb1ELb1ELb1ELb0ELb0ELb0ELi2ELi2ELi2ELi2ELb1EEENS1_24CollectiveEpilogueBwdGQAISA_fSD_Li256ELb1ELb1EEENS1_25SingleTileBwdLPTSchedulerILb1ELi64ELb1EEEEEEEEEvNT_6ParamsE --------------------------
	.section	.text._ZN7cutlass13device_kernelIN5flash19enable_sm80_to_sm89INS1_16FlashAttnBwdSm80INS1_25CollectiveMainloopBwdSm80ILi1ELi1EN4cute5tupleIJNS5_1CILi64EEES8_NS7_ILi192EEEEEENS_6half_tEfNS_4arch4Sm80ELb1ELb0ELb1ELb1ELb1ELb0ELb0ELb0ELi2ELi2ELi2ELi2ELb1EEENS1_24CollectiveEpilogueBwdGQAISA_fSD_Li256ELb1ELb1EEENS1_25SingleTileBwdLPTSchedulerILb1ELi64ELb1EEEEEEEEEvNT_6ParamsE,"ax",@progbits
	.align	128
.text._ZN7cutlass13device_kernelIN5flash19enable_sm80_to_sm89INS1_16FlashAttnBwdSm80INS1_25CollectiveMainloopBwdSm80ILi1ELi1EN4cute5tupleIJNS5_1CILi64EEES8_NS7_ILi192EEEEEENS_6half_tEfNS_4arch4Sm80ELb1ELb0ELb1ELb1ELb1ELb0ELb0ELb0ELi2ELi2ELi2ELi2ELb1EEENS1_24CollectiveEpilogueBwdGQAISA_fSD_Li256ELb1ELb1EEENS1_25SingleTileBwdLPTSchedulerILb1ELi64ELb1EEEEEEEEEvNT_6ParamsE:
        .type           _ZN7cutlass13device_kernelIN5flash19enable_sm80_to_sm89INS1_16FlashAttnBwdSm80INS1_25CollectiveMainloopBwdSm80ILi1ELi1EN4cute5tupleIJNS5_1CILi64EEES8_NS7_ILi192EEEEEENS_6half_tEfNS_4arch4Sm80ELb1ELb0ELb1ELb1ELb1ELb0ELb0ELb0ELi2ELi2ELi2ELi2ELb1EEENS1_24CollectiveEpilogueBwdGQAISA_fSD_Li256ELb1ELb1EEENS1_25SingleTileBwdLPTSchedulerILb1ELi64ELb1EEEEEEEEEvNT_6ParamsE,@function
        .size           _ZN7cutlass13device_kernelIN5flash19enable_sm80_to_sm89INS1_16FlashAttnBwdSm80INS1_25CollectiveMainloopBwdSm80ILi1ELi1EN4cute5tupleIJNS5_1CILi64EEES8_NS7_ILi192EEEEEENS_6half_tEfNS_4arch4Sm80ELb1ELb0ELb1ELb1ELb1ELb0ELb0ELb0ELi2ELi2ELi2ELi2ELb1EEENS1_24CollectiveEpilogueBwdGQAISA_fSD_Li256ELb1ELb1EEENS1_25SingleTileBwdLPTSchedulerILb1ELi64ELb1EEEEEEEEEvNT_6ParamsE,(.L_x_117 - _ZN7cutlass13device_kernelIN5flash19enable_sm80_to_sm89INS1_16FlashAttnBwdSm80INS1_25CollectiveMainloopBwdSm80ILi1ELi1EN4cute5tupleIJNS5_1CILi64EEES8_NS7_ILi192EEEEEENS_6half_tEfNS_4arch4Sm80ELb1ELb0ELb1ELb1ELb1ELb0ELb0ELb0ELi2ELi2ELi2ELi2ELb1EEENS1_24CollectiveEpilogueBwdGQAISA_fSD_Li256ELb1ELb1EEENS1_25SingleTileBwdLPTSchedulerILb1ELi64ELb1EEEEEEEEEvNT_6ParamsE)
        .other          _ZN7cutlass13device_kernelIN5flash19enable_sm80_to_sm89INS1_16FlashAttnBwdSm80INS1_25CollectiveMainloopBwdSm80ILi1ELi1EN4cute5tupleIJNS5_1CILi64EEES8_NS7_ILi192EEEEEENS_6half_tEfNS_4arch4Sm80ELb1ELb0ELb1ELb1ELb1ELb0ELb0ELb0ELi2ELi2ELi2ELi2ELb1EEENS1_24CollectiveEpilogueBwdGQAISA_fSD_Li256ELb1ELb1EEENS1_25SingleTileBwdLPTSchedulerILb1ELi64ELb1EEEEEEEEEvNT_6ParamsE,@"STO_CUDA_ENTRY STV_DEFAULT"
_ZN7cutlass13device_kernelIN5flash19enable_sm80_to_sm89INS1_16FlashAttnBwdSm80INS1_25CollectiveMainloopBwdSm80ILi1ELi1EN4cute5tupleIJNS5_1CILi64EEES8_NS7_ILi192EEEEEENS_6half_tEfNS_4arch4Sm80ELb1ELb0ELb1ELb1ELb1ELb0ELb0ELb0ELi2ELi2ELi2ELi2ELb1EEENS1_24CollectiveEpilogueBwdGQAISA_fSD_Li256ELb1ELb1EEENS1_25SingleTileBwdLPTSchedulerILb1ELi64ELb1EEEEEEEEEvNT_6ParamsE:
[----:B------:R-:W-:Y:S01]  /*0000*/  LDC R1, c[0x0][0x37c] ;  /* 0x0000df00ff017b82 */ /* 0x000fe20000000800 */
[----:B------:R-:W-:Y:S05]  /*0010*/  EXIT ;  /* 0x000000000000794d */ /* 0x000fea0003800000 */
.L_x_23:
        /* <DEDUP_REMOVED lines=14> */
.L_x_117:


//--------------------- .text._ZN7cutlass13device_kernelIN5flash19enable_sm80_to_sm89INS1_16FlashAttnBwdSm80INS1_25CollectiveMainloopBwdSm80ILi2ELi1EN4cute5tupleIJNS5_1CILi64EEENS7_ILi80EEENS7_ILi192EEEEEENS_6half_tEfNS_4arch4Sm80ELb0ELb0ELb1ELb0ELb0ELb0ELb1ELb0ELi2ELi4ELi2ELi2ELb0EEENS1_21CollectiveEpilogueBwdISB_SC_SE_Li256ELb0ELb1ELi4EEENS1_19SingleTileSchedulerILb0ELb0ELb0ELi80EEEEEEEEEvNT_6ParamsE --------------------------
	.section	.text._ZN7cutlass13device_kernelIN5flash19enable_sm80_to_sm89INS1_16FlashAttnBwdSm80INS1_25CollectiveMainloopBwdSm80ILi2ELi1EN4cute5tupleIJNS5_1CILi64EEENS7_ILi80EEENS7_ILi192EEEEEENS_6half_tEfNS_4arch4Sm80ELb0ELb0ELb1ELb0ELb0ELb0ELb1ELb0ELi2ELi4ELi2ELi2ELb0EEENS1_21CollectiveEpilogueBwdISB_SC_SE_Li256ELb0ELb1ELi4EEENS1_19SingleTileSchedulerILb0ELb0ELb0ELi80EEEEEEEEEvNT_6ParamsE,"ax",@progbits
	.align	128
.text._ZN7cutlass13device_kernelIN5flash19enable_sm80_to_sm89INS1_16FlashAttnBwdSm80INS1_25CollectiveMainloopBwdSm80ILi2ELi1EN4cute5tupleIJNS5_1CILi64EEENS7_ILi80EEENS7_ILi192EEEEEENS_6half_tEfNS_4arch4Sm80ELb0ELb0ELb1ELb0ELb0ELb0ELb1ELb0ELi2ELi4ELi2ELi2ELb0EEENS1_21CollectiveEpilogueBwdISB_SC_SE_Li256ELb0ELb1ELi4EEENS1_19SingleTileSchedulerILb0ELb0ELb0ELi80EEEEEEEEEvNT_6ParamsE:
        .type           _ZN7cutlass13device_kernelIN5flash19enable_sm80_to_sm89INS1_16FlashAttnBwdSm80INS1_25CollectiveMainloopBwdSm80ILi2ELi1EN4cute5tupleIJNS5_1CILi64EEENS7_ILi80EEENS7_ILi192EEEEEENS_6half_tEfNS_4arch4Sm80ELb0ELb0ELb1ELb0ELb0ELb0ELb1ELb0ELi2ELi4ELi2ELi2ELb0EEENS1_21CollectiveEpilogueBwdISB_SC_SE_Li256ELb0ELb1ELi4EEENS1_19SingleTileSchedulerILb0ELb0ELb0ELi80EEEEEEEEEvNT_6ParamsE,@function
        .size           _ZN7cutlass13device_kernelIN5flash19enable_sm80_to_sm89INS1_16FlashAttnBwdSm80INS1_25CollectiveMainloopBwdSm80ILi2ELi1EN4cute5tupleIJNS5_1CILi64EEENS7_ILi80EEENS7_ILi192EEEEEENS_6half_tEfNS_4arch4Sm80ELb0ELb0ELb1ELb0ELb0ELb0ELb1ELb0ELi2ELi4ELi2ELi2ELb0EEENS1_21CollectiveEpilogueBwdISB_SC_SE_Li256ELb0ELb1ELi4EEENS1_19SingleTileSchedulerILb0ELb0ELb0ELi80EEEEEEEEEvNT_6ParamsE,(.L_x_118 - _ZN7cutlass13device_kernelIN5flash19enable_sm80_to_sm89INS1_16FlashAttnBwdSm80INS1_25CollectiveMainloopBwdSm80ILi2ELi1EN4cute5tupleIJNS5_1CILi64EEENS7_ILi80EEENS7_ILi192EEEEEENS_6half_tEfNS_4arch4Sm80ELb0ELb0ELb1ELb0ELb0ELb0ELb1ELb0ELi2ELi4ELi2ELi2ELb0EEENS1_21CollectiveEpilogueBwdISB_SC_SE_Li256ELb0ELb1ELi4EEENS1_19SingleTileSchedulerILb0ELb0ELb0ELi80EEEEEEEEEvNT_6ParamsE)
        .other          _ZN7cutlass13device_kernelIN5flash19enable_sm80_to_sm89INS1_16FlashAttnBwdSm80INS1_25CollectiveMainloopBwdSm80ILi2ELi1EN4cute5tupleIJNS5_1CILi64EEENS7_ILi80EEENS7_ILi192EEEEEENS_6half_tEfNS_4arch4Sm80ELb0ELb0ELb1ELb0ELb0ELb0ELb1ELb0ELi2ELi4ELi2ELi2ELb0EEENS1_21CollectiveEpilogueBwdISB_SC_SE_Li256ELb0ELb1ELi4EEENS1_19SingleTileSchedulerILb0ELb0ELb0ELi80EEEEEEEEEvNT_6ParamsE,@"STO_CUDA_ENTRY STV_DEFAULT"
_ZN7cutlass13device_kernelIN5flash19enable_sm80_to_sm89INS1_16FlashAttnBwdSm80INS1_25CollectiveMainloopBwdSm80ILi2ELi1EN4cute5tupleIJNS5_1CILi64EEENS7_ILi80EEENS7_ILi192EEEEEENS_6half_tEfNS_4arch4Sm80ELb0ELb0ELb1ELb0ELb0ELb0ELb1ELb0ELi2ELi4ELi2ELi2ELb0EEENS1_21CollectiveEpilogueBwdISB_SC_SE_Li256ELb0ELb1ELi4EEENS1_19SingleTileSchedulerILb0ELb0ELb0ELi80EEEEEEEEEvNT_6ParamsE:
[----:B------:R-:W-:Y:S01]  /*0000*/  LDC R1, c[0x0][0x37c] ;  /* 0x0000df00ff017b82 */ /* 0x000fe20000000800 */
[----:B------:R-:W-:Y:S05]  /*0010*/  EXIT ;  /* 0x000000000000794d */ /* 0x000fea0003800000 */
.L_x_24:
        /* <DEDUP_REMOVED lines=14> */
.L_x_118:


//--------------------- .text._ZN7cutlass13device_kernelIN5flash19enable_sm80_to_sm89INS1_16FlashAttnBwdSm80INS1_25CollectiveMainloopBwdSm80ILi2ELi1EN4cute5tupleIJNS5_1CILi64EEENS7_ILi80EEENS7_ILi192EEEEEENS_6half_tEfNS_4arch4Sm80ELb0ELb0ELb1ELb0ELb1ELb0ELb1ELb0ELi2ELi4ELi2ELi2ELb0EEENS1_21CollectiveEpilogueBwdISB_SC_SE_Li256ELb0ELb1ELi4EEENS1_19SingleTileSchedulerILb0ELb0ELb0ELi80EEEEEEEEEvNT_6ParamsE --------------------------
	.section	.text._ZN7cutlass13device_kernelIN5flash19enable_sm80_to_sm89INS1_16FlashAttnBwdSm80INS1_25CollectiveMainloopBwdSm80ILi2ELi1EN4cute5tupleIJNS5_1CILi64EEENS7_ILi80EEENS7_ILi192EEEEEENS_6half_tEfNS_4arch4Sm80ELb0ELb0ELb1ELb0ELb1ELb0ELb1ELb0ELi2ELi4ELi2ELi2ELb0EEENS1_21CollectiveEpilogueBwdISB_SC_SE_Li256ELb0ELb1ELi4EEENS1_19SingleTileSchedulerILb0ELb0ELb0ELi80EEEEEEEEEvNT_6ParamsE,"ax",@progbits
	.align	128
.text._ZN7cutlass13device_kernelIN5flash19enable_sm80_to_sm89INS1_16FlashAttnBwdSm80INS1_25CollectiveMainloopBwdSm80ILi2ELi1EN4cute5tupleIJNS5_1CILi64EEENS7_ILi80EEENS7_ILi192EEEEEENS_6half_tEfNS_4arch4Sm80ELb0ELb0ELb1ELb0ELb1ELb0ELb1ELb0ELi2ELi4ELi2ELi2ELb0EEENS1_21CollectiveEpilogueBwdISB_SC_SE_Li256ELb0ELb1ELi4EEENS1_19SingleTileSchedulerILb0ELb0ELb0ELi80EEEEEEEEEvNT_6ParamsE:
        .type           _ZN7cutlass13device_kernelIN5flash19enable_sm80_to_sm89INS1_16FlashAttnBwdSm80INS1_25CollectiveMainloopBwdSm80ILi2ELi1EN4cute5tupleIJNS5_1CILi64EEENS7_ILi80EEENS7_ILi192EEEEEENS_6half_tEfNS_4arch4Sm80ELb0ELb0ELb1ELb0ELb1ELb0ELb1ELb0ELi2ELi4ELi2ELi2ELb0EEENS1_21CollectiveEpilogueBwdISB_SC_SE_Li256ELb0ELb1ELi4EEENS1_19SingleTileSchedulerILb0ELb0ELb0ELi80EEEEEEEEEvNT_6ParamsE,@function
        .size           _ZN7cutlass13device_kernelIN5flash19enable_sm80_to_sm89INS1_16FlashAttnBwdSm80INS1_25CollectiveMainloopBwdSm80ILi2ELi1EN4cute5tupleIJNS5_1CILi64EEENS7_ILi80EEENS7_ILi192EEEEEENS_6half_tEfNS_4arch4Sm80ELb0ELb0ELb1ELb0ELb1ELb0ELb1ELb0ELi2ELi4ELi2ELi2ELb0EEENS1_21CollectiveEpilogueBwdISB_SC_SE_Li256ELb0ELb1ELi4EEENS1_19SingleTileSchedulerILb0ELb0ELb0ELi80EEEEEEEEEvNT_6ParamsE,(.L_x_119 - _ZN7cutlass13device_kernelIN5flash19enable_sm80_to_sm89INS1_16FlashAttnBwdSm80INS1_25CollectiveMainloopBwdSm80ILi2ELi1EN4cute5tupleIJNS5_1CILi64EEENS7_ILi80EEENS7_ILi192EEEEEENS_6half_tEfNS_4arch4Sm80ELb0ELb0ELb1ELb0ELb1ELb0ELb1ELb0ELi2ELi4ELi2ELi2ELb0EEENS1_21CollectiveEpilogueBwdISB_SC_SE_Li256ELb0ELb1ELi4EEENS1_19SingleTileSchedulerILb0ELb0ELb0ELi80EEEEEEEEEvNT_6ParamsE)
        .other          _ZN7cutlass13device_kernelIN5flash19enable_sm80_to_sm89INS1_16FlashAttnBwdSm80INS1_25CollectiveMainloopBwdSm80ILi2ELi1EN4cute5tupleIJNS5_1CILi64EEENS7_ILi80EEENS7_ILi192EEEEEENS_6half_tEfNS_4arch4Sm80ELb0ELb0ELb1ELb0ELb1ELb0ELb1ELb0ELi2ELi4ELi2ELi2ELb0EEENS1_21CollectiveEpilogueBwdISB_SC_SE_Li256ELb0ELb1ELi4EEENS1_19SingleTileSchedulerILb0ELb0ELb0ELi80EEEEEEEEEvNT_6ParamsE,@"STO_CUDA_ENTRY STV_DEFAULT"
_ZN7cutlass13device_kernelIN5flash19enable_sm80_to_sm89INS1_16FlashAttnBwdSm80INS1_25CollectiveMainloopBwdSm80ILi2ELi1EN4cute5tupleIJNS5_1CILi64EEENS7_ILi80EEENS7_ILi192EEEEEENS_6half_tEfNS_4arch4Sm80ELb0ELb0ELb1ELb0ELb1ELb0ELb1ELb0ELi2ELi4ELi2ELi2ELb0EEENS1_21CollectiveEpilogueBwdISB_SC_SE_Li256ELb0ELb1ELi4EEENS1_19SingleTileSchedulerILb0ELb0ELb0ELi80EEEEEEEEEvNT_6ParamsE:
[----:B------:R-:W-:Y:S01]  /*0000*/  LDC R1, c[0x0][0x37c] ;  /* 0x0000df00ff017b82 */ /* 0x000fe20000000800 */
[----:B------:R-:W-:Y:S05]  /*0010*/  EXIT ;  /* 0x000000000000794d */ /* 0x000fea0003800000 */
.L_x_25:
        /* <DEDUP_REMOVED lines=14> */
.L_x_119:


//--------------------- .text._ZN7cutlass13device_kernelIN5flash19enable_sm80_to_sm89INS1_16FlashAttnBwdSm80INS1_25CollectiveMainloopBwdSm80ILi2ELi1EN4cute5tupleIJNS5_1CILi64EEENS7_ILi80EEENS7_ILi192EEEEEENS_6half_tEfNS_4arch4Sm80ELb0ELb0ELb1ELb0ELb0ELb0ELb1ELb0ELi2ELi4ELi2ELi2ELb0EEENS1_24CollectiveEpilogueBwdGQAISB_fSE_Li256ELb0ELb0EEENS1_19SingleTileSchedulerILb0ELb0ELb0ELi80EEEEEEEEEvNT_6ParamsE --------------------------
	.section	.text._ZN7cutlass13device_kernelIN5flash19enable_sm80_to_sm89INS1_16FlashAttnBwdSm80INS1_25CollectiveMainloopBwdSm80ILi2ELi1EN4cute5tupleIJNS5_1CILi64EEENS7_ILi80EEENS7_ILi192EEEEEENS_6half_tEfNS_4arch4Sm80ELb0ELb0ELb1ELb0ELb0ELb0ELb1ELb0ELi2ELi4ELi2ELi2ELb0EEENS1_24CollectiveEpilogueBwdGQAISB_fSE_Li256ELb0ELb0EEENS1_19SingleTileSchedulerILb0ELb0ELb0ELi80EEEEEEEEEvNT_6ParamsE,"ax",@progbits
	.align	128
.text._ZN7cutlass13device_kernelIN5flash19enable_sm80_to_sm89INS1_16FlashAttnBwdSm80INS1_25CollectiveMainloopBwdSm80ILi2ELi1EN4cute5tupleIJNS5_1CILi64EEENS7_ILi80EEENS7_ILi192EEEEEENS_6half_tEfNS_4arch4Sm80ELb0ELb0ELb1ELb0ELb0ELb0ELb1ELb0ELi2ELi4ELi2ELi2ELb0EEENS1_24CollectiveEpilogueBwdGQAISB_fSE_Li256ELb0ELb0EEENS1_19SingleTileSchedulerILb0ELb0ELb0ELi80EEEEEEEEEvNT_6ParamsE:
        .type           _ZN7cutlass13device_kernelIN5flash19enable_sm80_to_sm89INS1_16FlashAttnBwdSm80INS1_25CollectiveMainloopBwdSm80ILi2ELi1EN4cute5tupleIJNS5_1CILi64EEENS7_ILi80EEENS7_ILi192EEEEEENS_6half_tEfNS_4arch4Sm80ELb0ELb0ELb1ELb0ELb0ELb0ELb1ELb0ELi2ELi4ELi2ELi2ELb0EEENS1_24CollectiveEpilogueBwdGQAISB_fSE_Li256ELb0ELb0EEENS1_19SingleTileSchedulerILb0ELb0ELb0ELi80EEEEEEEEEvNT_6ParamsE,@function
        .size           _ZN7cutlass13device_kernelIN5flash19enable_sm80_to_sm89INS1_16FlashAttnBwdSm80INS1_25CollectiveMainloopBwdSm80ILi2ELi1EN4cute5tupleIJNS5_1CILi64EEENS7_ILi80EEENS7_ILi192EEEEEENS_6half_tEfNS_4arch4Sm80ELb0ELb0ELb1ELb0ELb0ELb0ELb1ELb0ELi2ELi4ELi2ELi2ELb0EEENS1_24CollectiveEpilogueBwdGQAISB_fSE_Li256ELb0ELb0EEENS1_19SingleTileSchedulerILb0ELb0ELb0ELi80EEEEEEEEEvNT_6ParamsE,(.L_x_120 - _ZN7cutlass13device_kernelIN5flash19enable_sm80_to_sm89INS1_16FlashAttnBwdSm80INS1_25CollectiveMainloopBwdSm80ILi2ELi1EN4cute5tupleIJNS5_1CILi64EEENS7_ILi80EEENS7_ILi192EEEEEENS_6half_tEfNS_4arch4Sm80ELb0ELb0ELb1ELb0ELb0ELb0ELb1ELb0ELi2ELi4ELi2ELi2ELb0EEENS1_24CollectiveEpilogueBwdGQAISB_fSE_Li256ELb0ELb0EEENS1_19SingleTileSchedulerILb0ELb0ELb0ELi80EEEEEEEEEvNT_6ParamsE)
        .other          _ZN7cutlass13device_kernelIN5flash19enable_sm80_to_sm89INS1_16FlashAttnBwdSm80INS1_25CollectiveMainloopBwdSm80ILi2ELi1EN4cute5tupleIJNS5_1CILi64EEENS7_ILi80EEENS7_ILi192EEEEEENS_6half_tEfNS_4arch4Sm80ELb0ELb0ELb1ELb0ELb0ELb0ELb1ELb0ELi2ELi4ELi2ELi2ELb0EEENS1_24CollectiveEpilogueBwdGQAISB_fSE_Li256ELb0ELb0EEENS1_19SingleTileSchedulerILb0ELb0ELb0ELi80EEEEEEEEEvNT_6ParamsE,@"STO_CUDA_ENTRY STV_DEFAULT"
_ZN7cutlass13device_kernelIN5flash19enable_sm80_to_sm89INS1_16FlashAttnBwdSm80INS1_25CollectiveMainloopBwdSm80ILi2ELi1EN4cute5tupleIJNS5_1CILi64EEENS7_ILi80EEENS7_ILi192EEEEEENS_6half_tEfNS_4arch4Sm80ELb0ELb0ELb1ELb0ELb0ELb0ELb1ELb0ELi2ELi4ELi2ELi2ELb0EEENS1_24CollectiveEpilogueBwdGQAISB_fSE_Li256ELb0ELb0EEENS1_19SingleTileSchedulerILb0ELb0ELb0ELi80EEEEEEEEEvNT_6ParamsE:
[----:B------:R-:W-:Y:S01]  /*0000*/  LDC R1, c[0x0][0x37c] ;  /* 0x0000df00ff017b82 */ /* 0x000fe20000000800 */
[----:B------:R-:W-:Y:S05]  /*0010*/  EXIT ;  /* 0x000000000000794d */ /* 0x000fea0003800000 */
.L_x_26:
        /* <DEDUP_REMOVED lines=14> */
.L_x_120:


//--------------------- .text._ZN7cutlass13device_kernelIN5flash19enable_sm80_to_sm89INS1_16FlashAttnBwdSm80INS1_25CollectiveMainloopBwdSm80ILi2ELi1EN4cute5tupleIJNS5_1CILi64EEENS7_ILi80EEENS7_ILi192EEEEEENS_6half_tEfNS_4arch4Sm80ELb0ELb0ELb1ELb0ELb1ELb0ELb1ELb0ELi2ELi4ELi2ELi2ELb0EEENS1_24CollectiveEpilogueBwdGQAISB_fSE_Li256ELb0ELb1EEENS1_19SingleTileSchedulerILb0ELb0ELb0ELi80EEEEEEEEEvNT_6ParamsE --------------------------
	.section	.text._ZN7cutlass13device_kernelIN5flash19enable_sm80_to_sm89INS1_16FlashAttnBwdSm80INS1_25CollectiveMainloopBwdSm80ILi2ELi1EN4cute5tupleIJNS5_1CILi64EEENS7_ILi80EEENS7_ILi192EEEEEENS_6half_tEfNS_4arch4Sm80ELb0ELb0ELb1ELb0ELb1ELb0ELb1ELb0ELi2ELi4ELi2ELi2ELb0EEENS1_24CollectiveEpilogueBwdGQAISB_fSE_Li256ELb0ELb1EEENS1_19SingleTileSchedulerILb0ELb0ELb0ELi80EEEEEEEEEvNT_6ParamsE,"ax",@progbits
	.align	128
.text._ZN7cutlass13device_kernelIN5flash19enable_sm80_to_sm89INS1_16FlashAttnBwdSm80INS1_25CollectiveMainloopBwdSm80ILi2ELi1EN4cute5tupleIJNS5_1CILi64EEENS7_ILi80EEENS7_ILi192EEEEEENS_6half_tEfNS_4arch4Sm80ELb0ELb0ELb1ELb0ELb1ELb0ELb1ELb0ELi2ELi4ELi2ELi2ELb0EEENS1_24CollectiveEpilogueBwdGQAISB_fSE_Li256ELb0ELb1EEENS1_19SingleTileSchedulerILb0ELb0ELb0ELi80EEEEEEEEEvNT_6ParamsE:
        .type           _ZN7cutlass13device_kernelIN5flash19enable_sm80_to_sm89INS1_16FlashAttnBwdSm80INS1_25CollectiveMainloopBwdSm80ILi2ELi1EN4cute5tupleIJNS5_1CILi64EEENS7_ILi80EEENS7_ILi192EEEEEENS_6half_tEfNS_4arch4Sm80ELb0ELb0ELb1ELb0ELb1ELb0ELb1ELb0ELi2ELi4ELi2ELi2ELb0EEENS1_24CollectiveEpilogueBwdGQAISB_fSE_Li256ELb0ELb1EEENS1_19SingleTileSchedulerILb0ELb0ELb0ELi80EEEEEEEEEvNT_6ParamsE,@function
        .size           _ZN7cutlass13device_kernelIN5flash19enable_sm80_to_sm89INS1_16FlashAttnBwdSm80INS1_25CollectiveMainloopBwdSm80ILi2ELi1EN4cute5tupleIJNS5_1CILi64EEENS7_ILi80EEENS7_ILi192EEEEEENS_6half_tEfNS_4arch4Sm80ELb0ELb0ELb1ELb0ELb1ELb0ELb1ELb0ELi2ELi4ELi2ELi2ELb0EEENS1_24CollectiveEpilogueBwdGQAISB_fSE_Li256ELb0ELb1EEENS1_19SingleTileSchedulerILb0ELb0ELb0ELi80EEEEEEEEEvNT_6ParamsE,(.L_x_121 - _ZN7cutlass13device_kernelIN5flash19enable_sm80_to_sm89INS1_16FlashAttnBwdSm80INS1_25CollectiveMainloopBwdSm80ILi2ELi1EN4cute5tupleIJNS5_1CILi64EEENS7_ILi80EEENS7_ILi192EEEEEENS_6half_tEfNS_4arch4Sm80ELb0ELb0ELb1ELb0ELb1ELb0ELb1ELb0ELi2ELi4ELi2ELi2ELb0EEENS1_24CollectiveEpilogueBwdGQAISB_fSE_Li256ELb0ELb1EEENS1_19SingleTileSchedulerILb0ELb0ELb0ELi80EEEEEEEEEvNT_6ParamsE)
        .other          _ZN7cutlass13device_kernelIN5flash19enable_sm80_to_sm89INS1_16FlashAttnBwdSm80INS1_25CollectiveMainloopBwdSm80ILi2ELi1EN4cute5tupleIJNS5_1CILi64EEENS7_ILi80EEENS7_ILi192EEEEEENS_6half_tEfNS_4arch4Sm80ELb0ELb0ELb1ELb0ELb1ELb0ELb1ELb0ELi2ELi4ELi2ELi2ELb0EEENS1_24CollectiveEpilogueBwdGQAISB_fSE_Li256ELb0ELb1EEENS1_19SingleTileSchedulerILb0ELb0ELb0ELi80EEEEEEEEEvNT_6ParamsE,@"STO_CUDA_ENTRY STV_DEFAULT"
_ZN7cutlass13device_kernelIN5flash19enable_sm80_to_sm89INS1_16FlashAttnBwdSm80INS1_25CollectiveMainloopBwdSm80ILi2ELi1EN4cute5tupleIJNS5_1CILi64EEENS7_ILi80EEENS7_ILi192EEEEEENS_6half_tEfNS_4arch4Sm80ELb0ELb0ELb1ELb0ELb1ELb0ELb1ELb0ELi2ELi4ELi2ELi2ELb0EEENS1_24CollectiveEpilogueBwdGQAISB_fSE_Li256ELb0ELb1EEENS1_19SingleTileSchedulerILb0ELb0ELb0ELi80EEEEEEEEEvNT_6ParamsE:
[----:B------:R-:W-:Y:S01]  /*0000*/  LDC R1, c[0x0][0x37c] ;  /* 0x0000df00ff017b82 */ /* 0x000fe20000000800 */
[----:B------:R-:W-:Y:S05]  /*0010*/  EXIT ;  /* 0x000000000000794d */ /* 0x000fea0003800000 */
.L_x_27:
        /* <DEDUP_REMOVED lines=14> */
.L_x_121:


//--------------------- .text._ZN7cutlass13device_kernelIN5flash19enable_sm80_to_sm89INS1_16FlashAttnBwdSm80INS1_25CollectiveMainloopBwdSm80ILi2ELi1EN4cute5tupleIJNS5_1CILi64EEENS7_ILi80EEENS7_ILi192EEEEEENS_6half_tEfNS_4arch4Sm80ELb0ELb0ELb1ELb1ELb0ELb0ELb1ELb0ELi2ELi4ELi2ELi2ELb0EEENS1_21CollectiveEpilogueBwdISB_SC_SE_Li256ELb1ELb1ELi4EEENS1_19SingleTileSchedulerILb1ELb0ELb0ELi80EEEEEEEEEvNT_6ParamsE --------------------------
	.section	.text._ZN7cutlass13device_kernelIN5flash19enable_sm80_to_sm89INS1_16FlashAttnBwdSm80INS1_25CollectiveMainloopBwdSm80ILi2ELi1EN4cute5tupleIJNS5_1CILi64EEENS7_ILi80EEENS7_ILi192EEEEEENS_6half_tEfNS_4arch4Sm80ELb0ELb0ELb1ELb1ELb0ELb0ELb1ELb0ELi2ELi4ELi2ELi2ELb0EEENS1_21CollectiveEpilogueBwdISB_SC_SE_Li256ELb1ELb1ELi4EEENS1_19SingleTileSchedulerILb1ELb0ELb0ELi80EEEEEEEEEvNT_6ParamsE,"ax",@progbits
	.align	128
.text._ZN7cutlass13device_kernelIN5flash19enable_sm80_to_sm89INS1_16FlashAttnBwdSm80INS1_25CollectiveMainloopBwdSm80ILi2ELi1EN4cute5tupleIJNS5_1CILi64EEENS7_ILi80EEENS7_ILi192EEEEEENS_6half_tEfNS_4arch4Sm80ELb0ELb0ELb1ELb1ELb0ELb0ELb1ELb0ELi2ELi4ELi2ELi2ELb0EEENS1_21CollectiveEpilogueBwdISB_SC_SE_Li256ELb1ELb1ELi4EEENS1_19SingleTileSchedulerILb1ELb0ELb0ELi80EEEEEEEEEvNT_6ParamsE:
        .type           _ZN7cutlass13device_kernelIN5flash19enable_sm80_to_sm89INS1_16FlashAttnBwdSm80INS1_25CollectiveMainloopBwdSm80ILi2ELi1EN4cute5tupleIJNS5_1CILi64EEENS7_ILi80EEENS7_ILi192EEEEEENS_6half_tEfNS_4arch4Sm80ELb0ELb0ELb1ELb1ELb0ELb0ELb1ELb0ELi2ELi4ELi2ELi2ELb0EEENS1_21CollectiveEpilogueBwdISB_SC_SE_Li256ELb1ELb1ELi4EEENS1_19SingleTileSchedulerILb1ELb0ELb0ELi80EEEEEEEEEvNT_6ParamsE,@function
        .size           _ZN7cutlass13device_kernelIN5flash19enable_sm80_to_sm89INS1_16FlashAttnBwdSm80INS1_25CollectiveMainloopBwdSm80ILi2ELi1EN4cute5tupleIJNS5_1CILi64EEENS7_ILi80EEENS7_ILi192EEEEEENS_6half_tEfNS_4arch4Sm80ELb0ELb0ELb1ELb1ELb0ELb0ELb1ELb0ELi2ELi4ELi2ELi2ELb0EEENS1_21CollectiveEpilogueBwdISB_SC_SE_Li256ELb1ELb1ELi4EEENS1_19SingleTileSchedulerILb1ELb0ELb0ELi80EEEEEEEEEvNT_6ParamsE,(.L_x_122 - _ZN7cutlass13device_kernelIN5flash19enable_sm80_to_sm89INS1_16FlashAttnBwdSm80INS1_25CollectiveMainloopBwdSm80ILi2ELi1EN4cute5tupleIJNS5_1CILi64EEENS7_ILi80EEENS7_ILi192EEEEEENS_6half_tEfNS_4arch4Sm80ELb0ELb0ELb1ELb1ELb0ELb0ELb1ELb0ELi2ELi4ELi2ELi2ELb0EEENS1_21CollectiveEpilogueBwdISB_SC_SE_Li256ELb1ELb1ELi4EEENS1_19SingleTileSchedulerILb1ELb0ELb0ELi80EEEEEEEEEvNT_6ParamsE)
        .other          _ZN7cutlass13device_kernelIN5flash19enable_sm80_to_sm89INS1_16FlashAttnBwdSm80INS1_25CollectiveMainloopBwdSm80ILi2ELi1EN4cute5tupleIJNS5_1CILi64EEENS7_ILi80EEENS7_ILi192EEEEEENS_6half_tEfNS_4arch4Sm80ELb0ELb0ELb1ELb1ELb0ELb0ELb1ELb0ELi2ELi4ELi2ELi2ELb0EEENS1_21CollectiveEpilogueBwdISB_SC_SE_Li256ELb1ELb1ELi4EEENS1_19SingleTileSchedulerILb1ELb0ELb0ELi80EEEEEEEEEvNT_6ParamsE,@"STO_CUDA_ENTRY STV_DEFAULT"
_ZN7cutlass13device_kernelIN5flash19enable_sm80_to_sm89INS1_16FlashAttnBwdSm80INS1_25CollectiveMainloopBwdSm80ILi2ELi1EN4cute5tupleIJNS5_1CILi64EEENS7_ILi80EEENS7_ILi192EEEEEENS_6half_tEfNS_4arch4Sm80ELb0ELb0ELb1ELb1ELb0ELb0ELb1ELb0ELi2ELi4ELi2ELi2ELb0EEENS1_21CollectiveEpilogueBwdISB_SC_SE_Li256ELb1ELb1ELi4EEENS1_19SingleTileSchedulerILb1ELb0ELb0ELi80EEEEEEEEEvNT_6ParamsE:
[----:B------:R-:W-:Y:S01]  /*0000*/  LDC R1, c[0x0][0x37c] ;  /* 0x0000df00ff017b82 */ /* 0x000fe20000000800 */
[----:B------:R-:W-:Y:S05]  /*0010*/  EXIT ;  /* 0x000000000000794d */ /* 0x000fea0003800000 */
.L_x_28:
        /* <DEDUP_REMOVED lines=14> */
.L_x_122:


//--------------------- .text._ZN7cutlass13device_kernelIN5flash19enable_sm80_to_sm89INS1_16FlashAttnBwdSm80INS1_25CollectiveMainloopBwdSm80ILi2ELi1EN4cute5tupleIJNS5_1CILi64EEENS7_ILi80EEENS7_ILi192EEEEEENS_6half_tEfNS_4arch4Sm80ELb0ELb0ELb1ELb1ELb1ELb0ELb1ELb0ELi2ELi4ELi2ELi2ELb0EEENS1_21CollectiveEpilogueBwdISB_SC_SE_Li256ELb1ELb1ELi4EEENS1_19SingleTileSchedulerILb1ELb0ELb0ELi80EEEEEEEEEvNT_6ParamsE --------------------------
	.section	.text._ZN7cutlass13device_kernelIN5flash19enable_sm80_to_sm89INS1_16FlashAttnBwdSm80INS1_25CollectiveMainloopBwdSm80ILi2ELi1EN4cute5tupleIJNS5_1CILi64EEENS7_ILi80EEENS7_ILi192EEEEEENS_6half_tEfNS_4arch4Sm80ELb0ELb0ELb1ELb1ELb1ELb0ELb1ELb0ELi2ELi4ELi2ELi2ELb0EEENS1_21CollectiveEpilogueBwdISB_SC_SE_Li256ELb1ELb1ELi4EEENS1_19SingleTileSchedulerILb1ELb0ELb0ELi80EEEEEEEEEvNT_6ParamsE,"ax",@progbits
	.align	128
.text._ZN7cutlass13device_kernelIN5flash19enable_sm80_to_sm89INS1_16FlashAttnBwdSm80INS1_25CollectiveMainloopBwdSm80ILi2ELi1EN4cute5tupleIJNS5_1CILi64EEENS7_ILi80EEENS7_ILi192EEEEEENS_6half_tEfNS_4arch4Sm80ELb0ELb0ELb1ELb1ELb1ELb0ELb1ELb0ELi2ELi4ELi2ELi2ELb0EEENS1_21CollectiveEpilogueBwdISB_SC_SE_Li256ELb1ELb1ELi4EEENS1_19SingleTileSchedulerILb1ELb0ELb0ELi80EEEEEEEEEvNT_6ParamsE:
        .type           _ZN7cutlass13device_kernelIN5flash19enable_sm80_to_sm89INS1_16FlashAttnBwdSm80INS1_25CollectiveMainloopBwdSm80ILi2ELi1EN4cute5tupleIJNS5_1CILi64EEENS7_ILi80EEENS7_ILi192EEEEEENS_6half_tEfNS_4arch4Sm80ELb0ELb0ELb1ELb1ELb1ELb0ELb1ELb0ELi2ELi4ELi2ELi2ELb0EEENS1_21CollectiveEpilogueBwdISB_SC_SE_Li256ELb1ELb1ELi4EEENS1_19SingleTileSchedulerILb1ELb0ELb0ELi80EEEEEEEEEvNT_6ParamsE,@function
        .size           _ZN7cutlass13device_kernelIN5flash19enable_sm80_to_sm89INS1_16FlashAttnBwdSm80INS1_25CollectiveMainloopBwdSm80ILi2ELi1EN4cute5tupleIJNS5_1CILi64EEENS7_ILi80EEENS7_ILi192EEEEEENS_6half_tEfNS_4arch4Sm80ELb0ELb0ELb1ELb1ELb1ELb0ELb1ELb0ELi2ELi4ELi2ELi2ELb0EEENS1_21CollectiveEpilogueBwdISB_SC_SE_Li256ELb1ELb1ELi4EEENS1_19SingleTileSchedulerILb1ELb0ELb0ELi80EEEEEEEEEvNT_6ParamsE,(.L_x_123 - _ZN7cutlass13device_kernelIN5flash19enable_sm80_to_sm89INS1_16FlashAttnBwdSm80INS1_25CollectiveMainloopBwdSm80ILi2ELi1EN4cute5tupleIJNS5_1CILi64EEENS7_ILi80EEENS7_ILi192EEEEEENS_6half_tEfNS_4arch4Sm80ELb0ELb0ELb1ELb1ELb1ELb0ELb1ELb0ELi2ELi4ELi2ELi2ELb0EEENS1_21CollectiveEpilogueBwdISB_SC_SE_Li256ELb1ELb1ELi4EEENS1_19SingleTileSchedulerILb1ELb0ELb0ELi80EEEEEEEEEvNT_6ParamsE)
        .other          _ZN7cutlass13device_kernelIN5flash19enable_sm80_to_sm89INS1_16FlashAttnBwdSm80INS1_25CollectiveMainloopBwdSm80ILi2ELi1EN4cute5tupleIJNS5_1CILi64EEENS7_ILi80EEENS7_ILi192EEEEEENS_6half_tEfNS_4arch4Sm80ELb0ELb0ELb1ELb1ELb1ELb0ELb1ELb0ELi2ELi4ELi2ELi2ELb0EEENS1_21CollectiveEpilogueBwdISB_SC_SE_Li256ELb1ELb1ELi4EEENS1_19SingleTileSchedulerILb1ELb0ELb0ELi80EEEEEEEEEvNT_6ParamsE,@"STO_CUDA_ENTRY STV_DEFAULT"
_ZN7cutlass13device_kernelIN5flash19enable_sm80_to_sm89INS1_16FlashAttnBwdSm80INS1_25CollectiveMainloopBwdSm80ILi2ELi1EN4cute5tupleIJNS5_1CILi64EEENS7_ILi80EEENS7_ILi192EEEEEENS_6half_tEfNS_4arch4Sm80ELb0ELb0ELb1ELb1ELb1ELb0ELb1ELb0ELi2ELi4ELi2ELi2ELb0EEENS1_21CollectiveEpilogueBwdISB_SC_SE_Li256ELb1ELb1ELi4EEENS1_19SingleTileSchedulerILb1ELb0ELb0ELi80EEEEEEEEEvNT_6ParamsE:
[----:B------:R-:W-:Y:S01]  /*0000*/  LDC R1, c[0x0][0x37c] ;  /* 0x0000df00ff017b82 */ /* 0x000fe20000000800 */
[----:B------:R-:W-:Y:S05]  /*0010*/  EXIT ;  /* 0x000000000000794d */ /* 0x000fea0003800000 */
.L_x_29:
        /* <DEDUP_REMOVED lines=14> */
.L_x_123:


//--------------------- .text._ZN7cutlass13device_kernelIN5flash19enable_sm80_to_sm89INS1_16FlashAttnBwdSm80INS1_25CollectiveMainloopBwdSm80ILi2ELi1EN4cute5tupleIJNS5_1CILi64EEENS7_ILi80EEENS7_ILi192EEEEEENS_6half_tEfNS_4arch4Sm80ELb0ELb0ELb1ELb1ELb0ELb0ELb1ELb0ELi2ELi4ELi2ELi2ELb0EEENS1_24CollectiveEpilogueBwdGQAISB_fSE_Li256ELb1ELb0EEENS1_19SingleTileSchedulerILb1ELb0ELb0ELi80EEEEEEEEEvNT_6ParamsE --------------------------
	.section	.text._ZN7cutlass13device_kernelIN5flash19enable_sm80_to_sm89INS1_16FlashAttnBwdSm80INS1_25CollectiveMainloopBwdSm80ILi2ELi1EN4cute5tupleIJNS5_1CILi64EEENS7_ILi80EEENS7_ILi192EEEEEENS_6half_tEfNS_4arch4Sm80ELb0ELb0ELb1ELb1ELb0ELb0ELb1ELb0ELi2ELi4ELi2ELi2ELb0EEENS1_24CollectiveEpilogueBwdGQAISB_fSE_Li256ELb1ELb0EEENS1_19SingleTileSchedulerILb1ELb0ELb0ELi80EEEEEEEEEvNT_6ParamsE,"ax",@progbits
	.align	128
.text._ZN7cutlass13device_kernelIN5flash19enable_sm80_to_sm89INS1_16FlashAttnBwdSm80INS1_25CollectiveMainloopBwdSm80ILi2ELi1EN4cute5tupleIJNS5_1CILi64EEENS7_ILi80EEENS7_ILi192EEEEEENS_6half_tEfNS_4arch4Sm80ELb0ELb0ELb1ELb1ELb0ELb0ELb1ELb0ELi2ELi4ELi2ELi2ELb0EEENS1_24CollectiveEpilogueBwdGQAISB_fSE_Li256ELb1ELb0EEENS1_19SingleTileSchedulerILb1ELb0ELb0ELi80EEEEEEEEEvNT_6ParamsE:
        .type           _ZN7cutlass13device_kernelIN5flash19enable_sm80_to_sm89INS1_16FlashAttnBwdSm80INS1_25CollectiveMainloopBwdSm80ILi2ELi1EN4cute5tupleIJNS5_1CILi64EEENS7_ILi80EEENS7_ILi192EEEEEENS_6half_tEfNS_4arch4Sm80ELb0ELb0ELb1ELb1ELb0ELb0ELb1ELb0ELi2ELi4ELi2ELi2ELb0EEENS1_24CollectiveEpilogueBwdGQAISB_fSE_Li256ELb1ELb0EEENS1_19SingleTileSchedulerILb1ELb0ELb0ELi80EEEEEEEEEvNT_6ParamsE,@function
        .size           _ZN7cutlass13device_kernelIN5flash19enable_sm80_to_sm89INS1_16FlashAttnBwdSm80INS1_25CollectiveMainloopBwdSm80ILi2ELi1EN4cute5tupleIJNS5_1CILi64EEENS7_ILi80EEENS7_ILi192EEEEEENS_6half_tEfNS_4arch4Sm80ELb0ELb0ELb1ELb1ELb0ELb0ELb1ELb0ELi2ELi4ELi2ELi2ELb0EEENS1_24CollectiveEpilogueBwdGQAISB_fSE_Li256ELb1ELb0EEENS1_19SingleTileSchedulerILb1ELb0ELb0ELi80EEEEEEEEEvNT_6ParamsE,(.L_x_124 - _ZN7cutlass13device_kernelIN5flash19enable_sm80_to_sm89INS1_16FlashAttnBwdSm80INS1_25CollectiveMainloopBwdSm80ILi2ELi1EN4cute5tupleIJNS5_1CILi64EEENS7_ILi80EEENS7_ILi192EEEEEENS_6half_tEfNS_4arch4Sm80ELb0ELb0ELb1ELb1ELb0ELb0ELb1ELb0ELi2ELi4ELi2ELi2ELb0EEENS1_24CollectiveEpilogueBwdGQAISB_fSE_Li256ELb1ELb0EEENS1_19SingleTileSchedulerILb1ELb0ELb0ELi80EEEEEEEEEvNT_6ParamsE)
        .other          _ZN7cutlass13device_kernelIN5flash19enable_sm80_to_sm89INS1_16FlashAttnBwdSm80INS1_25CollectiveMainloopBwdSm80ILi2ELi1EN4cute5tupleIJNS5_1CILi64EEENS7_ILi80EEENS7_ILi192EEEEEENS_6half_tEfNS_4arch4Sm80ELb0ELb0ELb1ELb1ELb0ELb0ELb1ELb0ELi2ELi4ELi2ELi2ELb0EEENS1_24CollectiveEpilogueBwdGQAISB_fSE_Li256ELb1ELb0EEENS1_19SingleTileSchedulerILb1ELb0ELb0ELi80EEEEEEEEEvNT_6ParamsE,@"STO_CUDA_ENTRY STV_DEFAULT"
_ZN7cutlass13device_kernelIN5flash19enable_sm80_to_sm89INS1_16FlashAttnBwdSm80INS1_25CollectiveMainloopBwdSm80ILi2ELi1EN4cute5tupleIJNS5_1CILi64EEENS7_ILi80EEENS7_ILi192EEEEEENS_6half_tEfNS_4arch4Sm80ELb0ELb0ELb1ELb1ELb0ELb0ELb1ELb0ELi2ELi4ELi2ELi2ELb0EEENS1_24CollectiveEpilogueBwdGQAISB_fSE_Li256ELb1ELb0EEENS1_19SingleTileSchedulerILb1ELb0ELb0ELi80EEEEEEEEEvNT_6ParamsE:
[----:B------:R-:W-:Y:S01]  /*0000*/  LDC R1, c[0x0][0x37c] ;  /* 0x0000df00ff017b82 */ /* 0x000fe20000000800 */
[----:B------:R-:W-:Y:S05]  /*0010*/  EXIT ;  /* 0x000000000000794d */ /* 0x000fea0003800000 */
.L_x_30:
        /* <DEDUP_REMOVED lines=14> */
.L_x_124:


//--------------------- .text._ZN7cutlass13device_kernelIN5flash19enable_sm80_to_sm89INS1_16FlashAttnBwdSm80INS1_25CollectiveMainloopBwdSm80ILi2ELi1EN4cute5tupleIJNS5_1CILi64EEENS7_ILi80EEENS7_ILi192EEEEEENS_6half_tEfNS_4arch4Sm80ELb0ELb0ELb1ELb1ELb1ELb0ELb1ELb0ELi2ELi4ELi2ELi2ELb0EEENS1_24CollectiveEpilogueBwdGQAISB_fSE_Li256ELb1ELb1EEENS1_19SingleTileSchedulerILb1ELb0ELb0ELi80EEEEEEEEEvNT_6ParamsE --------------------------
	.section	.text._ZN7cutlass13device_kernelIN5flash19enable_sm80_to_sm89INS1_16FlashAttnBwdSm80INS1_25CollectiveMainloopBwdSm80ILi2ELi1EN4cute5tupleIJNS5_1CILi64EEENS7_ILi80EEENS7_ILi192EEEEEENS_6half_tEfNS_4arch4Sm80ELb0ELb0ELb1ELb1ELb1ELb0ELb1ELb0ELi2ELi4ELi2ELi2ELb0EEENS1_24CollectiveEpilogueBwdGQAISB_fSE_Li256ELb1ELb1EEENS1_19SingleTileSchedulerILb1ELb0ELb0ELi80EEEEEEEEEvNT_6ParamsE,"ax",@progbits
	.align	128
.text._ZN7cutlass13device_kernelIN5flash19enable_sm80_to_sm89INS1_16FlashAttnBwdSm80INS1_25CollectiveMainloopBwdSm80ILi2ELi1EN4cute5tupleIJNS5_1CILi64EEENS7_ILi80EEENS7_ILi192EEEEEENS_6half_tEfNS_4arch4Sm80ELb0ELb0ELb1ELb1ELb1ELb0ELb1ELb0ELi2ELi4ELi2ELi2ELb0EEENS1_24CollectiveEpilogueBwdGQAISB_fSE_Li256ELb1ELb1EEENS1_19SingleTileSchedulerILb1ELb0ELb0ELi80EEEEEEEEEvNT_6ParamsE:
        .type           _ZN7cutlass13device_kernelIN5flash19enable_sm80_to_sm89INS1_16FlashAttnBwdSm80INS1_25CollectiveMainloopBwdSm80ILi2ELi1EN4cute5tupleIJNS5_1CILi64EEENS7_ILi80EEENS7_ILi192EEEEEENS_6half_tEfNS_4arch4Sm80ELb0ELb0ELb1ELb1ELb1ELb0ELb1ELb0ELi2ELi4ELi2ELi2ELb0EEENS1_24CollectiveEpilogueBwdGQAISB_fSE_Li256ELb1ELb1EEENS1_19SingleTileSchedulerILb1ELb0ELb0ELi80EEEEEEEEEvNT_6ParamsE,@function
        .size           _ZN7cutlass13device_kernelIN5flash19enable_sm80_to_sm89INS1_16FlashAttnBwdSm80INS1_25CollectiveMainloopBwdSm80ILi2ELi1EN4cute5tupleIJNS5_1CILi64EEENS7_ILi80EEENS7_ILi192EEEEEENS_6half_tEfNS_4arch4Sm80ELb0ELb0ELb1ELb1ELb1ELb0ELb1ELb0ELi2ELi4ELi2ELi2ELb0EEENS1_24CollectiveEpilogueBwdGQAISB_fSE_Li256ELb1ELb1EEENS1_19SingleTileSchedulerILb1ELb0ELb0ELi80EEEEEEEEEvNT_6ParamsE,(.L_x_125 - _ZN7cutlass13device_kernelIN5flash19enable_sm80_to_sm89INS1_16FlashAttnBwdSm80INS1_25CollectiveMainloopBwdSm80ILi2ELi1EN4cute5tupleIJNS5_1CILi64EEENS7_ILi80EEENS7_ILi192EEEEEENS_6half_tEfNS_4arch4Sm80ELb0ELb0ELb1ELb1ELb1ELb0ELb1ELb0ELi2ELi4ELi2ELi2ELb0EEENS1_24CollectiveEpilogueBwdGQAISB_fSE_Li256ELb1ELb1EEENS1_19SingleTileSchedulerILb1ELb0ELb0ELi80EEEEEEEEEvNT_6ParamsE)
        .other          _ZN7cutlass13device_kernelIN5flash19enable_sm80_to_sm89INS1_16FlashAttnBwdSm80INS1_25CollectiveMainloopBwdSm80ILi2ELi1EN4cute5tupleIJNS5_1CILi64EEENS7_ILi80EEENS7_ILi192EEEEEENS_6half_tEfNS_4arch4Sm80ELb0ELb0ELb1ELb1ELb1ELb0ELb1ELb0ELi2ELi4ELi2ELi2ELb0EEENS1_24CollectiveEpilogueBwdGQAISB_fSE_Li256ELb1ELb1EEENS1_19SingleTileSchedulerILb1ELb0ELb0ELi80EEEEEEEEEvNT_6ParamsE,@"STO_CUDA_ENTRY STV_DEFAULT"
_ZN7cutlass13device_kernelIN5flash19enable_sm80_to_sm89INS1_16FlashAttnBwdSm80INS1_25CollectiveMainloopBwdSm80ILi2ELi1EN4cute5tupleIJNS5_1CILi64EEENS7_ILi80EEENS7_ILi192EEEEEENS_6half_tEfNS_4arch4Sm80ELb0ELb0ELb1ELb1ELb1ELb0ELb1ELb0ELi2ELi4ELi2ELi2ELb0EEENS1_24CollectiveEpilogueBwdGQAISB_fSE_Li256ELb1ELb1EEENS1_19SingleTileSchedulerILb1ELb0ELb0ELi80EEEEEEEEEvNT_6ParamsE:
[----:B------:R-:W-:Y:S01]  /*0000*/  LDC R1, c[0x0][0x37c] ;  /* 0x0000df00ff017b82 */ /* 0x000fe20000000800 */
[----:B------:R-:W-:Y:S05]  /*0010*/  EXIT ;  /* 0x000000000000794d */ /* 0x000fea0003800000 */
.L_x_31:
        /* <DEDUP_REMOVED lines=14> */
.L_x_125:


//--------------------- .text._ZN7cutlass13device_kernelIN5flash19enable_sm80_to_sm89INS1_16FlashAttnBwdSm80INS1_25CollectiveMainloopBwdSm80ILi2ELi1EN4cute5tupleIJNS5_1CILi64EEENS7_ILi80EEENS7_ILi192EEEEEENS_6half_tEfNS_4arch4Sm80ELb0ELb1ELb1ELb0ELb0ELb0ELb1ELb0ELi2ELi4ELi2ELi2ELb0EEENS1_21CollectiveEpilogueBwdISB_SC_SE_Li256ELb0ELb1ELi4EEENS1_19SingleTileSchedulerILb0ELb0ELb0ELi80EEEEEEEEEvNT_6ParamsE --------------------------
	.section	.text._ZN7cutlass13device_kernelIN5flash19enable_sm80_to_sm89INS1_16FlashAttnBwdSm80INS1_25CollectiveMainloopBwdSm80ILi2ELi1EN4cute5tupleIJNS5_1CILi64EEENS7_ILi80EEENS7_ILi192EEEEEENS_6half_tEfNS_4arch4Sm80ELb0ELb1ELb1ELb0ELb0ELb0ELb1ELb0ELi2ELi4ELi2ELi2ELb0EEENS1_21CollectiveEpilogueBwdISB_SC_SE_Li256ELb0ELb1ELi4EEENS1_19SingleTileSchedulerILb0ELb0ELb0ELi80EEEEEEEEEvNT_6ParamsE,"ax",@progbits
	.align	128
.text._ZN7cutlass13device_kernelIN5flash19enable_sm80_to_sm89INS1_16FlashAttnBwdSm80INS1_25CollectiveMainloopBwdSm80ILi2ELi1EN4cute5tupleIJNS5_1CILi64EEENS7_ILi80EEENS7_ILi192EEEEEENS_6half_tEfNS_4arch4Sm80ELb0ELb1ELb1ELb0ELb0ELb0ELb1ELb0ELi2ELi4ELi2ELi2ELb0EEENS1_21CollectiveEpilogueBwdISB_SC_SE_Li256ELb0ELb1ELi4EEENS1_19SingleTileSchedulerILb0ELb0ELb0ELi80EEEEEEEEEvNT_6ParamsE:
        .type           _ZN7cutlass13device_kernelIN5flash19enable_sm80_to_sm89INS1_16FlashAttnBwdSm80INS1_25CollectiveMainloopBwdSm80ILi2ELi1EN4cute5tupleIJNS5_1CILi64EEENS7_ILi80EEENS7_ILi192EEEEEENS_6half_tEfNS_4arch4Sm80ELb0ELb1ELb1ELb0ELb0ELb0ELb1ELb0ELi2ELi4ELi2ELi2ELb0EEENS1_21CollectiveEpilogueBwdISB_SC_SE_Li256ELb0ELb1ELi4EEENS1_19SingleTileSchedulerILb0ELb0ELb0ELi80EEEEEEEEEvNT_6ParamsE,@function
        .size           _ZN7cutlass13device_kernelIN5flash19enable_sm80_to_sm89INS1_16FlashAttnBwdSm80INS1_25CollectiveMainloopBwdSm80ILi2ELi1EN4cute5tupleIJNS5_1CILi64EEENS7_ILi80EEENS7_ILi192EEEEEENS_6half_tEfNS_4arch4Sm80ELb0ELb1ELb1ELb0ELb0ELb0ELb1ELb0ELi2ELi4ELi2ELi2ELb0EEENS1_21CollectiveEpilogueBwdISB_SC_SE_Li256ELb0ELb1ELi4EEENS1_19SingleTileSchedulerILb0ELb0ELb0ELi80EEEEEEEEEvNT_6ParamsE,(.L_x_126 - _ZN7cutlass13device_kernelIN5flash19enable_sm80_to_sm89INS1_16FlashAttnBwdSm80INS1_25CollectiveMainloopBwdSm80ILi2ELi1EN4cute5tupleIJNS5_1CILi64EEENS7_ILi80EEENS7_ILi192EEEEEENS_6half_tEfNS_4arch4Sm80ELb0ELb1ELb1ELb0ELb0ELb0ELb1ELb0ELi2ELi4ELi2ELi2ELb0EEENS1_21CollectiveEpilogueBwdISB_SC_SE_Li256ELb0ELb1ELi4EEENS1_19SingleTileSchedulerILb0ELb0ELb0ELi80EEEEEEEEEvNT_6ParamsE)
        .other          _ZN7cutlass13device_kernelIN5flash19enable_sm80_to_sm89INS1_16FlashAttnBwdSm80INS1_25CollectiveMainloopBwdSm80ILi2ELi1EN4cute5tupleIJNS5_1CILi64EEENS7_ILi80EEENS7_ILi192EEEEEENS_6half_tEfNS_4arch4Sm80ELb0ELb1ELb1ELb0ELb0ELb0ELb1ELb0ELi2ELi4ELi2ELi2ELb0EEENS1_21CollectiveEpilogueBwdISB_SC_SE_Li256ELb0ELb1ELi4EEENS1_19SingleTileSchedulerILb0ELb0ELb0ELi80EEEEEEEEEvNT_6ParamsE,@"STO_CUDA_ENTRY STV_DEFAULT"
_ZN7cutlass13device_kernelIN5flash19enable_sm80_to_sm89INS1_16FlashAttnBwdSm80INS1_25CollectiveMainloopBwdSm80ILi2ELi1EN4cute5tupleIJNS5_1CILi64EEENS7_ILi80EEENS7_ILi192EEEEEENS_6half_tEfNS_4arch4Sm80ELb0ELb1ELb1ELb0ELb0ELb0ELb1ELb0ELi2ELi4ELi2ELi2ELb0EEENS1_21CollectiveEpilogueBwdISB_SC_SE_Li256ELb0ELb1ELi4EEENS1_19SingleTileSchedulerILb0ELb0ELb0ELi80EEEEEEEEEvNT_6ParamsE:
[----:B------:R-:W-:Y:S01]  /*0000*/  LDC R1, c[0x0][0x37c] ;  /* 0x0000df00ff017b82 */ /* 0x000fe20000000800 */
[----:B------:R-:W-:Y:S05]  /*0010*/  EXIT ;  /* 0x000000000000794d */ /* 0x000fea0003800000 */
.L_x_32:
        /* <DEDUP_REMOVED lines=14> */
.L_x_126:


//--------------------- .text._ZN7cutlass13device_kernelIN5flash19enable_sm80_to_sm89INS1_16FlashAttnBwdSm80INS1_25CollectiveMainloopBwdSm80ILi2ELi1EN4cute5tupleIJNS5_1CILi64EEENS7_ILi80EEENS7_ILi192EEEEEENS_6half_tEfNS_4arch4Sm80ELb0ELb1ELb1ELb0ELb1ELb0ELb1ELb0ELi2ELi4ELi2ELi2ELb0EEENS1_21CollectiveEpilogueBwdISB_SC_SE_Li256ELb0ELb1ELi4EEENS1_19SingleTileSchedulerILb0ELb0ELb0ELi80EEEEEEEEEvNT_6ParamsE --------------------------
	.section	.text._ZN7cutlass13device_kernelIN5flash19enable_sm80_to_sm89INS1_16FlashAttnBwdSm80INS1_25CollectiveMainloopBwdSm80ILi2ELi1EN4cute5tupleIJNS5_1CILi64EEENS7_ILi80EEENS7_ILi192EEEEEENS_6half_tEfNS_4arch4Sm80ELb0ELb1ELb1ELb0ELb1ELb0ELb1ELb0ELi2ELi4ELi2ELi2ELb0EEENS1_21CollectiveEpilogueBwdISB_SC_SE_Li256ELb0ELb1ELi4EEENS1_19SingleTileSchedulerILb0ELb0ELb0ELi80EEEEEEEEEvNT_6ParamsE,"ax",@progbits
	.align	128
.text._ZN7cutlass13device_kernelIN5flash19enable_sm80_to_sm89INS1_16FlashAttnBwdSm80INS1_25CollectiveMainloopBwdSm80ILi2ELi1EN4cute5tupleIJNS5_1CILi64EEENS7_ILi80EEENS7_ILi192EEEEEENS_6half_tEfNS_4arch4Sm80ELb0ELb1ELb1ELb0ELb1ELb0ELb1ELb0ELi2ELi4ELi2ELi2ELb0EEENS1_21CollectiveEpilogueBwdISB_SC_SE_Li256ELb0ELb1ELi4EEENS1_19SingleTileSchedulerILb0ELb0ELb0ELi80EEEEEEEEEvNT_6ParamsE:
        .type           _ZN7cutlass13device_kernelIN5flash19enable_sm80_to_sm89INS1_16FlashAttnBwdSm80INS1_25CollectiveMainloopBwdSm80ILi2ELi1EN4cute5tupleIJNS5_1CILi64EEENS7_ILi80EEENS7_ILi192EEEEEENS_6half_tEfNS_4arch4Sm80ELb0ELb1ELb1ELb0ELb1ELb0ELb1ELb0ELi2ELi4ELi2ELi2ELb0EEENS1_21CollectiveEpilogueBwdISB_SC_SE_Li256ELb0ELb1ELi4EEENS1_19SingleTileSchedulerILb0ELb0ELb0ELi80EEEEEEEEEvNT_6ParamsE,@function
        .size           _ZN7cutlass13device_kernelIN5flash19enable_sm80_to_sm89INS1_16FlashAttnBwdSm80INS1_25CollectiveMainloopBwdSm80ILi2ELi1EN4cute5tupleIJNS5_1CILi64EEENS7_ILi80EEENS7_ILi192EEEEEENS_6half_tEfNS_4arch4Sm80ELb0ELb1ELb1ELb0ELb1ELb0ELb1ELb0ELi2ELi4ELi2ELi2ELb0EEENS1_21CollectiveEpilogueBwdISB_SC_SE_Li256ELb0ELb1ELi4EEENS1_19SingleTileSchedulerILb0ELb0ELb0ELi80EEEEEEEEEvNT_6ParamsE,(.L_x_127 - _ZN7cutlass13device_kernelIN5flash19enable_sm80_to_sm89INS1_16FlashAttnBwdSm80INS1_25CollectiveMainloopBwdSm80ILi2ELi1EN4cute5tupleIJNS5_1CILi64EEENS7_ILi80EEENS7_ILi192EEEEEENS_6half_tEfNS_4arch4Sm80ELb0ELb1ELb1ELb0ELb1ELb0ELb1ELb0ELi2ELi4ELi2ELi2ELb0EEENS1_21CollectiveEpilogueBwdISB_SC_SE_Li256ELb0ELb1ELi4EEENS1_19SingleTileSchedulerILb0ELb0ELb0ELi80EEEEEEEEEvNT_6ParamsE)
        .other          _ZN7cutlass13device_kernelIN5flash19enable_sm80_to_sm89INS1_16FlashAttnBwdSm80INS1_25CollectiveMainloopBwdSm80ILi2ELi1EN4cute5tupleIJNS5_1CILi64EEENS7_ILi80EEENS7_ILi192EEEEEENS_6half_tEfNS_4arch4Sm80ELb0ELb1ELb1ELb0ELb1ELb0ELb1ELb0ELi2ELi4ELi2ELi2ELb0EEENS1_21CollectiveEpilogueBwdISB_SC_SE_Li256ELb0ELb1ELi4EEENS1_19SingleTileSchedulerILb0ELb0ELb0ELi80EEEEEEEEEvNT_6ParamsE,@"STO_CUDA_ENTRY STV_DEFAULT"
_ZN7cutlass13device_kernelIN5flash19enable_sm80_to_sm89INS1_16FlashAttnBwdSm80INS1_25CollectiveMainloopBwdSm80ILi2ELi1EN4cute5tupleIJNS5_1CILi64EEENS7_ILi80EEENS7_ILi192EEEEEENS_6half_tEfNS_4arch4Sm80ELb0ELb1ELb1ELb0ELb1ELb0ELb1ELb0ELi2ELi4ELi2ELi2ELb0EEENS1_21CollectiveEpilogueBwdISB_SC_SE_Li256ELb0ELb1ELi4EEENS1_19SingleTileSchedulerILb0ELb0ELb0ELi80EEEEEEEEEvNT_6ParamsE:
[----:B------:R-:W-:Y:S01]  /*0000*/  LDC R1, c[0x0][0x37c] ;  /* 0x0000df00ff017b82 */ /* 0x000fe20000000800 */
[----:B------:R-:W-:Y:S05]  /*0010*/  EXIT ;  /* 0x000000000000794d */ /* 0x000fea0003800000 */
.L_x_33:
        /* <DEDUP_REMOVED lines=14> */
.L_x_127:


//--------------------- .text._ZN7cutlass13device_kernelIN5flash19enable_sm80_to_sm89INS1_16FlashAttnBwdSm80INS1_25CollectiveMainloopBwdSm80ILi2ELi1EN4cute5tupleIJNS5_1CILi64EEENS7_ILi80EEENS7_ILi192EEEEEENS_6half_tEfNS_4arch4Sm80ELb0ELb1ELb1ELb0ELb0ELb0ELb1ELb0ELi2ELi4ELi2ELi2ELb0EEENS1_24CollectiveEpilogueBwdGQAISB_fSE_Li256ELb0ELb0EEENS1_19SingleTileSchedulerILb0ELb0ELb0ELi80EEEEEEEEEvNT_6ParamsE --------------------------
	.section	.text._ZN7cutlass13device_kernelIN5flash19enable_sm80_to_sm89INS1_16FlashAttnBwdSm80INS1_25CollectiveMainloopBwdSm80ILi2ELi1EN4cute5tupleIJNS5_1CILi64EEENS7_ILi80EEENS7_ILi192EEEEEENS_6half_tEfNS_4arch4Sm80ELb0ELb1ELb1ELb0ELb0ELb0ELb1ELb0ELi2ELi4ELi2ELi2ELb0EEENS1_24CollectiveEpilogueBwdGQAISB_fSE_Li256ELb0ELb0EEENS1_19SingleTileSchedulerILb0ELb0ELb0ELi80EEEEEEEEEvNT_6ParamsE,"ax",@progbits
	.align	128
.text._ZN7cutlass13device_kernelIN5flash19enable_sm80_to_sm89INS1_16FlashAttnBwdSm80INS1_25CollectiveMainloopBwdSm80ILi2ELi1EN4cute5tupleIJNS5_1CILi64EEENS7_ILi80EEENS7_ILi192EEEEEENS_6half_tEfNS_4arch4Sm80ELb0ELb1ELb1ELb0ELb0ELb0ELb1ELb0ELi2ELi4ELi2ELi2ELb0EEENS1_24CollectiveEpilogueBwdGQAISB_fSE_Li256ELb0ELb0EEENS1_19SingleTileSchedulerILb0ELb0ELb0ELi80EEEEEEEEEvNT_6ParamsE:
        .type           _ZN7cutlass13device_kernelIN5flash19enable_sm80_to_sm89INS1_16FlashAttnBwdSm80INS1_25CollectiveMainloopBwdSm80ILi2ELi1EN4cute5tupleIJNS5_1CILi64EEENS7_ILi80EEENS7_ILi192EEEEEENS_6half_tEfNS_4arch4Sm80ELb0ELb1ELb1ELb0ELb0ELb0ELb1ELb0ELi2ELi4ELi2ELi2ELb0EEENS1_24CollectiveEpilogueBwdGQAISB_fSE_Li256ELb0ELb0EEENS1_19SingleTileSchedulerILb0ELb0ELb0ELi80EEEEEEEEEvNT_6ParamsE,@function
        .size           _ZN7cutlass13device_kernelIN5flash19enable_sm80_to_sm89INS1_16FlashAttnBwdSm80INS1_25CollectiveMainloopBwdSm80ILi2ELi1EN4cute5tupleIJNS5_1CILi64EEENS7_ILi80EEENS7_ILi192EEEEEENS_6half_tEfNS_4arch4Sm80ELb0ELb1ELb1ELb0ELb0ELb0ELb1ELb0ELi2ELi4ELi2ELi2ELb0EEENS1_24CollectiveEpilogueBwdGQAISB_fSE_Li256ELb0ELb0EEENS1_19SingleTileSchedulerILb0ELb0ELb0ELi80EEEEEEEEEvNT_6ParamsE,(.L_x_128 - _ZN7cutlass13device_kernelIN5flash19enable_sm80_to_sm89INS1_16FlashAttnBwdSm80INS1_25CollectiveMainloopBwdSm80ILi2ELi1EN4cute5tupleIJNS5_1CILi64EEENS7_ILi80EEENS7_ILi192EEEEEENS_6half_tEfNS_4arch4Sm80ELb0ELb1ELb1ELb0ELb0ELb0ELb1ELb0ELi2ELi4ELi2ELi2ELb0EEENS1_24CollectiveEpilogueBwdGQAISB_fSE_Li256ELb0ELb0EEENS1_19SingleTileSchedulerILb0ELb0ELb0ELi80EEEEEEEEEvNT_6ParamsE)
        .other          _ZN7cutlass13device_kernelIN5flash19enable_sm80_to_sm89INS1_16FlashAttnBwdSm80INS1_25CollectiveMainloopBwdSm80ILi2ELi1EN4cute5tupleIJNS5_1CILi64EEENS7_ILi80EEENS7_ILi192EEEEEENS_6half_tEfNS_4arch4Sm80ELb0ELb1ELb1ELb0ELb0ELb0ELb1ELb0ELi2ELi4ELi2ELi2ELb0EEENS1_24CollectiveEpilogueBwdGQAISB_fSE_Li256ELb0ELb0EEENS1_19SingleTileSchedulerILb0ELb0ELb0ELi80EEEEEEEEEvNT_6ParamsE,@"STO_CUDA_ENTRY STV_DEFAULT"
_ZN7cutlass13device_kernelIN5flash19enable_sm80_to_sm89INS1_16FlashAttnBwdSm80INS1_25CollectiveMainloopBwdSm80ILi2ELi1EN4cute5tupleIJNS5_1CILi64EEENS7_ILi80EEENS7_ILi192EEEEEENS_6half_tEfNS_4arch4Sm80ELb0ELb1ELb1ELb0ELb0ELb0ELb1ELb0ELi2ELi4ELi2ELi2ELb0EEENS1_24CollectiveEpilogueBwdGQAISB_fSE_Li256ELb0ELb0EEENS1_19SingleTileSchedulerILb0ELb0ELb0ELi80EEEEEEEEEvNT_6ParamsE:
[----:B------:R-:W-:Y:S01]  /*0000*/  LDC R1, c[0x0][0x37c] ;  /* 0x0000df00ff017b82 */ /* 0x000fe20000000800 */
[----:B------:R-:W-:Y:S05]  /*0010*/  EXIT ;  /* 0x000000000000794d */ /* 0x000fea0003800000 */
.L_x_34:
        /* <DEDUP_REMOVED lines=14> */
.L_x_128:


//--------------------- .text._ZN7cutlass13device_kernelIN5flash19enable_sm80_to_sm89INS1_16FlashAttnBwdSm80INS1_25CollectiveMainloopBwdSm80ILi2ELi1EN4cute5tupleIJNS5_1CILi64EEENS7_ILi80EEENS7_ILi192EEEEEENS_6half_tEfNS_4arch4Sm80ELb0ELb1ELb1ELb0ELb1ELb0ELb1ELb0ELi2ELi4ELi2ELi2ELb0EEENS1_24CollectiveEpilogueBwdGQAISB_fSE_Li256ELb0ELb1EEENS1_19SingleTileSchedulerILb0ELb0ELb0ELi80EEEEEEEEEvNT_6ParamsE --------------------------
	.section	.text._ZN7cutlass13device_kernelIN5flash19enable_sm80_to_sm89INS1_16FlashAttnBwdSm80INS1_25CollectiveMainloopBwdSm80ILi2ELi1EN4cute5tupleIJNS5_1CILi64EEENS7_ILi80EEENS7_ILi192EEEEEENS_6half_tEfNS_4arch4Sm80ELb0ELb1ELb1ELb0ELb1ELb0ELb1ELb0ELi2ELi4ELi2ELi2ELb0EEENS1_24CollectiveEpilogueBwdGQAISB_fSE_Li256ELb0ELb1EEENS1_19SingleTileSchedulerILb0ELb0ELb0ELi80EEEEEEEEEvNT_6ParamsE,"ax",@progbits
	.align	128
.text._ZN7cutlass13device_kernelIN5flash19enable_sm80_to_sm89INS1_16FlashAttnBwdSm80INS1_25CollectiveMainloopBwdSm80ILi2ELi1EN4cute5tupleIJNS5_1CILi64EEENS7_ILi80EEENS7_ILi192EEEEEENS_6half_tEfNS_4arch4Sm80ELb0ELb1ELb1ELb0ELb1ELb0ELb1ELb0ELi2ELi4ELi2ELi2ELb0EEENS1_24CollectiveEpilogueBwdGQAISB_fSE_Li256ELb0ELb1EEENS1_19SingleTileSchedulerILb0ELb0ELb0ELi80EEEEEEEEEvNT_6ParamsE:
        .type           _ZN7cutlass13device_kernelIN5flash19enable_sm80_to_sm89INS1_16FlashAttnBwdSm80INS1_25CollectiveMainloopBwdSm80ILi2ELi1EN4cute5tupleIJNS5_1CILi64EEENS7_ILi80EEENS7_ILi192EEEEEENS_6half_tEfNS_4arch4Sm80ELb0ELb1ELb1ELb0ELb1ELb0ELb1ELb0ELi2ELi4ELi2ELi2ELb0EEENS1_24CollectiveEpilogueBwdGQAISB_fSE_Li256ELb0ELb1EEENS1_19SingleTileSchedulerILb0ELb0ELb0ELi80EEEEEEEEEvNT_6ParamsE,@function
        .size           _ZN7cutlass13device_kernelIN5flash19enable_sm80_to_sm89INS1_16FlashAttnBwdSm80INS1_25CollectiveMainloopBwdSm80ILi2ELi1EN4cute5tupleIJNS5_1CILi64EEENS7_ILi80EEENS7_ILi192EEEEEENS_6half_tEfNS_4arch4Sm80ELb0ELb1ELb1ELb0ELb1ELb0ELb1ELb0ELi2ELi4ELi2ELi2ELb0EEENS1_24CollectiveEpilogueBwdGQAISB_fSE_Li256ELb0ELb1EEENS1_19SingleTileSchedulerILb0ELb0ELb0ELi80EEEEEEEEEvNT_6ParamsE,(.L_x_129 - _ZN7cutlass13device_kernelIN5flash19enable_sm80_to_sm89INS1_16FlashAttnBwdSm80INS1_25CollectiveMainloopBwdSm80ILi2ELi1EN4cute5tupleIJNS5_1CILi64EEENS7_ILi80EEENS7_ILi192EEEEEENS_6half_tEfNS_4arch4Sm80ELb0ELb1ELb1ELb0ELb1ELb0ELb1ELb0ELi2ELi4ELi2ELi2ELb0EEENS1_24CollectiveEpilogueBwdGQAISB_fSE_Li256ELb0ELb1EEENS1_19SingleTileSchedulerILb0ELb0ELb0ELi80EEEEEEEEEvNT_6ParamsE)
        .other          _ZN7cutlass13device_kernelIN5flash19enable_sm80_to_sm89INS1_16FlashAttnBwdSm80INS1_25CollectiveMainloopBwdSm80ILi2ELi1EN4cute5tupleIJNS5_1CILi64EEENS7_ILi80EEENS7_ILi192EEEEEENS_6half_tEfNS_4arch4Sm80ELb0ELb1ELb1ELb0ELb1ELb0ELb1ELb0ELi2ELi4ELi2ELi2ELb0EEENS1_24CollectiveEpilogueBwdGQAISB_fSE_Li256ELb0ELb1EEENS1_19SingleTileSchedulerILb0ELb0ELb0ELi80EEEEEEEEEvNT_6ParamsE,@"STO_CUDA_ENTRY STV_DEFAULT"
_ZN7cutlass13device_kernelIN5flash19enable_sm80_to_sm89INS1_16FlashAttnBwdSm80INS1_25CollectiveMainloopBwdSm80ILi2ELi1EN4cute5tupleIJNS5_1CILi64EEENS7_ILi80EEENS7_ILi192EEEEEENS_6half_tEfNS_4arch4Sm80ELb0ELb1ELb1ELb0ELb1ELb0ELb1ELb0ELi2ELi4ELi2ELi2ELb0EEENS1_24CollectiveEpilogueBwdGQAISB_fSE_Li256ELb0ELb1EEENS1_19SingleTileSchedulerILb0ELb0ELb0ELi80EEEEEEEEEvNT_6ParamsE:
[----:B------:R-:W-:Y:S01]  /*0000*/  LDC R1, c[0x0][0x37c] ;  /* 0x0000df00ff017b82 */ /* 0x000fe20000000800 */
[----:B------:R-:W-:Y:S05]  /*0010*/  EXIT ;  /* 0x000000000000794d */ /* 0x000fea0003800000 */
.L_x_35:
        /* <DEDUP_REMOVED lines=14> */
.L_x_129:


//--------------------- .text._ZN7cutlass13device_kernelIN5flash19enable_sm80_to_sm89INS1_16FlashAttnBwdSm80INS1_25CollectiveMainloopBwdSm80ILi2ELi1EN4cute5tupleIJNS5_1CILi64EEENS7_ILi80EEENS7_ILi192EEEEEENS_6half_tEfNS_4arch4Sm80ELb0ELb1ELb1ELb1ELb0ELb0ELb1ELb0ELi2ELi4ELi2ELi2ELb0EEENS1_21CollectiveEpilogueBwdISB_SC_SE_Li256ELb1ELb1ELi4EEENS1_19SingleTileSchedulerILb1ELb0ELb0ELi80EEEEEEEEEvNT_6ParamsE --------------------------
	.section	.text._ZN7cutlass13device_kernelIN5flash19enable_sm80_to_sm89INS1_16FlashAttnBwdSm80INS1_25CollectiveMainloopBwdSm80ILi2ELi1EN4cute5tupleIJNS5_1CILi64EEENS7_ILi80EEENS7_ILi192EEEEEENS_6half_tEfNS_4arch4Sm80ELb0ELb1ELb1ELb1ELb0ELb0ELb1ELb0ELi2ELi4ELi2ELi2ELb0EEENS1_21CollectiveEpilogueBwdISB_SC_SE_Li256ELb1ELb1ELi4EEENS1_19SingleTileSchedulerILb1ELb0ELb0ELi80EEEEEEEEEvNT_6ParamsE,"ax",@progbits
	.align	128
.text._ZN7cutlass13device_kernelIN5flash19enable_sm80_to_sm89INS1_16FlashAttnBwdSm80INS1_25CollectiveMainloopBwdSm80ILi2ELi1EN4cute5tupleIJNS5_1CILi64EEENS7_ILi80EEENS7_ILi192EEEEEENS_6half_tEfNS_4arch4Sm80ELb0ELb1ELb1ELb1ELb0ELb0ELb1ELb0ELi2ELi4ELi2ELi2ELb0EEENS1_21CollectiveEpilogueBwdISB_SC_SE_Li256ELb1ELb1ELi4EEENS1_19SingleTileSchedulerILb1ELb0ELb0ELi80EEEEEEEEEvNT_6ParamsE:
        .type           _ZN7cutlass13device_kernelIN5flash19enable_sm80_to_sm89INS1_16FlashAttnBwdSm80INS1_25CollectiveMainloopBwdSm80ILi2ELi1EN4cute5tupleIJNS5_1CILi64EEENS7_ILi80EEENS7_ILi192EEEEEENS_6half_tEfNS_4arch4Sm80ELb0ELb1ELb1ELb1ELb0ELb0ELb1ELb0ELi2ELi4ELi2ELi2ELb0EEENS1_21CollectiveEpilogueBwdISB_SC_SE_Li256ELb1ELb1ELi4EEENS1_19SingleTileSchedulerILb1ELb0ELb0ELi80EEEEEEEEEvNT_6ParamsE,@function
        .size           _ZN7cutlass13device_kernelIN5flash19enable_sm80_to_sm89INS1_16FlashAttnBwdSm80INS1_25CollectiveMainloopBwdSm80ILi2ELi1EN4cute5tupleIJNS5_1CILi64EEENS7_ILi80EEENS7_ILi192EEEEEENS_6half_tEfNS_4arch4Sm80ELb0ELb1ELb1ELb1ELb0ELb0ELb1ELb0ELi2ELi4ELi2ELi2ELb0EEENS1_21CollectiveEpilogueBwdISB_SC_SE_Li256ELb1ELb1ELi4EEENS1_19SingleTileSchedulerILb1ELb0ELb0ELi80EEEEEEEEEvNT_6ParamsE,(.L_x_130 - _ZN7cutlass13device_kernelIN5flash19enable_sm80_to_sm89INS1_16FlashAttnBwdSm80INS1_25CollectiveMainloopBwdSm80ILi2ELi1EN4cute5tupleIJNS5_1CILi64EEENS7_ILi80EEENS7_ILi192EEEEEENS_6half_tEfNS_4arch4Sm80ELb0ELb1ELb1ELb1ELb0ELb0ELb1ELb0ELi2ELi4ELi2ELi2ELb0EEENS1_21CollectiveEpilogueBwdISB_SC_SE_Li256ELb1ELb1ELi4EEENS1_19SingleTileSchedulerILb1ELb0ELb0ELi80EEEEEEEEEvNT_6ParamsE)
        .other          _ZN7cutlass13device_kernelIN5flash19enable_sm80_to_sm89INS1_16FlashAttnBwdSm80INS1_25CollectiveMainloopBwdSm80ILi2ELi1EN4cute5tupleIJNS5_1CILi64EEENS7_ILi80EEENS7_ILi192EEEEEENS_6half_tEfNS_4arch4Sm80ELb0ELb1ELb1ELb1ELb0ELb0ELb1ELb0ELi2ELi4ELi2ELi2ELb0EEENS1_21CollectiveEpilogueBwdISB_SC_SE_Li256ELb1ELb1ELi4EEENS1_19SingleTileSchedulerILb1ELb0ELb0ELi80EEEEEEEEEvNT_6ParamsE,@"STO_CUDA_ENTRY STV_DEFAULT"
_ZN7cutlass13device_kernelIN5flash19enable_sm80_to_sm89INS1_16FlashAttnBwdSm80INS1_25CollectiveMainloopBwdSm80ILi2ELi1EN4cute5tupleIJNS5_1CILi64EEENS7_ILi80EEENS7_ILi192EEEEEENS_6half_tEfNS_4arch4Sm80ELb0ELb1ELb1ELb1ELb0ELb0ELb1ELb0ELi2ELi4ELi2ELi2ELb0EEENS1_21CollectiveEpilogueBwdISB_SC_SE_Li256ELb1ELb1ELi4EEENS1_19SingleTileSchedulerILb1ELb0ELb0ELi80EEEEEEEEEvNT_6ParamsE:
[----:B------:R-:W-:Y:S01]  /*0000*/  LDC R1, c[0x0][0x37c] ;  /* 0x0000df00ff017b82 */ /* 0x000fe20000000800 */
[----:B------:R-:W-:Y:S05]  /*0010*/  EXIT ;  /* 0x000000000000794d */ /* 0x000fea0003800000 */
.L_x_36:
        /* <DEDUP_REMOVED lines=14> */
.L_x_130:


//--------------------- .text._ZN7cutlass13device_kernelIN5flash19enable_sm80_to_sm89INS1_16FlashAttnBwdSm80INS1_25CollectiveMainloopBwdSm80ILi2ELi1EN4cute5tupleIJNS5_1CILi64EEENS7_ILi80EEENS7_ILi192EEEEEENS_6half_tEfNS_4arch4Sm80ELb0ELb1ELb1ELb1ELb1ELb0ELb1ELb0ELi2ELi4ELi2ELi2ELb0EEENS1_21CollectiveEpilogueBwdISB_SC_SE_Li256ELb1ELb1ELi4EEENS1_19SingleTileSchedulerILb1ELb0ELb0ELi80EEEEEEEEEvNT_6ParamsE --------------------------
	.section	.text._ZN7cutlass13device_kernelIN5flash19enable_sm80_to_sm89INS1_16FlashAttnBwdSm80INS1_25CollectiveMainloopBwdSm80ILi2ELi1EN4cute5tupleIJNS5_1CILi64EEENS7_ILi80EEENS7_ILi192EEEEEENS_6half_tEfNS_4arch4Sm80ELb0ELb1ELb1ELb1ELb1ELb0ELb1ELb0ELi2ELi4ELi2ELi2ELb0EEENS1_21CollectiveEpilogueBwdISB_SC_SE_Li256ELb1ELb1ELi4EEENS1_19SingleTileSchedulerILb1ELb0ELb0ELi80EEEEEEEEEvNT_6ParamsE,"ax",@progbits
	.align	128
.text._ZN7cutlass13device_kernelIN5flash19enable_sm80_to_sm89INS1_16FlashAttnBwdSm80INS1_25CollectiveMainloopBwdSm80ILi2ELi1EN4cute5tupleIJNS5_1CILi64EEENS7_ILi80EEENS7_ILi192EEEEEENS_6half_tEfNS_4arch4Sm80ELb0ELb1ELb1ELb1ELb1ELb0ELb1ELb0ELi2ELi4ELi2ELi2ELb0EEENS1_21CollectiveEpilogueBwdISB_SC_SE_Li256ELb1ELb1ELi4EEENS1_19SingleTileSchedulerILb1ELb0ELb0ELi80EEEEEEEEEvNT_6ParamsE:
        .type           _ZN7cutlass13device_kernelIN5flash19enable_sm80_to_sm89INS1_16FlashAttnBwdSm80INS1_25CollectiveMainloopBwdSm80ILi2ELi1EN4cute5tupleIJNS5_1CILi64EEENS7_ILi80EEENS7_ILi192EEEEEENS_6half_tEfNS_4arch4Sm80ELb0ELb1ELb1ELb1ELb1ELb0ELb1ELb0ELi2ELi4ELi2ELi2ELb0EEENS1_21CollectiveEpilogueBwdISB_SC_SE_Li256ELb1ELb1ELi4EEENS1_19SingleTileSchedulerILb1ELb0ELb0ELi80EEEEEEEEEvNT_6ParamsE,@function
        .size           _ZN7cutlass13device_kernelIN5flash19enable_sm80_to_sm89INS1_16FlashAttnBwdSm80INS1_25CollectiveMainloopBwdSm80ILi2ELi1EN4cute5tupleIJNS5_1CILi64EEENS7_ILi80EEENS7_ILi192EEEEEENS_6half_tEfNS_4arch4Sm80ELb0ELb1ELb1ELb1ELb1ELb0ELb1ELb0ELi2ELi4ELi2ELi2ELb0EEENS1_21CollectiveEpilogueBwdISB_SC_SE_Li256ELb1ELb1ELi4EEENS1_19SingleTileSchedulerILb1ELb0ELb0ELi80EEEEEEEEEvNT_6ParamsE,(.L_x_131 - _ZN7cutlass13device_kernelIN5flash19enable_sm80_to_sm89INS1_16FlashAttnBwdSm80INS1_25CollectiveMainloopBwdSm80ILi2ELi1EN4cute5tupleIJNS5_1CILi64EEENS7_ILi80EEENS7_ILi192EEEEEENS_6half_tEfNS_4arch4Sm80ELb0ELb1ELb1ELb1ELb1ELb0ELb1ELb0ELi2ELi4ELi2ELi2ELb0EEENS1_21CollectiveEpilogueBwdISB_SC_SE_Li256ELb1ELb1ELi4EEENS1_19SingleTileSchedulerILb1ELb0ELb0ELi80EEEEEEEEEvNT_6ParamsE)
        .other          _ZN7cutlass13device_kernelIN5flash19enable_sm80_to_sm89INS1_16FlashAttnBwdSm80INS1_25CollectiveMainloopBwdSm80ILi2ELi1EN4cute5tupleIJNS5_1CILi64EEENS7_ILi80EEENS7_ILi192EEEEEENS_6half_tEfNS_4arch4Sm80ELb0ELb1ELb1ELb1ELb1ELb0ELb1ELb0ELi2ELi4ELi2ELi2ELb0EEENS1_21CollectiveEpilogueBwdISB_SC_SE_Li256ELb1ELb1ELi4EEENS1_19SingleTileSchedulerILb1ELb0ELb0ELi80EEEEEEEEEvNT_6ParamsE,@"STO_CUDA_ENTRY STV_DEFAULT"
_ZN7cutlass13device_kernelIN5flash19enable_sm80_to_sm89INS1_16FlashAttnBwdSm80INS1_25CollectiveMainloopBwdSm80ILi2ELi1EN4cute5tupleIJNS5_1CILi64EEENS7_ILi80EEENS7_ILi192EEEEEENS_6half_tEfNS_4arch4Sm80ELb0ELb1ELb1ELb1ELb1ELb0ELb1ELb0ELi2ELi4ELi2ELi2ELb0EEENS1_21CollectiveEpilogueBwdISB_SC_SE_Li256ELb1ELb1ELi4EEENS1_19SingleTileSchedulerILb1ELb0ELb0ELi80EEEEEEEEEvNT_6ParamsE:
[----:B------:R-:W-:Y:S01]  /*0000*/  LDC R1, c[0x0][0x37c] ;  /* 0x0000df00ff017b82 */ /* 0x000fe20000000800 */
[----:B------:R-:W-:Y:S05]  /*0010*/  EXIT ;  /* 0x000000000000794d */ /* 0x000fea0003800000 */
.L_x_37:
        /* <DEDUP_REMOVED lines=14> */
.L_x_131:


//--------------------- .text._ZN7cutlass13device_kernelIN5flash19enable_sm80_to_sm89INS1_16FlashAttnBwdSm80INS1_25CollectiveMainloopBwdSm80ILi2ELi1EN4cute5tupleIJNS5_1CILi64EEENS7_ILi80EEENS7_ILi192EEEEEENS_6half_tEfNS_4arch4Sm80ELb0ELb1ELb1ELb1ELb0ELb0ELb1ELb0ELi2ELi4ELi2ELi2ELb0EEENS1_24CollectiveEpilogueBwdGQAISB_fSE_Li256ELb1ELb0EEENS1_19SingleTileSchedulerILb1ELb0ELb0ELi80EEEEEEEEEvNT_6ParamsE --------------------------
	.section	.text._ZN7cutlass13device_kernelIN5flash19enable_sm80_to_sm89INS1_16FlashAttnBwdSm80INS1_25CollectiveMainloopBwdSm80ILi2ELi1EN4cute5tupleIJNS5_1CILi64EEENS7_ILi80EEENS7_ILi192EEEEEENS_6half_tEfNS_4arch4Sm80ELb0ELb1ELb1ELb1ELb0ELb0ELb1ELb0ELi2ELi4ELi2ELi2ELb0EEENS1_24CollectiveEpilogueBwdGQAISB_fSE_Li256ELb1ELb0EEENS1_19SingleTileSchedulerILb1ELb0ELb0ELi80EEEEEEEEEvNT_6ParamsE,"ax",@progbits
	.align	128
.text._ZN7cutlass13device_kernelIN5flash19enable_sm80_to_sm89INS1_16FlashAttnBwdSm80INS1_25CollectiveMainloopBwdSm80ILi2ELi1EN4cute5tupleIJNS5_1CILi64EEENS7_ILi80EEENS7_ILi192EEEEEENS_6half_tEfNS_4arch4Sm80ELb0ELb1ELb1ELb1ELb0ELb0ELb1ELb0ELi2ELi4ELi2ELi2ELb0EEENS1_24CollectiveEpilogueBwdGQAISB_fSE_Li256ELb1ELb0EEENS1_19SingleTileSchedulerILb1ELb0ELb0ELi80EEEEEEEEEvNT_6ParamsE:
        .type           _ZN7cutlass13device_kernelIN5flash19enable_sm80_to_sm89INS1_16FlashAttnBwdSm80INS1_25CollectiveMainloopBwdSm80ILi2ELi1EN4cute5tupleIJNS5_1CILi64EEENS7_ILi80EEENS7_ILi192EEEEEENS_6half_tEfNS_4arch4Sm80ELb0ELb1ELb1ELb1ELb0ELb0ELb1ELb0ELi2ELi4ELi2ELi2ELb0EEENS1_24CollectiveEpilogueBwdGQAISB_fSE_Li256ELb1ELb0EEENS1_19SingleTileSchedulerILb1ELb0ELb0ELi80EEEEEEEEEvNT_6ParamsE,@function
        .size           _ZN7cutlass13device_kernelIN5flash19enable_sm80_to_sm89INS1_16FlashAttnBwdSm80INS1_25CollectiveMainloopBwdSm80ILi2ELi1EN4cute5tupleIJNS5_1CILi64EEENS7_ILi80EEENS7_ILi192EEEEEENS_6half_tEfNS_4arch4Sm80ELb0ELb1ELb1ELb1ELb0ELb0ELb1ELb0ELi2ELi4ELi2ELi2ELb0EEENS1_24CollectiveEpilogueBwdGQAISB_fSE_Li256ELb1ELb0EEENS1_19SingleTileSchedulerILb1ELb0ELb0ELi80EEEEEEEEEvNT_6ParamsE,(.L_x_132 - _ZN7cutlass13device_kernelIN5flash19enable_sm80_to_sm89INS1_16FlashAttnBwdSm80INS1_25CollectiveMainloopBwdSm80ILi2ELi1EN4cute5tupleIJNS5_1CILi64EEENS7_ILi80EEENS7_ILi192EEEEEENS_6half_tEfNS_4arch4Sm80ELb0ELb1ELb1ELb1ELb0ELb0ELb1ELb0ELi2ELi4ELi2ELi2ELb0EEENS1_24CollectiveEpilogueBwdGQAISB_fSE_Li256ELb1ELb0EEENS1_19SingleTileSchedulerILb1ELb0ELb0ELi80EEEEEEEEEvNT_6ParamsE)
        .other          _ZN7cutlass13device_kernelIN5flash19enable_sm80_to_sm89INS1_16FlashAttnBwdSm80INS1_25CollectiveMainloopBwdSm80ILi2ELi1EN4cute5tupleIJNS5_1CILi64EEENS7_ILi80EEENS7_ILi192EEEEEENS_6half_tEfNS_4arch4Sm80ELb0ELb1ELb1ELb1ELb0ELb0ELb1ELb0ELi2ELi4ELi2ELi2ELb0EEENS1_24CollectiveEpilogueBwdGQAISB_fSE_Li256ELb1ELb0EEENS1_19SingleTileSchedulerILb1ELb0ELb0ELi80EEEEEEEEEvNT_6ParamsE,@"STO_CUDA_ENTRY STV_DEFAULT"
_ZN7cutlass13device_kernelIN5flash19enable_sm80_to_sm89INS1_16FlashAttnBwdSm80INS1_25CollectiveMainloopBwdSm80ILi2ELi1EN4cute5tupleIJNS5_1CILi64EEENS7_ILi80EEENS7_ILi192EEEEEENS_6half_tEfNS_4arch4Sm80ELb0ELb1ELb1ELb1ELb0ELb0ELb1ELb0ELi2ELi4ELi2ELi2ELb0EEENS1_24CollectiveEpilogueBwdGQAISB_fSE_Li256ELb1ELb0EEENS1_19SingleTileSchedulerILb1ELb0ELb0ELi80EEEEEEEEEvNT_6ParamsE:
[----:B------:R-:W-:Y:S01]  /*0000*/  LDC R1, c[0x0][0x37c] ;  /* 0x0000df00ff017b82 */ /* 0x000fe20000000800 */
[----:B------:R-:W-:Y:S05]  /*0010*/  EXIT ;  /* 0x000000000000794d */ /* 0x000fea0003800000 */
.L_x_38:
        /* <DEDUP_REMOVED lines=14> */
.L_x_132:


//--------------------- .text._ZN7cutlass13device_kernelIN5flash19enable_sm80_to_sm89INS1_16FlashAttnBwdSm80INS1_25CollectiveMainloopBwdSm80ILi2ELi1EN4cute5tupleIJNS5_1CILi64EEENS7_ILi80EEENS7_ILi192EEEEEENS_6half_tEfNS_4arch4Sm80ELb0ELb1ELb1ELb1ELb1ELb0ELb1ELb0ELi2ELi4ELi2ELi2ELb0EEENS1_24CollectiveEpilogueBwdGQAISB_fSE_Li256ELb1ELb1EEENS1_19SingleTileSchedulerILb1ELb0ELb0ELi80EEEEEEEEEvNT_6ParamsE --------------------------
	.section	.text._ZN7cutlass13device_kernelIN5flash19enable_sm80_to_sm89INS1_16FlashAttnBwdSm80INS1_25CollectiveMainloopBwdSm80ILi2ELi1EN4cute5tupleIJNS5_1CILi64EEENS7_ILi80EEENS7_ILi192EEEEEENS_6half_tEfNS_4arch4Sm80ELb0ELb1ELb1ELb1ELb1ELb0ELb1ELb0ELi2ELi4ELi2ELi2ELb0EEENS1_24CollectiveEpilogueBwdGQAISB_fSE_Li256ELb1ELb1EEENS1_19SingleTileSchedulerILb1ELb0ELb0ELi80EEEEEEEEEvNT_6ParamsE,"ax",@progbits
	.align	128
.text._ZN7cutlass13device_kernelIN5flash19enable_sm80_to_sm89INS1_16FlashAttnBwdSm80INS1_25CollectiveMainloopBwdSm80ILi2ELi1EN4cute5tupleIJNS5_1CILi64EEENS7_ILi80EEENS7_ILi192EEEEEENS_6half_tEfNS_4arch4Sm80ELb0ELb1ELb1ELb1ELb1ELb0ELb1ELb0ELi2ELi4ELi2ELi2ELb0EEENS1_24CollectiveEpilogueBwdGQAISB_fSE_Li256ELb1ELb1EEENS1_19SingleTileSchedulerILb1ELb0ELb0ELi80EEEEEEEEEvNT_6ParamsE:
        .type           _ZN7cutlass13device_kernelIN5flash19enable_sm80_to_sm89INS1_16FlashAttnBwdSm80INS1_25CollectiveMainloopBwdSm80ILi2ELi1EN4cute5tupleIJNS5_1CILi64EEENS7_ILi80EEENS7_ILi192EEEEEENS_6half_tEfNS_4arch4Sm80ELb0ELb1ELb1ELb1ELb1ELb0ELb1ELb0ELi2ELi4ELi2ELi2ELb0EEENS1_24CollectiveEpilogueBwdGQAISB_fSE_Li256ELb1ELb1EEENS1_19SingleTileSchedulerILb1ELb0ELb0ELi80EEEEEEEEEvNT_6ParamsE,@function
        .size           _ZN7cutlass13device_kernelIN5flash19enable_sm80_to_sm89INS1_16FlashAttnBwdSm80INS1_25CollectiveMainloopBwdSm80ILi2ELi1EN4cute5tupleIJNS5_1CILi64EEENS7_ILi80EEENS7_ILi192EEEEEENS_6half_tEfNS_4arch4Sm80ELb0ELb1ELb1ELb1ELb1ELb0ELb1ELb0ELi2ELi4ELi2ELi2ELb0EEENS1_24CollectiveEpilogueBwdGQAISB_fSE_Li256ELb1ELb1EEENS1_19SingleTileSchedulerILb1ELb0ELb0ELi80EEEEEEEEEvNT_6ParamsE,(.L_x_133 - _ZN7cutlass13device_kernelIN5flash19enable_sm80_to_sm89INS1_16FlashAttnBwdSm80INS1_25CollectiveMainloopBwdSm80ILi2ELi1EN4cute5tupleIJNS5_1CILi64EEENS7_ILi80EEENS7_ILi192EEEEEENS_6half_tEfNS_4arch4Sm80ELb0ELb1ELb1ELb1ELb1ELb0ELb1ELb0ELi2ELi4ELi2ELi2ELb0EEENS1_24CollectiveEpilogueBwdGQAISB_fSE_Li256ELb1ELb1EEENS1_19SingleTileSchedulerILb1ELb0ELb0ELi80EEEEEEEEEvNT_6ParamsE)
        .other          _ZN7cutlass13device_kernelIN5flash19enable_sm80_to_sm89INS1_16FlashAttnBwdSm80INS1_25CollectiveMainloopBwdSm80ILi2ELi1EN4cute5tupleIJNS5_1CILi64EEENS7_ILi80EEENS7_ILi192EEEEEENS_6half_tEfNS_4arch4Sm80ELb0ELb1ELb1ELb1ELb1ELb0ELb1ELb0ELi2ELi4ELi2ELi2ELb0EEENS1_24CollectiveEpilogueBwdGQAISB_fSE_Li256ELb1ELb1EEENS1_19SingleTileSchedulerILb1ELb0ELb0ELi80EEEEEEEEEvNT_6ParamsE,@"STO_CUDA_ENTRY STV_DEFAULT"
_ZN7cutlass13device_kernelIN5flash19enable_sm80_to_sm89INS1_16FlashAttnBwdSm80INS1_25CollectiveMainloopBwdSm80ILi2ELi1EN4cute5tupleIJNS5_1CILi64EEENS7_ILi80EEENS7_ILi192EEEEEENS_6half_tEfNS_4arch4Sm80ELb0ELb1ELb1ELb1ELb1ELb0ELb1ELb0ELi2ELi4ELi2ELi2ELb0EEENS1_24CollectiveEpilogueBwdGQAISB_fSE_Li256ELb1ELb1EEENS1_19SingleTileSchedulerILb1ELb0ELb0ELi80EEEEEEEEEvNT_6ParamsE:
[----:B------:R-:W-:Y:S01]  /*0000*/  LDC R1, c[0x0][0x37c] ;  /* 0x0000df00ff017b82 */ /* 0x000fe20000000800 */
[----:B------:R-:W-:Y:S05]  /*0010*/  EXIT ;  /* 0x000000000000794d */ /* 0x000fea0003800000 */
.L_x_39:
        /* <DEDUP_REMOVED lines=14> */
.L_x_133:


//--------------------- .text._ZN7cutlass13device_kernelIN5flash19enable_sm80_to_sm89INS1_16FlashAttnBwdSm80INS1_25CollectiveMainloopBwdSm80ILi2ELi1EN4cute5tupleIJNS5_1CILi64EEENS7_ILi80EEENS7_ILi192EEEEEENS_6half_tEfNS_4arch4Sm80ELb1ELb0ELb1ELb0ELb0ELb0ELb1ELb0ELi2ELi4ELi2ELi2ELb0EEENS1_21CollectiveEpilogueBwdISB_SC_SE_Li256ELb0ELb1ELi4EEENS1_25SingleTileBwdLPTSchedulerILb0ELi80ELb0EEEEEEEEEvNT_6ParamsE --------------------------
	.section	.text._ZN7cutlass13device_kernelIN5flash19enable_sm80_to_sm89INS1_16FlashAttnBwdSm80INS1_25CollectiveMainloopBwdSm80ILi2ELi1EN4cute5tupleIJNS5_1CILi64EEENS7_ILi80EEENS7_ILi192EEEEEENS_6half_tEfNS_4arch4Sm80ELb1ELb0ELb1ELb0ELb0ELb0ELb1ELb0ELi2ELi4ELi2ELi2ELb0EEENS1_21CollectiveEpilogueBwdISB_SC_SE_Li256ELb0ELb1ELi4EEENS1_25SingleTileBwdLPTSchedulerILb0ELi80ELb0EEEEEEEEEvNT_6ParamsE,"ax",@progbits
	.align	128
.text._ZN7cutlass13device_kernelIN5flash19enable_sm80_to_sm89INS1_16FlashAttnBwdSm80INS1_25CollectiveMainloopBwdSm80ILi2ELi1EN4cute5tupleIJNS5_1CILi64EEENS7_ILi80EEENS7_ILi192EEEEEENS_6half_tEfNS_4arch4Sm80ELb1ELb0ELb1ELb0ELb0ELb0ELb1ELb0ELi2ELi4ELi2ELi2ELb0EEENS1_21CollectiveEpilogueBwdISB_SC_SE_Li256ELb0ELb1ELi4EEENS1_25SingleTileBwdLPTSchedulerILb0ELi80ELb0EEEEEEEEEvNT_6ParamsE:
        .type           _ZN7cutlass13device_kernelIN5flash19enable_sm80_to_sm89INS1_16FlashAttnBwdSm80INS1_25CollectiveMainloopBwdSm80ILi2ELi1EN4cute5tupleIJNS5_1CILi64EEENS7_ILi80EEENS7_ILi192EEEEEENS_6half_tEfNS_4arch4Sm80ELb1ELb0ELb1ELb0ELb0ELb0ELb1ELb0ELi2ELi4ELi2ELi2ELb0EEENS1_21CollectiveEpilogueBwdISB_SC_SE_Li256ELb0ELb1ELi4EEENS1_25SingleTileBwdLPTSchedulerILb0ELi80ELb0EEEEEEEEEvNT_6ParamsE,@function
        .size           _ZN7cutlass13device_kernelIN5flash19enable_sm80_to_sm89INS1_16FlashAttnBwdSm80INS1_25CollectiveMainloopBwdSm80ILi2ELi1EN4cute5tupleIJNS5_1CILi64EEENS7_ILi80EEENS7_ILi192EEEEEENS_6half_tEfNS_4arch4Sm80ELb1ELb0ELb1ELb0ELb0ELb0ELb1ELb0ELi2ELi4ELi2ELi2ELb0EEENS1_21CollectiveEpilogueBwdISB_SC_SE_Li256ELb0ELb1ELi4EEENS1_25SingleTileBwdLPTSchedulerILb0ELi80ELb0EEEEEEEEEvNT_6ParamsE,(.L_x_134 - _ZN7cutlass13device_kernelIN5flash19enable_sm80_to_sm89INS1_16FlashAttnBwdSm80INS1_25CollectiveMainloopBwdSm80ILi2ELi1EN4cute5tupleIJNS5_1CILi64EEENS7_ILi80EEENS7_ILi192EEEEEENS_6half_tEfNS_4arch4Sm80ELb1ELb0ELb1ELb0ELb0ELb0ELb1ELb0ELi2ELi4ELi2ELi2ELb0EEENS1_21CollectiveEpilogueBwdISB_SC_SE_Li256ELb0ELb1ELi4EEENS1_25SingleTileBwdLPTSchedulerILb0ELi80ELb0EEEEEEEEEvNT_6ParamsE)
        .other          _ZN7cutlass13device_kernelIN5flash19enable_sm80_to_sm89INS1_16FlashAttnBwdSm80INS1_25CollectiveMainloopBwdSm80ILi2ELi1EN4cute5tupleIJNS5_1CILi64EEENS7_ILi80EEENS7_ILi192EEEEEENS_6half_tEfNS_4arch4Sm80ELb1ELb0ELb1ELb0ELb0ELb0ELb1ELb0ELi2ELi4ELi2ELi2ELb0EEENS1_21CollectiveEpilogueBwdISB_SC_SE_Li256ELb0ELb1ELi4EEENS1_25SingleTileBwdLPTSchedulerILb0ELi80ELb0EEEEEEEEEvNT_6ParamsE,@"STO_CUDA_ENTRY STV_DEFAULT"
_ZN7cutlass13device_kernelIN5flash19enable_sm80_to_sm89INS1_16FlashAttnBwdSm80INS1_25CollectiveMainloopBwdSm80ILi2ELi1EN4cute5tupleIJNS5_1CILi64EEENS7_ILi80EEENS7_ILi192EEEEEENS_6half_tEfNS_4arch4Sm80ELb1ELb0ELb1ELb0ELb0ELb0ELb1ELb0ELi2ELi4ELi2ELi2ELb0EEENS1_21CollectiveEpilogueBwdISB_SC_SE_Li256ELb0ELb1ELi4EEENS1_25SingleTileBwdLPTSchedulerILb0ELi80ELb0EEEEEEEEEvNT_6ParamsE:
[----:B------:R-:W-:Y:S01]  /*0000*/  LDC R1, c[0x0][0x37c] ;  /* 0x0000df00ff017b82 */ /* 0x000fe20000000800 */
[----:B------:R-:W-:Y:S05]  /*0010*/  EXIT ;  /* 0x000000000000794d */ /* 0x000fea0003800000 */
.L_x_40:
        /* <DEDUP_REMOVED lines=14> */
.L_x_134:


//--------------------- .text._ZN7cutlass13device_kernelIN5flash19enable_sm80_to_sm89INS1_16FlashAttnBwdSm80INS1_25CollectiveMainloopBwdSm80ILi2ELi1EN4cute5tupleIJNS5_1CILi64EEENS7_ILi80EEENS7_ILi192EEEEEENS_6half_tEfNS_4arch4Sm80ELb1ELb0ELb1ELb0ELb1ELb0ELb1ELb0ELi2ELi4ELi2ELi2ELb0EEENS1_21CollectiveEpilogueBwdISB_SC_SE_Li256ELb0ELb1ELi4EEENS1_25SingleTileBwdLPTSchedulerILb0ELi80ELb1EEEEEEEEEvNT_6ParamsE --------------------------
	.section	.text._ZN7cutlass13device_kernelIN5flash19enable_sm80_to_sm89INS1_16FlashAttnBwdSm80INS1_25CollectiveMainloopBwdSm80ILi2ELi1EN4cute5tupleIJNS5_1CILi64EEENS7_ILi80EEENS7_ILi192EEEEEENS_6half_tEfNS_4arch4Sm80ELb1ELb0ELb1ELb0ELb1ELb0ELb1ELb0ELi2ELi4ELi2ELi2ELb0EEENS1_21CollectiveEpilogueBwdISB_SC_SE_Li256ELb0ELb1ELi4EEENS1_25SingleTileBwdLPTSchedulerILb0ELi80ELb1EEEEEEEEEvNT_6ParamsE,"ax",@progbits
	.align	128
.text._ZN7cutlass13device_kernelIN5flash19enable_sm80_to_sm89INS1_16FlashAttnBwdSm80INS1_25CollectiveMainloopBwdSm80ILi2ELi1EN4cute5tupleIJNS5_1CILi64EEENS7_ILi80EEENS7_ILi192EEEEEENS_6half_tEfNS_4arch4Sm80ELb1ELb0ELb1ELb0ELb1ELb0ELb1ELb0ELi2ELi4ELi2ELi2ELb0EEENS1_21CollectiveEpilogueBwdISB_SC_SE_Li256ELb0ELb1ELi4EEENS1_25SingleTileBwdLPTSchedulerILb0ELi80ELb1EEEEEEEEEvNT_6ParamsE:
        .type           _ZN7cutlass13device_kernelIN5flash19enable_sm80_to_sm89INS1_16FlashAttnBwdSm80INS1_25CollectiveMainloopBwdSm80ILi2ELi1EN4cute5tupleIJNS5_1CILi64EEENS7_ILi80EEENS7_ILi192EEEEEENS_6half_tEfNS_4arch4Sm80ELb1ELb0ELb1ELb0ELb1ELb0ELb1ELb0ELi2ELi4ELi2ELi2ELb0EEENS1_21CollectiveEpilogueBwdISB_SC_SE_Li256ELb0ELb1ELi4EEENS1_25SingleTileBwdLPTSchedulerILb0ELi80ELb1EEEEEEEEEvNT_6ParamsE,@function
        .size           _ZN7cutlass13device_kernelIN5flash19enable_sm80_to_sm89INS1_16FlashAttnBwdSm80INS1_25CollectiveMainloopBwdSm80ILi2ELi1EN4cute5tupleIJNS5_1CILi64EEENS7_ILi80EEENS7_ILi192EEEEEENS_6half_tEfNS_4arch4Sm80ELb1ELb0ELb1ELb0ELb1ELb0ELb1ELb0ELi2ELi4ELi2ELi2ELb0EEENS1_21CollectiveEpilogueBwdISB_SC_SE_Li256ELb0ELb1ELi4EEENS1_25SingleTileBwdLPTSchedulerILb0ELi80ELb1EEEEEEEEEvNT_6ParamsE,(.L_x_135 - _ZN7cutlass13device_kernelIN5flash19enable_sm80_to_sm89INS1_16FlashAttnBwdSm80INS1_25CollectiveMainloopBwdSm80ILi2ELi1EN4cute5tupleIJNS5_1CILi64EEENS7_ILi80EEENS7_ILi192EEEEEENS_6half_tEfNS_4arch4Sm80ELb1ELb0ELb1ELb0ELb1ELb0ELb1ELb0ELi2ELi4ELi2ELi2ELb0EEENS1_21CollectiveEpilogueBwdISB_SC_SE_Li256ELb0ELb1ELi4EEENS1_25SingleTileBwdLPTSchedulerILb0ELi80ELb1EEEEEEEEEvNT_6ParamsE)
        .other          _ZN7cutlass13device_kernelIN5flash19enable_sm80_to_sm89INS1_16FlashAttnBwdSm80INS1_25CollectiveMainloopBwdSm80ILi2ELi1EN4cute5tupleIJNS5_1CILi64EEENS7_ILi80EEENS7_ILi192EEEEEENS_6half_tEfNS_4arch4Sm80ELb1ELb0ELb1ELb0ELb1ELb0ELb1ELb0ELi2ELi4ELi2ELi2ELb0EEENS1_21CollectiveEpilogueBwdISB_SC_SE_Li256ELb0ELb1ELi4EEENS1_25SingleTileBwdLPTSchedulerILb0ELi80ELb1EEEEEEEEEvNT_6ParamsE,@"STO_CUDA_ENTRY STV_DEFAULT"
_ZN7cutlass13device_kernelIN5flash19enable_sm80_to_sm89INS1_16FlashAttnBwdSm80INS1_25CollectiveMainloopBwdSm80ILi2ELi1EN4cute5tupleIJNS5_1CILi64EEENS7_ILi80EEENS7_ILi192EEEEEENS_6half_tEfNS_4arch4Sm80ELb1ELb0ELb1ELb0ELb1ELb0ELb1ELb0ELi2ELi4ELi2ELi2ELb0EEENS1_21CollectiveEpilogueBwdISB_SC_SE_Li256ELb0ELb1ELi4EEENS1_25SingleTileBwdLPTSchedulerILb0ELi80ELb1EEEEEEEEEvNT_6ParamsE:
[----:B------:R-:W-:Y:S01]  /*0000*/  LDC R1, c[0x0][0x37c] ;  /* 0x0000df00ff017b82 */ /* 0x000fe20000000800 */
[----:B------:R-:W-:Y:S05]  /*0010*/  EXIT ;  /* 0x000000000000794d */ /* 0x000fea0003800000 */
.L_x_41:
        /* <DEDUP_REMOVED lines=14> */
.L_x_135:


//--------------------- .text._ZN7cutlass13device_kernelIN5flash19enable_sm80_to_sm89INS1_16FlashAttnBwdSm80INS1_25CollectiveMainloopBwdSm80ILi2ELi1EN4cute5tupleIJNS5_1CILi64EEENS7_ILi80EEENS7_ILi192EEEEEENS_6half_tEfNS_4arch4Sm80ELb1ELb0ELb1ELb0ELb0ELb0ELb1ELb0ELi2ELi4ELi2ELi2ELb0EEENS1_24CollectiveEpilogueBwdGQAISB_fSE_Li256ELb0ELb0EEENS1_25SingleTileBwdLPTSchedulerILb0ELi80ELb0EEEEEEEEEvNT_6ParamsE --------------------------
	.section	.text._ZN7cutlass13device_kernelIN5flash19enable_sm80_to_sm89INS1_16FlashAttnBwdSm80INS1_25CollectiveMainloopBwdSm80ILi2ELi1EN4cute5tupleIJNS5_1CILi64EEENS7_ILi80EEENS7_ILi192EEEEEENS_6half_tEfNS_4arch4Sm80ELb1ELb0ELb1ELb0ELb0ELb0ELb1ELb0ELi2ELi4ELi2ELi2ELb0EEENS1_24CollectiveEpilogueBwdGQAISB_fSE_Li256ELb0ELb0EEENS1_25SingleTileBwdLPTSchedulerILb0ELi80ELb0EEEEEEEEEvNT_6ParamsE,"ax",@progbits
	.align	128
.text._ZN7cutlass13device_kernelIN5flash19enable_sm80_to_sm89INS1_16FlashAttnBwdSm80INS1_25CollectiveMainloopBwdSm80ILi2ELi1EN4cute5tupleIJNS5_1CILi64EEENS7_ILi80EEENS7_ILi192EEEEEENS_6half_tEfNS_4arch4Sm80ELb1ELb0ELb1ELb0ELb0ELb0ELb1ELb0ELi2ELi4ELi2ELi2ELb0EEENS1_24CollectiveEpilogueBwdGQAISB_fSE_Li256ELb0ELb0EEENS1_25SingleTileBwdLPTSchedulerILb0ELi80ELb0EEEEEEEEEvNT_6ParamsE:
        .type           _ZN7cutlass13device_kernelIN5flash19enable_sm80_to_sm89INS1_16FlashAttnBwdSm80INS1_25CollectiveMainloopBwdSm80ILi2ELi1EN4cute5tupleIJNS5_1CILi64EEENS7_ILi80EEENS7_ILi192EEEEEENS_6half_tEfNS_4arch4Sm80ELb1ELb0ELb1ELb0ELb0ELb0ELb1ELb0ELi2ELi4ELi2ELi2ELb0EEENS1_24CollectiveEpilogueBwdGQAISB_fSE_Li256ELb0ELb0EEENS1_25SingleTileBwdLPTSchedulerILb0ELi80ELb0EEEEEEEEEvNT_6ParamsE,@function
        .size           _ZN7cutlass13device_kernelIN5flash19enable_sm80_to_sm89INS1_16FlashAttnBwdSm80INS1_25CollectiveMainloopBwdSm80ILi2ELi1EN4cute5tupleIJNS5_1CILi64EEENS7_ILi80EEENS7_ILi192EEEEEENS_6half_tEfNS_4arch4Sm80ELb1ELb0ELb1ELb0ELb0ELb0ELb1ELb0ELi2ELi4ELi2ELi2ELb0EEENS1_24CollectiveEpilogueBwdGQAISB_fSE_Li256ELb0ELb0EEENS1_25SingleTileBwdLPTSchedulerILb0ELi80ELb0EEEEEEEEEvNT_6ParamsE,(.L_x_136 - _ZN7cutlass13device_kernelIN5flash19enable_sm80_to_sm89INS1_16FlashAttnBwdSm80INS1_25CollectiveMainloopBwdSm80ILi2ELi1EN4cute5tupleIJNS5_1CILi64EEENS7_ILi80EEENS7_ILi192EEEEEENS_6half_tEfNS_4arch4Sm80ELb1ELb0ELb1ELb0ELb0ELb0ELb1ELb0ELi2ELi4ELi2ELi2ELb0EEENS1_24CollectiveEpilogueBwdGQAISB_fSE_Li256ELb0ELb0EEENS1_25SingleTileBwdLPTSchedulerILb0ELi80ELb0EEEEEEEEEvNT_6ParamsE)
        .other          _ZN7cutlass13device_kernelIN5flash19enable_sm80_to_sm89INS1_16FlashAttnBwdSm80INS1_25CollectiveMainloopBwdSm80ILi2ELi1EN4cute5tupleIJNS5_1CILi64EEENS7_ILi80EEENS7_ILi192EEEEEENS_6half_tEfNS_4arch4Sm80ELb1ELb0ELb1ELb0ELb0ELb0ELb1ELb0ELi2ELi4ELi2ELi2ELb0EEENS1_24CollectiveEpilogueBwdGQAISB_fSE_Li256ELb0ELb0EEENS1_25SingleTileBwdLPTSchedulerILb0ELi80ELb0EEEEEEEEEvNT_6ParamsE,@"STO_CUDA_ENTRY STV_DEFAULT"
_ZN7cutlass13device_kernelIN5flash19enable_sm80_to_sm89INS1_16FlashAttnBwdSm80INS1_25CollectiveMainloopBwdSm80ILi2ELi1EN4cute5tupleIJNS5_1CILi64EEENS7_ILi80EEENS7_ILi192EEEEEENS_6half_tEfNS_4arch4Sm80ELb1ELb0ELb1ELb0ELb0ELb0ELb1ELb0ELi2ELi4ELi2ELi2ELb0EEENS1_24CollectiveEpilogueBwdGQAISB_fSE_Li256ELb0ELb0EEENS1_25SingleTileBwdLPTSchedulerILb0ELi80ELb0EEEEEEEEEvNT_6ParamsE:
[----:B------:R-:W-:Y:S01]  /*0000*/  LDC R1, c[0x0][0x37c] ;  /* 0x0000df00ff017b82 */ /* 0x000fe20000000800 */
[----:B------:R-:W-:Y:S05]  /*0010*/  EXIT ;  /* 0x000000000000794d */ /* 0x000fea0003800000 */
.L_x_42:
        /* <DEDUP_REMOVED lines=14> */
.L_x_136:


//--------------------- .text._ZN7cutlass13device_kernelIN5flash19enable_sm80_to_sm89INS1_16FlashAttnBwdSm80INS1_25CollectiveMainloopBwdSm80ILi2ELi1EN4cute5tupleIJNS5_1CILi64EEENS7_ILi80EEENS7_ILi192EEEEEENS_6half_tEfNS_4arch4Sm80ELb1ELb0ELb1ELb0ELb1ELb0ELb1ELb0ELi2ELi4ELi2ELi2ELb0EEENS1_24CollectiveEpilogueBwdGQAISB_fSE_Li256ELb0ELb1EEENS1_25SingleTileBwdLPTSchedulerILb0ELi80ELb1EEEEEEEEEvNT_6ParamsE --------------------------
	.section	.text._ZN7cutlass13device_kernelIN5flash19enable_sm80_to_sm89INS1_16FlashAttnBwdSm80INS1_25CollectiveMainloopBwdSm80ILi2ELi1EN4cute5tupleIJNS5_1CILi64EEENS7_ILi80EEENS7_ILi192EEEEEENS_6half_tEfNS_4arch4Sm80ELb1ELb0ELb1ELb0ELb1ELb0ELb1ELb0ELi2ELi4ELi2ELi2ELb0EEENS1_24CollectiveEpilogueBwdGQAISB_fSE_Li256ELb0ELb1EEENS1_25SingleTileBwdLPTSchedulerILb0ELi80ELb1EEEEEEEEEvNT_6ParamsE,"ax",@progbits
	.align	128
.text._ZN7cutlass13device_kernelIN5flash19enable_sm80_to_sm89INS1_16FlashAttnBwdSm80INS1_25CollectiveMainloopBwdSm80ILi2ELi1EN4cute5tupleIJNS5_1CILi64EEENS7_ILi80EEENS7_ILi192EEEEEENS_6half_tEfNS_4arch4Sm80ELb1ELb0ELb1ELb0ELb1ELb0ELb1ELb0ELi2ELi4ELi2ELi2ELb0EEENS1_24CollectiveEpilogueBwdGQAISB_fSE_Li256ELb0ELb1EEENS1_25SingleTileBwdLPTSchedulerILb0ELi80ELb1EEEEEEEEEvNT_6ParamsE:
        .type           _ZN7cutlass13device_kernelIN5flash19enable_sm80_to_sm89INS1_16FlashAttnBwdSm80INS1_25CollectiveMainloopBwdSm80ILi2ELi1EN4cute5tupleIJNS5_1CILi64EEENS7_ILi80EEENS7_ILi192EEEEEENS_6half_tEfNS_4arch4Sm80ELb1ELb0ELb1ELb0ELb1ELb0ELb1ELb0ELi2ELi4ELi2ELi2ELb0EEENS1_24CollectiveEpilogueBwdGQAISB_fSE_Li256ELb0ELb1EEENS1_25SingleTileBwdLPTSchedulerILb0ELi80ELb1EEEEEEEEEvNT_6ParamsE,@function
        .size           _ZN7cutlass13device_kernelIN5flash19enable_sm80_to_sm89INS1_16FlashAttnBwdSm80INS1_25CollectiveMainloopBwdSm80ILi2ELi1EN4cute5tupleIJNS5_1CILi64EEENS7_ILi80EEENS7_ILi192EEEEEENS_6half_tEfNS_4arch4Sm80ELb1ELb0ELb1ELb0ELb1ELb0ELb1ELb0ELi2ELi4ELi2ELi2ELb0EEENS1_24CollectiveEpilogueBwdGQAISB_fSE_Li256ELb0ELb1EEENS1_25SingleTileBwdLPTSchedulerILb0ELi80ELb1EEEEEEEEEvNT_6ParamsE,(.L_x_137 - _ZN7cutlass13device_kernelIN5flash19enable_sm80_to_sm89INS1_16FlashAttnBwdSm80INS1_25CollectiveMainloopBwdSm80ILi2ELi1EN4cute5tupleIJNS5_1CILi64EEENS7_ILi80EEENS7_ILi192EEEEEENS_6half_tEfNS_4arch4Sm80ELb1ELb0ELb1ELb0ELb1ELb0ELb1ELb0ELi2ELi4ELi2ELi2ELb0EEENS1_24CollectiveEpilogueBwdGQAISB_fSE_Li256ELb0ELb1EEENS1_25SingleTileBwdLPTSchedulerILb0ELi80ELb1EEEEEEEEEvNT_6ParamsE)
        .other          _ZN7cutlass13device_kernelIN5flash19enable_sm80_to_sm89INS1_16FlashAttnBwdSm80INS1_25CollectiveMainloopBwdSm80ILi2ELi1EN4cute5tupleIJNS5_1CILi64EEENS7_ILi80EEENS7_ILi192EEEEEENS_6half_tEfNS_4arch4Sm80ELb1ELb0ELb1ELb0ELb1ELb0ELb1ELb0ELi2ELi4ELi2ELi2ELb0EEENS1_24CollectiveEpilogueBwdGQAISB_fSE_Li256ELb0ELb1EEENS1_25SingleTileBwdLPTSchedulerILb0ELi80ELb1EEEEEEEEEvNT_6ParamsE,@"STO_CUDA_ENTRY STV_DEFAULT"
_ZN7cutlass13device_kernelIN5flash19enable_sm80_to_sm89INS1_16FlashAttnBwdSm80INS1_25CollectiveMainloopBwdSm80ILi2ELi1EN4cute5tupleIJNS5_1CILi64EEENS7_ILi80EEENS7_ILi192EEEEEENS_6half_tEfNS_4arch4Sm80ELb1ELb0ELb1ELb0ELb1ELb0ELb1ELb0ELi2ELi4ELi2ELi2ELb0EEENS1_24CollectiveEpilogueBwdGQAISB_fSE_Li256ELb0ELb1EEENS1_25SingleTileBwdLPTSchedulerILb0ELi80ELb1EEEEEEEEEvNT_6ParamsE:
[----:B------:R-:W-:Y:S01]  /*0000*/  LDC R1, c[0x0][0x37c] ;  /* 0x0000df00ff017b82 */ /* 0x000fe20000000800 */
[----:B------:R-:W-:Y:S05]  /*0010*/  EXIT ;  /* 0x000000000000794d */ /* 0x000fea0003800000 */
.L_x_43:
        /* <DEDUP_REMOVED lines=14> */
.L_x_137:


//--------------------- .text._ZN7cutlass13device_kernelIN5flash22FlashAttnBwdPreprocessIN4cute5tupleIJNS3_1CILi64EEENS5_ILi192EEEEEENS_6half_tEfNS_4arch4Sm80ELb1ELb0EEEEEvNT_6ParamsE --------------------------
	.section	.text._ZN7cutlass13device_kernelIN5flash22FlashAttnBwdPreprocessIN4cute5tupleIJNS3_1CILi64EEENS5_ILi192EEEEEENS_6half_tEfNS_4arch4Sm80ELb1ELb0EEEEEvNT_6ParamsE,"ax",@progbits
	.align	128
.text._ZN7cutlass13device_kernelIN5flash22FlashAttnBwdPreprocessIN4cute5tupleIJNS3_1CILi64EEENS5_ILi192EEEEEENS_6half_tEfNS_4arch4Sm80ELb1ELb0EEEEEvNT_6ParamsE:
        .type           _ZN7cutlass13device_kernelIN5flash22FlashAttnBwdPreprocessIN4cute5tupleIJNS3_1CILi64EEENS5_ILi192EEEEEENS_6half_tEfNS_4arch4Sm80ELb1ELb0EEEEEvNT_6ParamsE,@function
        .size           _ZN7cutlass13device_kernelIN5flash22FlashAttnBwdPreprocessIN4cute5tupleIJNS3_1CILi64EEENS5_ILi192EEEEEENS_6half_tEfNS_4arch4Sm80ELb1ELb0EEEEEvNT_6ParamsE,(.L_x_138 - _ZN7cutlass13device_kernelIN5flash22FlashAttnBwdPreprocessIN4cute5tupleIJNS3_1CILi64EEENS5_ILi192EEEEEENS_6half_tEfNS_4arch4Sm80ELb1ELb0EEEEEvNT_6ParamsE)
        .other          _ZN7cutlass13device_kernelIN5flash22FlashAttnBwdPreprocessIN4cute5tupleIJNS3_1CILi64EEENS5_ILi192EEEEEENS_6half_tEfNS_4arch4Sm80ELb1ELb0EEEEEvNT_6ParamsE,@"STO_CUDA_ENTRY STV_DEFAULT"
_ZN7cutlass13device_kernelIN5flash22FlashAttnBwdPreprocessIN4cute5tupleIJNS3_1CILi64EEENS5_ILi192EEEEEENS_6half_tEfNS_4arch4Sm80ELb1ELb0EEEEEvNT_6ParamsE:
[----:B------:R-:W-:Y:S01]  /*0000*/  LDC R1, c[0x0][0x37c] ;  /* 0x0000df00ff017b82 */ /* 0x000fe20000000800 */
[----:B------:R-:W0:Y:S07]  /*0010*/  S2R R57, SR_CTAID.X ;  /* 0x0000000000397919 */ /* 0x000e2e0000002500 */
[----:B------:R-:W1:Y:S01]  /*0020*/  LDC R3, c[0x0][0x388] ;  /* 0x0000e200ff037b82 */ /* 0x000e620000000800 */
[----:B------:R-:W2:Y:S01]  /*0030*/  LDCU.64 UR4, c[0x0][0x358] ;  /* 0x00006b00ff0477ac */ /* 0x000ea20008000a00 */
[----:B------:R-:W-:Y:S01]  /*0040*/  MOV R74, 0x7f800000 ;  /* 0x7f800000004a7802 */ /* 0x000fe20000000f00 */
[----:B------:R-:W3:Y:S05]  /*0050*/  S2R R59, SR_TID.X ;  /* 0x00000000003b7919 */ /* 0x000eea0000002100 */
[----:B------:R-:W4:Y:S08]  /*0060*/  S2UR UR6, SR_CTAID.Y ;  /* 0x00000000000679c3 */ /* 0x000f300000002600 */
[----:B------:R-:W4:Y:S08]  /*0070*/  LDC.64 R6, c[0x0][0x400] ;  /* 0x00010000ff067b82 */ /* 0x000f300000000a00 */
[----:B------:R-:W2:Y:S01]  /*0080*/  S2UR UR7, SR_CTAID.Z ;  /* 0x00000000000779c3 */ /* 0x000ea20000002700 */
[----:B0-----:R-:W-:-:S07]  /*0090*/  SHF.L.U32 R2, R57, 0x6, RZ ;  /* 0x0000000639027819 */ /* 0x001fce00000006ff */
[----:B------:R-:W2:Y:S01]  /*00a0*/  LDC.64 R8, c[0x0][0x408] ;  /* 0x00010200ff087b82 */ /* 0x000ea20000000a00 */
[----:B-1----:R-:W-:-:S04]  /*00b0*/  IADD3 R61, PT, PT, -R2, R3, RZ ;  /* 0x00000003023d7210 */ /* 0x002fc80007ffe1ff */
[----:B---3--:R-:W-:-:S03]  /*00c0*/  ISETP.GE.AND P0, PT, R59, R61, PT ;  /* 0x0000003d3b00720c */ /* 0x008fc60003f06270 */
[----:B------:R-:W0:Y:S01]  /*00d0*/  LDC.64 R12, c[0x0][0x3c0] ;  /* 0x0000f000ff0c7b82 */ /* 0x000e220000000a00 */
[----:B------:R-:W-:-:S07]  /*00e0*/  ISETP.GT.U32.OR P0, PT, R59, 0x3f, P0 ;  /* 0x0000003f3b00780c */ /* 0x000fce0000704470 */
[----:B------:R-:W1:Y:S08]  /*00f0*/  LDC.64 R18, c[0x0][0x3a8] ;  /* 0x0000ea00ff127b82 */ /* 0x000e700000000a00 */
[----:B------:R-:W3:Y:S01]  /*0100*/  @!P0 LDC.64 R10, c[0x0][0x3f8] ;  /* 0x0000fe00ff0a8b82 */ /* 0x000ee20000000a00 */
[----:B------:R-:W-:Y:S02]  /*0110*/  @!P0 IADD3 R4, PT, PT, R2, R59, RZ ;  /* 0x0000003b02048210 */ /* 0x000fe40007ffe0ff */
[----:B------:R-:W-:-:S03]  /*0120*/  @!P0 MOV R5, RZ ;  /* 0x000000ff00058202 */ /* 0x000fc60000000f00 */
[----:B----4-:R-:W-:Y:S02]  /*0130*/  @!P0 IMAD.WIDE.U32 R4, R6, UR6, R4 ;  /* 0x0000000606048c25 */ /* 0x010fe4000f8e0004 */
[----:B------:R-:W4:Y:S02]  /*0140*/  LDC.64 R64, c[0x0][0x3c8] ;  /* 0x0000f200ff407b82 */ /* 0x000f240000000a00 */
[----:B------:R-:W-:Y:S02]  /*0150*/  @!P0 IMAD R5, R7, UR6, R5 ;  /* 0x0000000607058c24 */ /* 0x000fe4000f8e0205 */
[----:B--2---:R-:W-:-:S04]  /*0160*/  @!P0 IMAD.WIDE.U32 R4, R8, UR7, R4 ;  /* 0x0000000708048c25 */ /* 0x004fc8000f8e0004 */
[----:B------:R-:W-:Y:S01]  /*0170*/  @!P0 IMAD R0, R9, UR7, R5 ;  /* 0x0000000709008c24 */ /* 0x000fe2000f8e0205 */
[----:B---3--:R-:W-:-:S04]  /*0180*/  @!P0 LEA R6, P1, R4, R10, 0x2 ;  /* 0x0000000a04068211 */ /* 0x008fc800078210ff */
[----:B------:R-:W-:Y:S02]  /*0190*/  @!P0 LEA.HI.X R7, R4, R11, R0, 0x2, P1 ;  /* 0x0000000b04078211 */ /* 0x000fe400008f1400 */
[----:B------:R-:W2:Y:S01]  /*01a0*/  LDC.64 R10, c[0x0][0x3a0] ;  /* 0x0000e800ff0a7b82 */ /* 0x000ea20000000a00 */
[----:B------:R-:W-:Y:S01]  /*01b0*/  HFMA2 R55, -RZ, RZ, 0, 0 ;  /* 0x00000000ff377431 */ /* 0x000fe200000001ff */
[----:B------:R-:W-:Y:S01]  /*01c0*/  SHF.L.U32 R54, R59, 0x3, RZ ;  /* 0x000000033b367819 */ /* 0x000fe200000006ff */
[----:B------:R1:W5:Y:S01]  /*01d0*/  @!P0 LDG.E R74, desc[UR4][R6.64] ;  /* 0x00000004064a8981 */ /* 0x000362000c1e1900 */
[----:B------:R-:W-:Y:S01]  /*01e0*/  SHF.R.U32.HI R52, RZ, 0x3, R59 ;  /* 0x00000003ff347819 */ /* 0x000fe2000001163b */
[----:B------:R-:W-:Y:S01]  /*01f0*/  BSSY.RECONVERGENT B0, `(.L_x_44) ;  /* 0x000002e000007945 */ /* 0x000fe20003800200 */
[----:B------:R-:W-:Y:S02]  /*0200*/  LOP3.LUT R54, R54, 0x38, RZ, 0xc0, !PT ;  /* 0x0000003836367812 */ /* 0x000fe400078ec0ff */
[----:B------:R-:W-:-:S02]  /*0210*/  CS2R R24, SRZ ;  /* 0x0000000000187805 */ /* 0x000fc4000001ff00 */
[----:B------:R-:W-:Y:S02]  /*0220*/  ISETP.GE.AND P0, PT, R52, R61, PT ;  /* 0x0000003d3400720c */ /* 0x000fe40003f06270 */
[----:B------:R-:W-:Y:S02]  /*0230*/  CS2R R26, SRZ ;  /* 0x00000000001a7805 */ /* 0x000fe4000001ff00 */
[----:B------:R-:W-:Y:S01]  /*0240*/  MOV R53, RZ ;  /* 0x000000ff00357202 */ /* 0x000fe20000000f00 */
[----:B0-----:R-:W-:Y:S01]  /*0250*/  IMAD.WIDE.U32 R8, R12, UR6, R54 ;  /* 0x000000060c087c25 */ /* 0x001fe2000f8e0036 */
[----:B------:R-:W-:Y:S02]  /*0260*/  IADD3 R0, PT, PT, R52, 0x20, RZ ;  /* 0x0000002034007810 */ /* 0x000fe40007ffe0ff */
[----:B------:R-:W-:Y:S02]  /*0270*/  CS2R R32, SRZ ;  /* 0x0000000000207805 */ /* 0x000fe4000001ff00 */
[----:B------:R-:W-:Y:S01]  /*0280*/  CS2R R34, SRZ ;  /* 0x0000000000227805 */ /* 0x000fe2000001ff00 */
[----:B------:R-:W-:Y:S01]  /*0290*/  IMAD R9, R13, UR6, R9 ;  /* 0x000000060d097c24 */ /* 0x000fe2000f8e0209 */
[----:B------:R-:W-:-:S02]  /*02a0*/  CS2R R12, SRZ ;  /* 0x00000000000c7805 */ /* 0x000fc4000001ff00 */
[----:B------:R-:W-:Y:S02]  /*02b0*/  CS2R R14, SRZ ;  /* 0x00000000000e7805 */ /* 0x000fe4000001ff00 */
[----:B------:R-:W-:Y:S01]  /*02c0*/  CS2R R48, SRZ ;  /* 0x0000000000307805 */ /* 0x000fe2000001ff00 */
[----:B----4-:R-:W-:Y:S01]  /*02d0*/  IMAD.WIDE.U32 R62, R64, UR7, R8 ;  /* 0x00000007403e7c25 */ /* 0x010fe2000f8e0008 */
[----:B------:R-:W-:Y:S02]  /*02e0*/  CS2R R50, SRZ ;  /* 0x0000000000327805 */ /* 0x000fe4000001ff00 */
[----:B------:R-:W-:Y:S02]  /*02f0*/  CS2R R28, SRZ ;  /* 0x00000000001c7805 */ /* 0x000fe4000001ff00 */
[----:B------:R-:W-:Y:S01]  /*0300*/  CS2R R30, SRZ ;  /* 0x00000000001e7805 */ /* 0x000fe2000001ff00 */
[----:B------:R-:W-:Y:S01]  /*0310*/  IMAD R65, R65, UR7, R63 ;  /* 0x0000000741417c24 */ /* 0x000fe2000f8e023f */
[----:B------:R-:W-:Y:S01]  /*0320*/  CS2R R8, SRZ ;  /* 0x0000000000087805 */ /* 0x000fe2000001ff00 */
[----:B--2---:R-:W-:Y:S01]  /*0330*/  IMAD.WIDE.U32 R4, R10, UR6, R54 ;  /* 0x000000060a047c25 */ /* 0x004fe2000f8e0036 */
[----:B------:R-:W-:-:S02]  /*0340*/  ISETP.GE.AND P1, PT, R0, R61, PT ;  /* 0x0000003d0000720c */ /* 0x000fc40003f26270 */
[C---:B------:R-:W-:Y:S01]  /*0350*/  LOP3.LUT R56, R54.reuse, 0x40, RZ, 0xfc, !PT ;  /* 0x0000004036387812 */ /* 0x040fe200078efcff */
[----:B------:R-:W-:Y:S01]  /*0360*/  IMAD R5, R11, UR6, R5 ;  /* 0x000000060b057c24 */ /* 0x000fe2000f8e0205 */
[----:B------:R-:W-:Y:S01]  /*0370*/  CS2R R10, SRZ ;  /* 0x00000000000a7805 */ /* 0x000fe2000001ff00 */
[----:B------:R-:W-:Y:S01]  /*0380*/  IMAD.WIDE.U32 R66, R57, 0x40, R52 ;  /* 0x0000004039427825 */ /* 0x000fe200078e0034 */
[----:B------:R-:W-:-:S03]  /*0390*/  LOP3.LUT R58, R54, 0x80, RZ, 0xfc, !PT ;  /* 0x00000080363a7812 */ /* 0x000fc600078efcff */
[----:B-1----:R-:W-:-:S04]  /*03a0*/  IMAD.WIDE.U32 R6, R18, UR7, R4 ;  /* 0x0000000712067c25 */ /* 0x002fc8000f8e0004 */
[----:B------:R-:W-:Y:S01]  /*03b0*/  IMAD R19, R19, UR7, R7 ;  /* 0x0000000713137c24 */ /* 0x000fe2000f8e0207 */
[----:B------:R-:W-:Y:S06]  /*03c0*/  @P0 BRA `(.L_x_45) ;  /* 0x0000000000400947 */ /* 0x000fec0003800000 */
[----:B------:R-:W0:Y:S01]  /*03d0*/  LDCU.64 UR10, c[0x0][0x398] ;  /* 0x00007300ff0a77ac */ /* 0x000e220008000a00 */
[----:B------:R-:W-:Y:S01]  /*03e0*/  MOV R18, R6 ;  /* 0x0000000600127202 */ /* 0x000fe20000000f00 */
[----:B------:R-:W1:Y:S01]  /*03f0*/  LDCU UR8, c[0x0][0x38c] ;  /* 0x00007180ff0877ac */ /* 0x000e620008000800 */
[----:B------:R-:W2:Y:S01]  /*0400*/  LDCU.64 UR12, c[0x0][0x380] ;  /* 0x00007000ff0c77ac */ /* 0x000ea20008000a00 */
[----:B0-----:R-:W-:Y:S02]  /*0410*/  IMAD R5, R67, UR10, RZ ;  /* 0x0000000a43057c24 */ /* 0x001fe4000f8e02ff */
[----:B------:R-:W-:Y:S01]  /*0420*/  IMAD.WIDE.U32 R16, R66, UR10, R18 ;  /* 0x0000000a42107c25 */ /* 0x000fe2000f8e0012 */
[----:B-1----:R-:W-:-:S03]  /*0430*/  ISETP.GE.AND P2, PT, R54, UR8, PT ;  /* 0x0000000836007c0c */ /* 0x002fc6000bf46270 */
[----:B------:R-:W-:Y:S01]  /*0440*/  IMAD R5, R66, UR11, R5 ;  /* 0x0000000b42057c24 */ /* 0x000fe2000f8e0205 */
[----:B------:R-:W-:Y:S02]  /*0450*/  ISETP.GE.AND P3, PT, R56, UR8, PT ;  /* 0x0000000838007c0c */ /* 0x000fe4000bf66270 */
[----:B------:R-:W-:Y:S02]  /*0460*/  ISETP.GE.AND P4, PT, R58, UR8, PT ;  /* 0x000000083a007c0c */ /* 0x000fe4000bf86270 */
[----:B--2---:R-:W-:Y:S02]  /*0470*/  LEA R4, P5, R16, UR12, 0x1 ;  /* 0x0000000c10047c11 */ /* 0x004fe4000f8a08ff */
[----:B------:R-:W-:-:S04]  /*0480*/  IADD3 R5, PT, PT, R17, R5, RZ ;  /* 0x0000000511057210 */ /* 0x000fc80007ffe0ff */
[----:B------:R-:W-:-:S05]  /*0490*/  LEA.HI.X R5, R16, UR13, R5, 0x1, P5 ;  /* 0x0000000d10057c11 */ /* 0x000fca000a8f0c05 */
[----:B------:R0:W5:Y:S04]  /*04a0*/  @!P2 LDG.E.128 R24, desc[UR4][R4.64] ;  /* 0x000000040418a981 */ /* 0x000168000c1e1d00 */
[----:B------:R0:W5:Y:S04]  /*04b0*/  @!P3 LDG.E.128 R32, desc[UR4][R4.64+0x80] ;  /* 0x000080040420b981 */ /* 0x000168000c1e1d00 */
[----:B------:R0:W5:Y:S02]  /*04c0*/  @!P4 LDG.E.128 R12, desc[UR4][R4.64+0x100] ;  /* 0x00010004040cc981 */ /* 0x000164000c1e1d00 */
.L_x_45:
[----:B------:R-:W-:Y:S05]  /*04d0*/  BSYNC.RECONVERGENT B0 ;  /* 0x0000000000007941 */ /* 0x000fea0003800200 */
.L_x_44:
[----:B------:R-:W-:Y:S04]  /*04e0*/  BSSY.RECONVERGENT B0, `(.L_x_46) ;  /* 0x0000014000007945 */ /* 0x000fe80003800200 */
[----:B------:R-:W-:Y:S05]  /*04f0*/  @P1 BRA `(.L_x_47) ;  /* 0x0000000000481947 */ /* 0x000fea0003800000 */
[----:B------:R-:W1:Y:S01]  /*0500*/  LDCU.64 UR10, c[0x0][0x398] ;  /* 0x00007300ff0a77ac */ /* 0x000e620008000a00 */
[----:B0-----:R-:W-:Y:S02]  /*0510*/  IADD3 R5, P2, PT, R66, 0x20, RZ ;  /* 0x0000002042057810 */ /* 0x001fe40007f5e0ff */
[----:B------:R-:W-:Y:S01]  /*0520*/  MOV R7, R19 ;  /* 0x0000001300077202 */ /* 0x000fe20000000f00 */
[----:B------:R-:W0:Y:S01]  /*0530*/  LDCU UR8, c[0x0][0x38c] ;  /* 0x00007180ff0877ac */ /* 0x000e220008000800 */
[----:B------:R-:W-:Y:S01]  /*0540*/  IADD3.X R4, PT, PT, RZ, R67, RZ, P2, !PT ;  /* 0x00000043ff047210 */ /* 0x000fe200017fe4ff */
[----:B------:R-:W2:Y:S04]  /*0550*/  LDCU.64 UR12, c[0x0][0x380] ;  /* 0x00007000ff0c77ac */ /* 0x000ea80008000a00 */
[----:B-1----:R-:W-:-:S02]  /*0560*/  IMAD R4, R4, UR10, RZ ;  /* 0x0000000a04047c24 */ /* 0x002fc4000f8e02ff */
[----:B------:R-:W-:Y:S01]  /*0570*/  IMAD.WIDE.U32 R6, R5, UR10, R6 ;  /* 0x0000000a05067c25 */ /* 0x000fe2000f8e0006 */
[----:B0-----:R-:W-:-:S03]  /*0580*/  ISETP.GE.AND P3, PT, R54, UR8, PT ;  /* 0x0000000836007c0c */ /* 0x001fc6000bf66270 */
        /* <DEDUP_REMOVED lines=9> */
.L_x_47:
[----:B------:R-:W-:Y:S05]  /*0620*/  BSYNC.RECONVERGENT B0 ;  /* 0x0000000000007941 */ /* 0x000fea0003800200 */
.L_x_46:
[----:B------:R-:W-:Y:S01]  /*0630*/  BSSY.RECONVERGENT B0, `(.L_x_48) ;  /* 0x000001d000007945 */ /* 0x000fe20003800200 */
[----:B------:R-:W-:Y:S02]  /*0640*/  CS2R R40, SRZ ;  /* 0x0000000000287805 */ /* 0x000fe4000001ff00 */
[----:B------:R-:W-:Y:S02]  /*0650*/  CS2R R42, SRZ ;  /* 0x00000000002a7805 */ /* 0x000fe4000001ff00 */
[----:B------:R-:W-:Y:S02]  /*0660*/  CS2R R36, SRZ ;  /* 0x0000000000247805 */ /* 0x000fe4000001ff00 */
[----:B------:R-:W-:Y:S02]  /*0670*/  CS2R R38, SRZ ;  /* 0x0000000000267805 */ /* 0x000fe4000001ff00 */
[----:B------:R-:W-:Y:S02]  /*0680*/  CS2R R16, SRZ ;  /* 0x0000000000107805 */ /* 0x000fe4000001ff00 */
[----:B------:R-:W-:-:S02]  /*0690*/  CS2R R18, SRZ ;  /* 0x0000000000127805 */ /* 0x000fc4000001ff00 */
[----:B------:R-:W-:Y:S02]  /*06a0*/  CS2R R44, SRZ ;  /* 0x00000000002c7805 */ /* 0x000fe4000001ff00 */
[----:B------:R-:W-:Y:S02]  /*06b0*/  CS2R R46, SRZ ;  /* 0x00000000002e7805 */ /* 0x000fe4000001ff00 */
[----:B------:R-:W-:Y:S02]  /*06c0*/  CS2R R20, SRZ ;  /* 0x0000000000147805 */ /* 0x000fe4000001ff00 */
[----:B------:R-:W-:Y:S02]  /*06d0*/  CS2R R22, SRZ ;  /* 0x0000000000167805 */ /* 0x000fe4000001ff00 */
[----:B01----:R-:W-:Y:S02]  /*06e0*/  CS2R R4, SRZ ;  /* 0x0000000000047805 */ /* 0x003fe4000001ff00 */
[----:B------:R-:W-:Y:S01]  /*06f0*/  CS2R R6, SRZ ;  /* 0x0000000000067805 */ /* 0x000fe2000001ff00 */
[----:B------:R-:W-:Y:S06]  /*0700*/  @P0 BRA `(.L_x_49) ;  /* 0x00000000003c0947 */ /* 0x000fec0003800000 */
[----:B------:R-:W0:Y:S01]  /*0710*/  LDCU.128 UR8, c[0x0][0x3b0] ;  /* 0x00007600ff0877ac */ /* 0x000e220008000c00 */
[----:B------:R-:W-:Y:S01]  /*0720*/  MOV R64, R62 ;  /* 0x0000003e00407202 */ /* 0x000fe20000000f00 */
[----:B------:R-:W1:Y:S01]  /*0730*/  LDCU UR12, c[0x0][0x38c] ;  /* 0x00007180ff0c77ac */ /* 0x000e620008000800 */
[----:B0-----:R-:W-:-:S03]  /*0740*/  IMAD R69, R67, UR10, RZ ;  /* 0x0000000a43457c24 */ /* 0x001fc6000f8e02ff */
[----:B------:R-:W-:Y:S01]  /*0750*/  IMAD.WIDE.U32 R70, R66, UR10, R64 ;  /* 0x0000000a42467c25 */ /* 0x000fe2000f8e0040 */
[----:B-1----:R-:W-:-:S03]  /*0760*/  ISETP.GE.AND P2, PT, R54, UR12, PT ;  /* 0x0000000c36007c0c */ /* 0x002fc6000bf46270 */
[----:B------:R-:W-:Y:S01]  /*0770*/  IMAD R69, R66, UR11, R69 ;  /* 0x0000000b42457c24 */ /* 0x000fe2000f8e0245 */
[----:B------:R-:W-:Y:S02]  /*0780*/  ISETP.GE.AND P3, PT, R56, UR12, PT ;  /* 0x0000000c38007c0c */ /* 0x000fe4000bf66270 */
[----:B------:R-:W-:Y:S02]  /*0790*/  ISETP.GE.AND P4, PT, R58, UR12, PT ;  /* 0x0000000c3a007c0c */ /* 0x000fe4000bf86270 */
[----:B------:R-:W-:Y:S02]  /*07a0*/  LEA R68, P0, R70, UR8, 0x1 ;  /* 0x0000000846447c11 */ /* 0x000fe4000f8008ff */
[----:B------:R-:W-:-:S04]  /*07b0*/  IADD3 R69, PT, PT, R71, R69, RZ ;  /* 0x0000004547457210 */ /* 0x000fc80007ffe0ff */
[----:B------:R-:W-:-:S05]  /*07c0*/  LEA.HI.X R69, R70, UR9, R69, 0x1, P0 ;  /* 0x0000000946457c11 */ /* 0x000fca00080f0c45 */
[----:B------:R0:W5:Y:S04]  /*07d0*/  @!P2 LDG.E.128 R40, desc[UR4][R68.64] ;  /* 0x000000044428a981 */ /* 0x000168000c1e1d00 */
[----:B------:R0:W5:Y:S04]  /*07e0*/  @!P3 LDG.E.128 R36, desc[UR4][R68.64+0x80] ;  /* 0x000080044424b981 */ /* 0x000168000c1e1d00 */
[----:B------:R0:W5:Y:S02]  /*07f0*/  @!P4 LDG.E.128 R16, desc[UR4][R68.64+0x100] ;  /* 0x000100044410c981 */ /* 0x000164000c1e1d00 */
.L_x_49:
[----:B------:R-:W-:Y:S05]  /*0800*/  BSYNC.RECONVERGENT B0 ;  /* 0x0000000000007941 */ /* 0x000fea0003800200 */
.L_x_48:
[----:B------:R-:W-:Y:S04]  /*0810*/  BSSY.RECONVERGENT B0, `(.L_x_50) ;  /* 0x0000013000007945 */ /* 0x000fe80003800200 */
[----:B------:R-:W-:Y:S05]  /*0820*/  @P1 BRA `(.L_x_51) ;  /* 0x0000000000441947 */ /* 0x000fea0003800000 */
[----:B------:R-:W1:Y:S01]  /*0830*/  LDCU.128 UR12, c[0x0][0x3b0] ;  /* 0x00007600ff0c77ac */ /* 0x000e620008000c00 */
[----:B------:R-:W-:Y:S02]  /*0840*/  IADD3 R63, P0, PT, R66, 0x20, RZ ;  /* 0x00000020423f7810 */ /* 0x000fe40007f1e0ff */
[----:B------:R-:W-:Y:S01]  /*0850*/  MOV R64, R62 ;  /* 0x0000003e00407202 */ /* 0x000fe20000000f00 */
[----:B------:R-:W2:Y:S01]  /*0860*/  LDCU UR8, c[0x0][0x38c] ;  /* 0x00007180ff0877ac */ /* 0x000ea20008000800 */
[----:B------:R-:W-:-:S05]  /*0870*/  IADD3.X R60, PT, PT, RZ, R67, RZ, P0, !PT ;  /* 0x00000043ff3c7210 */ /* 0x000fca00007fe4ff */
[----:B-1----:R-:W-:Y:S02]  /*0880*/  IMAD R60, R60, UR14, RZ ;  /* 0x0000000e3c3c7c24 */ /* 0x002fe4000f8e02ff */
[----:B------:R-:W-:Y:S01]  /*0890*/  IMAD.WIDE.U32 R64, R63, UR14, R64 ;  /* 0x0000000e3f407c25 */ /* 0x000fe2000f8e0040 */
[----:B--2---:R-:W-:-:S03]  /*08a0*/  ISETP.GE.AND P2, PT, R56, UR8, PT ;  /* 0x0000000838007c0c */ /* 0x004fc6000bf46270 */
        /* <DEDUP_REMOVED lines=9> */
.L_x_51:
[----:B------:R-:W-:Y:S05]  /*0940*/  BSYNC.RECONVERGENT B0 ;  /* 0x0000000000007941 */ /* 0x000fea0003800200 */
.L_x_50:
[----:B-----5:R-:W-:Y:S01]  /*0950*/  HADD2.F32 R56, -RZ, R24.H1_H1 ;  /* 0x30000018ff387230 */ /* 0x020fe20000004100 */
[----:B------:R-:W-:Y:S01]  /*0960*/  ISETP.NE.AND P1, PT, R54, RZ, PT ;  /* 0x000000ff3600720c */ /* 0x000fe20003f25270 */
[----:B-1----:R-:W-:Y:S01]  /*0970*/  HADD2.F32 R63, -RZ, R40.H1_H1 ;  /* 0x30000028ff3f7230 */ /* 0x002fe20000004100 */
[----:B------:R-:W-:Y:S01]  /*0980*/  BSSY.RECONVERGENT B0, `(.L_x_52) ;  /* 0x00000bb000007945 */ /* 0x000fe20003800200 */
[----:B------:R-:W-:Y:S02]  /*0990*/  HADD2.F32 R82, -RZ, R48.H1_H1 ;  /* 0x30000030ff527230 */ /* 0x000fe40000004100 */
[----:B------:R-:W-:Y:S02]  /*09a0*/  HADD2.F32 R87, -RZ, R44.H1_H1 ;  /* 0x3000002cff577230 */ /* 0x000fe40000004100 */
[----:B------:R-:W-:Y:S01]  /*09b0*/  FMUL.FTZ R56, R56, R63 ;  /* 0x0000003f38387220 */ /* 0x000fe20000410000 */
[----:B------:R-:W-:Y:S02]  /*09c0*/  HADD2.F32 R55, -RZ, R24.H0_H0 ;  /* 0x20000018ff377230 */ /* 0x000fe40000004100 */
[----:B------:R-:W-:-:S02]  /*09d0*/  HADD2.F32 R62, -RZ, R40.H0_H0 ;  /* 0x20000028ff3e7230 */ /* 0x000fc40000004100 */
[----:B------:R-:W-:Y:S01]  /*09e0*/  FMUL.FTZ R87, R82, R87 ;  /* 0x0000005752577220 */ /* 0x000fe20000410000 */
[----:B------:R-:W-:Y:S02]  /*09f0*/  HADD2.F32 R48, -RZ, R48.H0_H0 ;  /* 0x20000030ff307230 */ /* 0x000fe40000004100 */
[----:B------:R-:W-:Y:S02]  /*0a00*/  HADD2.F32 R63, -RZ, R44.H0_H0 ;  /* 0x2000002cff3f7230 */ /* 0x000fe40000004100 */
[----:B------:R-:W-:Y:S01]  /*0a10*/  FFMA.FTZ R55, R55, R62, R56 ;  /* 0x0000003e37377223 */ /* 0x000fe20000010038 */
[----:B------:R-:W-:Y:S02]  /*0a20*/  HADD2.F32 R24, -RZ, R25.H0_H0 ;  /* 0x20000019ff187230 */ /* 0x000fe40000004100 */
[----:B------:R-:W-:Y:S02]  /*0a30*/  HADD2.F32 R65, -RZ, R41.H0_H0 ;  /* 0x20000029ff417230 */ /* 0x000fe40000004100 */
[----:B------:R-:W-:Y:S01]  /*0a40*/  FFMA.FTZ R48, R48, R63, R87 ;  /* 0x0000003f30307223 */ /* 0x000fe20000010057 */
[----:B------:R-:W-:-:S02]  /*0a50*/  HADD2.F32 R80, -RZ, R18.H0_H0 ;  /* 0x20000012ff507230 */ /* 0x000fc40000004100 */
[----:B------:R-:W-:Y:S02]  /*0a60*/  HADD2.F32 R85, -RZ, R18.H1_H1 ;  /* 0x30000012ff557230 */ /* 0x000fe40000004100 */
[----:B------:R-:W-:Y:S01]  /*0a70*/  FFMA.FTZ R55, R24, R65, R55 ;  /* 0x0000004118377223 */ /* 0x000fe20000010037 */
[--C-:B------:R-:W-:Y:S02]  /*0a80*/  HADD2.F32 R83, -RZ, R19.reuse.H0_H0 ;  /* 0x20000013ff537230 */ /* 0x100fe40000004100 */
[----:B------:R-:W-:Y:S02]  /*0a90*/  HADD2.F32 R18, -RZ, R19.H1_H1 ;  /* 0x30000013ff127230 */ /* 0x000fe40000004100 */
[----:B------:R-:W-:Y:S02]  /*0aa0*/  HADD2.F32 R19, -RZ, R49.H0_H0 ;  /* 0x20000031ff137230 */ /* 0x000fe40000004100 */
[----:B------:R-:W-:Y:S02]  /*0ab0*/  HADD2.F32 R44, -RZ, R45.H0_H0 ;  /* 0x2000002dff2c7230 */ /* 0x000fe40000004100 */
[----:B------:R-:W-:-:S02]  /*0ac0*/  HADD2.F32 R58, -RZ, R25.H1_H1 ;  /* 0x30000019ff3a7230 */ /* 0x000fc40000004100 */
[----:B------:R-:W-:Y:S02]  /*0ad0*/  HADD2.F32 R41, -RZ, R41.H1_H1 ;  /* 0x30000029ff297230 */ /* 0x000fe40000004100 */
[----:B------:R-:W-:Y:S01]  /*0ae0*/  FFMA.FTZ R48, R19, R44, R48 ;  /* 0x0000002c13307223 */ /* 0x000fe20000010030 */
[----:B------:R-:W-:Y:S02]  /*0af0*/  HADD2.F32 R49, -RZ, R49.H1_H1 ;  /* 0x30000031ff317230 */ /* 0x000fe40000004100 */
[----:B------:R-:W-:Y:S02]  /*0b00*/  HADD2.F32 R24, -RZ, R45.H1_H1 ;  /* 0x3000002dff187230 */ /* 0x000fe40000004100 */
[----:B------:R-:W-:Y:S01]  /*0b10*/  FFMA.FTZ R58, R58, R41, R55 ;  /* 0x000000293a3a7223 */ /* 0x000fe20000010037 */
[----:B------:R-:W-:Y:S02]  /*0b20*/  HADD2.F32 R25, -RZ, R26.H0_H0 ;  /* 0x2000001aff197230 */ /* 0x000fe40000004100 */
[----:B------:R-:W-:-:S02]  /*0b30*/  HADD2.F32 R40, -RZ, R42.H0_H0 ;  /* 0x2000002aff287230 */ /* 0x000fc40000004100 */
[----:B------:R-:W-:Y:S01]  /*0b40*/  FFMA.FTZ R24, R49, R24, R48 ;  /* 0x0000001831187223 */ /* 0x000fe20000010030 */
[----:B------:R-:W-:Y:S02]  /*0b50*/  HADD2.F32 R19, -RZ, R50.H0_H0 ;  /* 0x20000032ff137230 */ /* 0x000fe40000004100 */
[----:B------:R-:W-:Y:S02]  /*0b60*/  HADD2.F32 R44, -RZ, R46.H0_H0 ;  /* 0x2000002eff2c7230 */ /* 0x000fe40000004100 */
[----:B------:R-:W-:Y:S01]  /*0b70*/  FFMA.FTZ R41, R25, R40, R58 ;  /* 0x0000002819297223 */ /* 0x000fe2000001003a */
[----:B------:R-:W-:Y:S02]  /*0b80*/  HADD2.F32 R60, -RZ, R26.H1_H1 ;  /* 0x3000001aff3c7230 */ /* 0x000fe40000004100 */
[----:B0-----:R-:W-:Y:S02]  /*0b90*/  HADD2.F32 R69, -RZ, R42.H1_H1 ;  /* 0x3000002aff457230 */ /* 0x001fe40000004100 */
[----:B------:R-:W-:Y:S01]  /*0ba0*/  FFMA.FTZ R45, R19, R44, R24 ;  /* 0x0000002c132d7223 */ /* 0x000fe20000010018 */
[----:B------:R-:W-:-:S02]  /*0bb0*/  HADD2.F32 R50, -RZ, R50.H1_H1 ;  /* 0x30000032ff327230 */ /* 0x000fc40000004100 */
[----:B------:R-:W-:Y:S02]  /*0bc0*/  HADD2.F32 R25, -RZ, R46.H1_H1 ;  /* 0x3000002eff197230 */ /* 0x000fe40000004100 */
[----:B------:R-:W-:Y:S01]  /*0bd0*/  FFMA.FTZ R41, R60, R69, R41 ;  /* 0x000000453c297223 */ /* 0x000fe20000010029 */
[----:B------:R-:W-:Y:S02]  /*0be0*/  HADD2.F32 R26, -RZ, R27.H0_H0 ;  /* 0x2000001bff1a7230 */ /* 0x000fe40000004100 */
[----:B------:R-:W-:Y:S02]  /*0bf0*/  HADD2.F32 R67, -RZ, R43.H0_H0 ;  /* 0x2000002bff437230 */ /* 0x000fe40000004100 */
[----:B------:R-:W-:Y:S01]  /*0c00*/  FFMA.FTZ R50, R50, R25, R45 ;  /* 0x0000001932327223 */ /* 0x000fe2000001002d */
[----:B------:R-:W-:Y:S02]  /*0c10*/  HADD2.F32 R19, -RZ, R51.H0_H0 ;  /* 0x20000033ff137230 */ /* 0x000fe40000004100 */
[----:B------:R-:W-:-:S02]  /*0c20*/  HADD2.F32 R24, -RZ, R47.H0_H0 ;  /* 0x2000002fff187230 */ /* 0x000fc40000004100 */
[----:B------:R-:W-:Y:S01]  /*0c30*/  FFMA.FTZ R40, R26, R67, R41 ;  /* 0x000000431a287223 */ /* 0x000fe20000010029 */
[----:B------:R-:W-:Y:S02]  /*0c40*/  HADD2.F32 R27, -RZ, R27.H1_H1 ;  /* 0x3000001bff1b7230 */ /* 0x000fe40000004100 */
[----:B------:R-:W-:Y:S02]  /*0c50*/  HADD2.F32 R64, -RZ, R43.H1_H1 ;  /* 0x3000002bff407230 */ /* 0x000fe40000004100 */
[----:B------:R-:W-:Y:S01]  /*0c60*/  FFMA.FTZ R50, R19, R24, R50 ;  /* 0x0000001813327223 */ /* 0x000fe20000010032 */
[----:B------:R-:W-:Y:S02]  /*0c70*/  HADD2.F32 R51, -RZ, R51.H1_H1 ;  /* 0x30000033ff337230 */ /* 0x000fe40000004100 */
[----:B------:R-:W-:Y:S02]  /*0c80*/  HADD2.F32 R26, -RZ, R47.H1_H1 ;  /* 0x3000002fff1a7230 */ /* 0x000fe40000004100 */
[----:B------:R-:W-:Y:S01]  /*0c90*/  FFMA.FTZ R27, R27, R64, R40 ;  /* 0x000000401b1b7223 */ /* 0x000fe20000010028 */
[----:B------:R-:W-:-:S02]  /*0ca0*/  HADD2.F32 R42, -RZ, R32.H0_H0 ;  /* 0x20000020ff2a7230 */ /* 0x000fc40000004100 */
[----:B------:R-:W-:Y:S02]  /*0cb0*/  HADD2.F32 R71, -RZ, R36.H0_H0 ;  /* 0x20000024ff477230 */ /* 0x000fe40000004100 */
[----:B------:R-:W-:Y:S01]  /*0cc0*/  FFMA.FTZ R26, R51, R26, R50 ;  /* 0x0000001a331a7223 */ /* 0x000fe20000010032 */
[----:B------:R-:W-:Y:S02]  /*0cd0*/  HADD2.F32 R19, -RZ, R28.H0_H0 ;  /* 0x2000001cff137230 */ /* 0x000fe40000004100 */
[----:B------:R-:W-:Y:S02]  /*0ce0*/  HADD2.F32 R24, -RZ, R20.H0_H0 ;  /* 0x20000014ff187230 */ /* 0x000fe40000004100 */
[----:B------:R-:W-:Y:S01]  /*0cf0*/  FFMA.FTZ R42, R42, R71, R27 ;  /* 0x000000472a2a7223 */ /* 0x000fe2000001001b */
[----:B------:R-:W-:Y:S02]  /*0d00*/  HADD2.F32 R43, -RZ, R32.H1_H1 ;  /* 0x30000020ff2b7230 */ /* 0x000fe40000004100 */
[----:B------:R-:W-:-:S02]  /*0d10*/  HADD2.F32 R36, -RZ, R36.H1_H1 ;  /* 0x30000024ff247230 */ /* 0x000fc40000004100 */
[----:B------:R-:W-:Y:S01]  /*0d20*/  FFMA.FTZ R27, R19, R24, R26 ;  /* 0x00000018131b7223 */ /* 0x000fe2000001001a */
[----:B------:R-:W-:Y:S02]  /*0d30*/  HADD2.F32 R28, -RZ, R28.H1_H1 ;  /* 0x3000001cff1c7230 */ /* 0x000fe40000004100 */
[----:B------:R-:W-:Y:S02]  /*0d40*/  HADD2.F32 R25, -RZ, R20.H1_H1 ;  /* 0x30000014ff197230 */ /* 0x000fe40000004100 */
[----:B------:R-:W-:Y:S01]  /*0d50*/  FFMA.FTZ R43, R43, R36, R42 ;  /* 0x000000242b2b7223 */ /* 0x000fe2000001002a */
[----:B------:R-:W-:Y:S02]  /*0d60*/  HADD2.F32 R32, -RZ, R33.H0_H0 ;  /* 0x20000021ff207230 */ /* 0x000fe40000004100 */
[----:B------:R-:W-:Y:S02]  /*0d70*/  HADD2.F32 R73, -RZ, R37.H0_H0 ;  /* 0x20000025ff497230 */ /* 0x000fe40000004100 */
[----:B------:R-:W-:Y:S01]  /*0d80*/  FFMA.FTZ R28, R28, R25, R27 ;  /* 0x000000191c1c7223 */ /* 0x000fe2000001001b */
[----:B------:R-:W-:-:S02]  /*0d90*/  HADD2.F32 R19, -RZ, R29.H0_H0 ;  /* 0x2000001dff137230 */ /* 0x000fc40000004100 */
[----:B------:R-:W-:Y:S02]  /*0da0*/  HADD2.F32 R20, -RZ, R21.H0_H0 ;  /* 0x20000015ff147230 */ /* 0x000fe40000004100 */
[----:B------:R-:W-:Y:S01]  /*0db0*/  FFMA.FTZ R43, R32, R73, R43 ;  /* 0x00000049202b7223 */ /* 0x000fe2000001002b */
[----:B------:R-:W-:Y:S02]  /*0dc0*/  HADD2.F32 R66, -RZ, R33.H1_H1 ;  /* 0x30000021ff427230 */ /* 0x000fe40000004100 */
[----:B------:R-:W-:Y:S02]  /*0dd0*/  HADD2.F32 R37, -RZ, R37.H1_H1 ;  /* 0x30000025ff257230 */ /* 0x000fe40000004100 */
[----:B------:R-:W-:Y:S01]  /*0de0*/  FFMA.FTZ R28, R19, R20, R28 ;  /* 0x00000014131c7223 */ /* 0x000fe2000001001c */
[----:B------:R-:W-:Y:S02]  /*0df0*/  HADD2.F32 R29, -RZ, R29.H1_H1 ;  /* 0x3000001dff1d7230 */ /* 0x000fe40000004100 */
[----:B------:R-:W-:-:S02]  /*0e00*/  HADD2.F32 R24, -RZ, R21.H1_H1 ;  /* 0x30000015ff187230 */ /* 0x000fc40000004100 */
[----:B------:R-:W-:Y:S01]  /*0e10*/  FFMA.FTZ R66, R66, R37, R43 ;  /* 0x0000002542427223 */ /* 0x000fe2000001002b */
[----:B------:R-:W-:Y:S02]  /*0e20*/  HADD2.F32 R33, -RZ, R34.H0_H0 ;  /* 0x20000022ff217230 */ /* 0x000fe40000004100 */
[----:B------:R-:W-:Y:S02]  /*0e30*/  HADD2.F32 R70, -RZ, R38.H0_H0 ;  /* 0x20000026ff467230 */ /* 0x000fe40000004100 */
[----:B------:R-:W-:Y:S01]  /*0e40*/  FFMA.FTZ R24, R29, R24, R28 ;  /* 0x000000181d187223 */ /* 0x000fe2000001001c */
[----:B------:R-:W-:Y:S02]  /*0e50*/  HADD2.F32 R19, -RZ, R30.H0_H0 ;  /* 0x2000001eff137230 */ /* 0x000fe40000004100 */
[----:B------:R-:W-:Y:S02]  /*0e60*/  HADD2.F32 R20, -RZ, R22.H0_H0 ;  /* 0x20000016ff147230 */ /* 0x000fe40000004100 */
[----:B------:R-:W-:Y:S01]  /*0e70*/  FFMA.FTZ R33, R33, R70, R66 ;  /* 0x0000004621217223 */ /* 0x000fe20000010042 */
        /* <DEDUP_REMOVED lines=13> */
[----:B------:R-:W-:Y:S02]  /*0f50*/  HADD2.F32 R72, -RZ, R39.H1_H1 ;  /* 0x30000027ff487230 */ /* 0x000fe40000004100 */
        /* <DEDUP_REMOVED lines=32> */
[----:B------:R-:W-:Y:S01]  /*1160*/  FFMA.FTZ R13, R13, R80, R76 ;  /* 0x000000500d0d7223 */ /* 0x000fe2000001004c */
[----:B------:R-:W-:Y:S02]  /*1170*/  HADD2.F32 R78, -RZ, R14.H1_H1 ;  /* 0x3000000eff4e7230 */ /* 0x000fe40000004100 */
[----:B------:R-:W-:Y:S02]  /*1180*/  HADD2.F32 R10, -RZ, R10.H1_H1 ;  /* 0x3000000aff0a7230 */ /* 0x000fe40000004100 */
[----:B------:R-:W-:Y:S01]  /*1190*/  FFMA.FTZ R17, R4, R5, R17 ;  /* 0x0000000504117223 */ /* 0x000fe20000010011 */
[----:B------:R-:W-:Y:S02]  /*11a0*/  HADD2.F32 R9, -RZ, R6.H1_H1 ;  /* 0x30000006ff097230 */ /* 0x000fe40000004100 */
[----:B------:R-:W-:Y:S01]  /*11b0*/  FFMA.FTZ R13, R78, R85, R13 ;  /* 0x000000554e0d7223 */ /* 0x000fe2000001000d */
[----:B------:R-:W-:Y:S02]  /*11c0*/  HADD2.F32 R14, -RZ, R15.H0_H0 ;  /* 0x2000000fff0e7230 */ /* 0x000fe40000004100 */
[----:B------:R-:W-:-:S02]  /*11d0*/  HADD2.F32 R4, -RZ, R11.H0_H0 ;  /* 0x2000000bff047230 */ /* 0x000fc40000004100 */
[----:B------:R-:W-:Y:S01]  /*11e0*/  FFMA.FTZ R9, R10, R9, R17 ;  /* 0x000000090a097223 */ /* 0x000fe20000010011 */
[----:B------:R-:W-:Y:S02]  /*11f0*/  HADD2.F32 R5, -RZ, R7.H0_H0 ;  /* 0x20000007ff057230 */ /* 0x000fe40000004100 */
[----:B------:R-:W-:Y:S01]  /*1200*/  FFMA.FTZ R14, R14, R83, R13 ;  /* 0x000000530e0e7223 */ /* 0x000fe2000001000d */
[----:B------:R-:W-:Y:S01]  /*1210*/  HADD2.F32 R15, -RZ, R15.H1_H1 ;  /* 0x3000000fff0f7230 */ /* 0x000fe20000004100 */
[----:B------:R-:W-:Y:S01]  /*1220*/  IADD3 R13, PT, PT, R3, 0x3f, RZ ;  /* 0x0000003f030d7810 */ /* 0x000fe20007ffe0ff */
[----:B------:R-:W-:Y:S02]  /*1230*/  HADD2.F32 R11, -RZ, R11.H1_H1 ;  /* 0x3000000bff0b7230 */ /* 0x000fe40000004100 */
[----:B------:R-:W-:Y:S01]  /*1240*/  FFMA.FTZ R4, R4, R5, R9 ;  /* 0x0000000504047223 */ /* 0x000fe20000010009 */
[----:B------:R-:W-:Y:S02]  /*1250*/  HADD2.F32 R6, -RZ, R7.H1_H1 ;  /* 0x30000007ff067230 */ /* 0x000fe40000004100 */
[----:B------:R-:W-:Y:S01]  /*1260*/  FFMA.FTZ R14, R15, R18, R14 ;  /* 0x000000120f0e7223 */ /* 0x000fe2000001000e */
[----:B------:R-:W-:-:S02]  /*1270*/  SHF.R.S32.HI R10, RZ, 0x1f, R13 ;  /* 0x0000001fff0a7819 */ /* 0x000fc4000001140d */
[----:B------:R-:W-:Y:S02]  /*1280*/  FFMA.FTZ R11, R11, R6, R4 ;  /* 0x000000060b0b7223 */ /* 0x000fe40000010004 */
[----:B------:R-:W0:Y:S04]  /*1290*/  SHFL.BFLY PT, R5, R14, 0x4, 0x1f ;  /* 0x0c801f000e057f89 */ /* 0x000e2800000e0000 */
[----:B------:R-:W1:Y:S01]  /*12a0*/  SHFL.BFLY PT, R4, R11, 0x4, 0x1f ;  /* 0x0c801f000b047f89 */ /* 0x000e6200000e0000 */
[----:B0-----:R-:W-:Y:S02]  /*12b0*/  FADD.FTZ R5, R14, R5 ;  /* 0x000000050e057221 */ /* 0x001fe40000010000 */
[----:B------:R-:W0:Y:S01]  /*12c0*/  LDC.64 R14, c[0x0][0x440] ;  /* 0x00011000ff0e7b82 */ /* 0x000e220000000a00 */
[----:B-1----:R-:W-:Y:S01]  /*12d0*/  FADD.FTZ R8, R11, R4 ;  /* 0x000000040b087221 */ /* 0x002fe20000010000 */
[----:B------:R-:W-:Y:S01]  /*12e0*/  SHF.L.U32 R11, R59, 0x2, RZ ;  /* 0x000000023b0b7819 */ /* 0x000fe200000006ff */
[----:B------:R-:W1:Y:S04]  /*12f0*/  SHFL.BFLY PT, R4, R5, 0x2, 0x1f ;  /* 0x0c401f0005047f89 */ /* 0x000e6800000e0000 */
[----:B------:R-:W2:Y:S01]  /*1300*/  SHFL.BFLY PT, R7, R8, 0x2, 0x1f ;  /* 0x0c401f0008077f89 */ /* 0x000ea200000e0000 */
[----:B-1----:R-:W-:Y:S01]  /*1310*/  FADD.FTZ R6, R5, R4 ;  /* 0x0000000405067221 */ /* 0x002fe20000010000 */
[----:B------:R-:W-:Y:S01]  /*1320*/  LEA.HI R4, R10, R13, RZ, 0x6 ;  /* 0x0000000d0a047211 */ /* 0x000fe200078f30ff */
[----:B--2---:R-:W-:-:S03]  /*1330*/  FADD.FTZ R9, R8, R7 ;  /* 0x0000000708097221 */ /* 0x004fc60000010000 */
[----:B------:R-:W-:Y:S01]  /*1340*/  LOP3.LUT R4, R4, 0xffffffc0, RZ, 0xc0, !PT ;  /* 0xffffffc004047812 */ /* 0x000fe200078ec0ff */
[----:B------:R-:W1:Y:S01]  /*1350*/  SHFL.BFLY PT, R7, R6, 0x1, 0x1f ;  /* 0x0c201f0006077f89 */ /* 0x000e6200000e0000 */
[----:B------:R-:W-:Y:S02]  /*1360*/  IMAD R8, R57, 0x3000, RZ ;  /* 0x0000300039087824 */ /* 0x000fe400078e02ff */
[----:B------:R-:W-:Y:S01]  /*1370*/  IADD3 R12, PT, PT, R2, R13, -R4 ;  /* 0x0000000d020c7210 */ /* 0x000fe20007ffe804 */
[----:B------:R-:W2:Y:S01]  /*1380*/  SHFL.BFLY PT, R10, R9, 0x1, 0x1f ;  /* 0x0c201f00090a7f89 */ /* 0x000ea200000e0000 */
[----:B------:R-:W3:Y:S01]  /*1390*/  LDC.64 R4, c[0x0][0x448] ;  /* 0x00011200ff047b82 */ /* 0x000ee20000000a00 */
[----:B------:R-:W-:Y:S02]  /*13a0*/  LOP3.LUT R8, R11, R8, RZ, 0xfc, !PT ;  /* 0x000000080b087212 */ /* 0x000fe400078efcff */
[----:B------:R-:W-:-:S04]  /*13b0*/  IADD3 R12, PT, PT, R13, -R12, RZ ;  /* 0x8000000c0d0c7210 */ /* 0x000fc80007ffe0ff */
[----:B------:R-:W-:-:S04]  /*13c0*/  ISETP.GE.AND P0, PT, R59, R12, PT ;  /* 0x0000000c3b00720c */ /* 0x000fc80003f06270 */
[----:B------:R-:W-:Y:S01]  /*13d0*/  ISETP.GT.U32.OR P0, PT, R59, 0x3f, P0 ;  /* 0x0000003f3b00780c */ /* 0x000fe20000704470 */
[----:B-1----:R-:W-:Y:S01]  /*13e0*/  FADD.FTZ R16, R6, R7 ;  /* 0x0000000706107221 */ /* 0x002fe20000010000 */
[----:B--2---:R-:W-:Y:S01]  /*13f0*/  FADD.FTZ R17, R9, R10 ;  /* 0x0000000a09117221 */ /* 0x004fe20000010000 */
[----:B0-----:R-:W-:Y:S10]  /*1400*/  @P1 BRA `(.L_x_53) ;  /* 0x0000000000481947 */ /* 0x001ff40003800000 */
[----:B------:R-:W0:Y:S01]  /*1410*/  LDC.64 R10, c[0x0][0x3e8] ;  /* 0x0000fa00ff0a7b82 */ /* 0x000e220000000a00 */
[----:B------:R-:W-:Y:S01]  /*1420*/  HFMA2 R3, -RZ, RZ, 0, 0 ;  /* 0x00000000ff037431 */ /* 0x000fe200000001ff */
[----:B------:R-:W1:Y:S01]  /*1430*/  LDCU.64 UR8, c[0x0][0x3d0] ;  /* 0x00007a00ff0877ac */ /* 0x000e620008000a00 */
[----:B------:R-:W-:-:S05]  /*1440*/  ISETP.GE.AND P2, PT, R52, R61, PT ;  /* 0x0000003d3400720c */ /* 0x000fca0003f46270 */
[----:B------:R-:W2:Y:S01]  /*1450*/  LDC.64 R12, c[0x0][0x3f0] ;  /* 0x0000fc00ff0c7b82 */ /* 0x000ea20000000a00 */
[----:B0-----:R-:W-:-:S04]  /*1460*/  IMAD.WIDE.U32 R6, R10, UR6, R2 ;  /* 0x000000060a067c25 */ /* 0x001fc8000f8e0002 */
[----:B------:R-:W-:Y:S01]  /*1470*/  IMAD R7, R11, UR6, R7 ;  /* 0x000000060b077c24 */ /* 0x000fe2000f8e0207 */
[----:B------:R-:W-:Y:S01]  /*1480*/  FSEL R11, R16, RZ, !P2 ;  /* 0x000000ff100b7208 */ /* 0x000fe20005000000 */
[----:B--2---:R-:W-:-:S04]  /*1490*/  IMAD.WIDE.U32 R6, R12, UR7, R6 ;  /* 0x000000070c067c25 */ /* 0x004fc8000f8e0006 */
[----:B------:R-:W-:Y:S01]  /*14a0*/  IMAD R10, R13, UR7, R7 ;  /* 0x000000070d0a7c24 */ /* 0x000fe2000f8e0207 */
[----:B------:R-:W-:-:S04]  /*14b0*/  IADD3 R7, P1, PT, R52, R6, RZ ;  /* 0x0000000634077210 */ /* 0x000fc80007f3e0ff */
[----:B------:R-:W-:Y:S02]  /*14c0*/  IADD3.X R10, PT, PT, RZ, R10, RZ, P1, !PT ;  /* 0x0000000aff0a7210 */ /* 0x000fe40000ffe4ff */
[C---:B-1----:R-:W-:Y:S02]  /*14d0*/  LEA R6, P3, R7.reuse, UR8, 0x2 ;  /* 0x0000000807067c11 */ /* 0x042fe4000f8610ff */
[----:B------:R-:W-:Y:S02]  /*14e0*/  ISETP.GE.AND P1, PT, R0, R61, PT ;  /* 0x0000003d0000720c */ /* 0x000fe40003f26270 */
[----:B------:R-:W-:Y:S02]  /*14f0*/  LEA.HI.X R7, R7, UR9, R10, 0x2, P3 ;  /* 0x0000000907077c11 */ /* 0x000fe400098f140a */
[----:B------:R-:W-:-:S03]  /*1500*/  FSEL R13, R17, RZ, !P1 ;  /* 0x000000ff110d7208 */ /* 0x000fc60004800000 */
[----:B------:R0:W-:Y:S04]  /*1510*/  STG.E desc[UR4][R6.64], R11 ;  /* 0x0000000b06007986 */ /* 0x0001e8000c101904 */
[----:B------:R0:W-:Y:S02]  /*1520*/  STG.E desc[UR4][R6.64+0x80], R13 ;  /* 0x0000800d06007986 */ /* 0x0001e4000c101904 */
.L_x_53:
[----:B------:R-:W-:Y:S05]  /*1530*/  BSYNC.RECONVERGENT B0 ;  /* 0x0000000000007941 */ /* 0x000fea0003800200 */
.L_x_52:
[----:B------:R-:W-:Y:S04]  /*1540*/  BSSY.RECONVERGENT B0, `(.L_x_54) ;  /* 0x0000011000007945 */ /* 0x000fe80003800200 */
[----:B------:R-:W-:Y:S05]  /*1550*/  @P0 BRA `(.L_x_55) ;  /* 0x00000000003c0947 */ /* 0x000fea0003800000 */
[----:B0-----:R-:W0:Y:S01]  /*1560*/  LDC.64 R6, c[0x0][0x418] ;  /* 0x00010600ff067b82 */ /* 0x001e220000000a00 */
[----:B------:R-:W-:Y:S01]  /*1570*/  IADD3 R2, PT, PT, R2, R59, RZ ;  /* 0x0000003b02027210 */ /* 0x000fe20007ffe0ff */
[C---:B------:R-:W-:Y:S01]  /*1580*/  FMUL.FTZ R0, R74.reuse, 1.4426950216293334961 ;  /* 0x3fb8aa3b4a007820 */ /* 0x040fe20000410000 */
[----:B------:R-:W-:Y:S02]  /*1590*/  MOV R3, RZ ;  /* 0x000000ff00037202 */ /* 0x000fe40000000f00 */
[----:B------:R-:W-:-:S03]  /*15a0*/  FSETP.NEU.FTZ.AND P0, PT, R74, -INF , PT ;  /* 0xff8000004a00780b */ /* 0x000fc60003f1d000 */
[----:B------:R-:W1:Y:S08]  /*15b0*/  LDC.64 R10, c[0x0][0x420] ;  /* 0x00010800ff0a7b82 */ /* 0x000e700000000a00 */
[----:B------:R-:W2:Y:S01]  /*15c0*/  LDC.64 R12, c[0x0][0x410] ;  /* 0x00010400ff0c7b82 */ /* 0x000ea20000000a00 */
[----:B0-----:R-:W-:-:S04]  /*15d0*/  IMAD.WIDE.U32 R2, R6, UR6, R2 ;  /* 0x0000000606027c25 */ /* 0x001fc8000f8e0002 */
[----:B------:R-:W-:Y:S02]  /*15e0*/  IMAD R3, R7, UR6, R3 ;  /* 0x0000000607037c24 */ /* 0x000fe4000f8e0203 */
[----:B-1----:R-:W-:-:S04]  /*15f0*/  IMAD.WIDE.U32 R2, R10, UR7, R2 ;  /* 0x000000070a027c25 */ /* 0x002fc8000f8e0002 */
[----:B------:R-:W-:Y:S01]  /*1600*/  IMAD R3, R11, UR7, R3 ;  /* 0x000000070b037c24 */ /* 0x000fe2000f8e0203 */
[----:B--2---:R-:W-:-:S04]  /*1610*/  LEA R6, P1, R2, R12, 0x2 ;  /* 0x0000000c02067211 */ /* 0x004fc800078210ff */
[----:B------:R-:W-:Y:S02]  /*1620*/  LEA.HI.X R7, R2, R13, R3, 0x2, P1 ;  /* 0x0000000d02077211 */ /* 0x000fe400008f1403 */
[----:B------:R-:W-:-:S05]  /*1630*/  FSEL R3, R0, RZ, P0 ;  /* 0x000000ff00037208 */ /* 0x000fca0000000000 */
[----:B------:R1:W-:Y:S02]  /*1640*/  STG.E desc[UR4][R6.64], R3 ;  /* 0x0000000306007986 */ /* 0x0003e4000c101904 */
.L_x_55:
[----:B------:R-:W-:Y:S05]  /*1650*/  BSYNC.RECONVERGENT B0 ;  /* 0x0000000000007941 */ /* 0x000fea0003800200 */
.L_x_54:
[----:B------:R-:W2:Y:S01]  /*1660*/  LDCU.64 UR10, c[0x0][0x458] ;  /* 0x00008b00ff0a77ac */ /* 0x000ea20008000a00 */
[----:B------:R-:W-:Y:S01]  /*1670*/  HFMA2 R9, -RZ, RZ, 0, 0 ;  /* 0x00000000ff097431 */ /* 0x000fe200000001ff */
[----:B------:R-:W4:Y:S02]  /*1680*/  LDCU.64 UR8, c[0x0][0x428] ;  /* 0x00008500ff0877ac */ /* 0x000f240008000a00 */
[----:B-1----:R-:W-:-:S04]  /*1690*/  IMAD.WIDE.U32 R2, R14, UR6, R8 ;  /* 0x000000060e027c25 */ /* 0x002fc8000f8e0008 */
[----:B------:R-:W-:Y:S01]  /*16a0*/  IMAD R3, R15, UR6, R3 ;  /* 0x000000060f037c24 */ /* 0x000fe2000f8e0203 */
[----:B--2---:R-:W-:Y:S01]  /*16b0*/  ISETP.NE.U32.AND P0, PT, RZ, UR10, PT ;  /* 0x0000000aff007c0c */ /* 0x004fe2000bf05070 */
[----:B---3--:R-:W-:-:S03]  /*16c0*/  IMAD.WIDE.U32 R2, R4, UR7, R2 ;  /* 0x0000000704027c25 */ /* 0x008fc6000f8e0002 */
[----:B------:R-:W-:Y:S01]  /*16d0*/  ISETP.NE.AND.EX P0, PT, RZ, UR11, PT, P0 ;  /* 0x0000000bff007c0c */ /* 0x000fe2000bf05300 */
[----:B------:R-:W-:Y:S01]  /*16e0*/  IMAD R5, R5, UR7, R3 ;  /* 0x0000000705057c24 */ /* 0x000fe2000f8e0203 */
[C---:B----4-:R-:W-:Y:S02]  /*16f0*/  LEA R4, P1, R2.reuse, UR8, 0x2 ;  /* 0x0000000802047c11 */ /* 0x050fe4000f8210ff */
[----:B------:R-:W-:Y:S02]  /*1700*/  ISETP.NE.OR P0, PT, R59, RZ, !P0 ;  /* 0x000000ff3b00720c */ /* 0x000fe40004705670 */
[----:B------:R-:W-:-:S05]  /*1710*/  LEA.HI.X R5, R2, UR9, R5, 0x2, P1 ;  /* 0x0000000902057c11 */ /* 0x000fca00088f1405 */
[----:B------:R1:W-:Y:S04]  /*1720*/  STG.E.128 desc[UR4][R4.64], RZ ;  /* 0x000000ff04007986 */ /* 0x0003e8000c101d04 */
        /* <DEDUP_REMOVED lines=10> */
[----:B------:R1:W-:Y:S01]  /*17d0*/  STG.E.128 desc[UR4][R4.64+0xb000], RZ ;  /* 0x00b000ff04007986 */ /* 0x0003e2000c101d04 */
[----:B------:R-:W-:Y:S05]  /*17e0*/  @P0 EXIT ;  /* 0x000000000000094d */ /* 0x000fea0003800000 */
[----:B------:R-:W2:Y:S08]  /*17f0*/  LDC R0, c[0x0][0x450] ;  /* 0x00011400ff007b82 */ /* 0x000eb00000000800 */
[----:B-1----:R-:W1:Y:S08]  /*1800*/  LDC R4, c[0x0][0x390] ;  /* 0x0000e400ff047b82 */ /* 0x002e700000000800 */
[----:B------:R-:W3:Y:S01]  /*1810*/  LDC.64 R2, c[0x0][0x458] ;  /* 0x00011600ff027b82 */ /* 0x000ee20000000a00 */
[----:B--2---:R-:W-:-:S04]  /*1820*/  IMAD R57, R57, R0, UR7 ;  /* 0x0000000739397e24 */ /* 0x004fc8000f8e0200 */
[----:B-1----:R-:W-:-:S04]  /*1830*/  IMAD R57, R57, R4, UR6 ;  /* 0x0000000639397e24 */ /* 0x002fc8000f8e0204 */
[----:B---3--:R-:W-:-:S05]  /*1840*/  IMAD.WIDE R2, R57, 0x4, R2 ;  /* 0x0000000439027825 */ /* 0x008fca00078e0202 */
[----:B------:R-:W-:Y:S01]  /*1850*/  STG.E desc[UR4][R2.64], RZ ;  /* 0x000000ff02007986 */ /* 0x000fe2000c101904 */
[----:B------:R-:W-:Y:S05]  /*1860*/  EXIT ;  /* 0x000000000000794d */ /* 0x000fea0003800000 */
.L_x_56:
        /* <DEDUP_REMOVED lines=9> */
.L_x_138:


//--------------------- .text._ZN7cutlass13device_kernelIN5flash19enable_sm80_to_sm89INS1_16FlashAttnBwdSm80INS1_25CollectiveMainloopBwdSm80ILi2ELi1EN4cute5tupleIJNS5_1CILi64EEENS7_ILi80EEENS7_ILi192EEEEEENS_6half_tEfNS_4arch4Sm80ELb1ELb0ELb1ELb1ELb0ELb0ELb1ELb0ELi2ELi4ELi2ELi2ELb0EEENS1_21CollectiveEpilogueBwdISB_SC_SE_Li256ELb1ELb1ELi4EEENS1_25SingleTileBwdLPTSchedulerILb1ELi80ELb0EEEEEEEEEvNT_6ParamsE --------------------------
	.section	.text._ZN7cutlass13device_kernelIN5flash19enable_sm80_to_sm89INS1_16FlashAttnBwdSm80INS1_25CollectiveMainloopBwdSm80ILi2ELi1EN4cute5tupleIJNS5_1CILi64EEENS7_ILi80EEENS7_ILi192EEEEEENS_6half_tEfNS_4arch4Sm80ELb1ELb0ELb1ELb1ELb0ELb0ELb1ELb0ELi2ELi4ELi2ELi2ELb0EEENS1_21CollectiveEpilogueBwdISB_SC_SE_Li256ELb1ELb1ELi4EEENS1_25SingleTileBwdLPTSchedulerILb1ELi80ELb0EEEEEEEEEvNT_6ParamsE,"ax",@progbits
	.align	128
.text._ZN7cutlass13device_kernelIN5flash19enable_sm80_to_sm89INS1_16FlashAttnBwdSm80INS1_25CollectiveMainloopBwdSm80ILi2ELi1EN4cute5tupleIJNS5_1CILi64EEENS7_ILi80EEENS7_ILi192EEEEEENS_6half_tEfNS_4arch4Sm80ELb1ELb0ELb1ELb1ELb0ELb0ELb1ELb0ELi2ELi4ELi2ELi2ELb0EEENS1_21CollectiveEpilogueBwdISB_SC_SE_Li256ELb1ELb1ELi4EEENS1_25SingleTileBwdLPTSchedulerILb1ELi80ELb0EEEEEEEEEvNT_6ParamsE:
        .type           _ZN7cutlass13device_kernelIN5flash19enable_sm80_to_sm89INS1_16FlashAttnBwdSm80INS1_25CollectiveMainloopBwdSm80ILi2ELi1EN4cute5tupleIJNS5_1CILi64EEENS7_ILi80EEENS7_ILi192EEEEEENS_6half_tEfNS_4arch4Sm80ELb1ELb0ELb1ELb1ELb0ELb0ELb1ELb0ELi2ELi4ELi2ELi2ELb0EEENS1_21CollectiveEpilogueBwdISB_SC_SE_Li256ELb1ELb1ELi4EEENS1_25SingleTileBwdLPTSchedulerILb1ELi80ELb0EEEEEEEEEvNT_6ParamsE,@function
        .size           _ZN7cutlass13device_kernelIN5flash19enable_sm80_to_sm89INS1_16FlashAttnBwdSm80INS1_25CollectiveMainloopBwdSm80ILi2ELi1EN4cute5tupleIJNS5_1CILi64EEENS7_ILi80EEENS7_ILi192EEEEEENS_6half_tEfNS_4arch4Sm80ELb1ELb0ELb1ELb1ELb0ELb0ELb1ELb0ELi2ELi4ELi2ELi2ELb0EEENS1_21CollectiveEpilogueBwdISB_SC_SE_Li256ELb1ELb1ELi4EEENS1_25SingleTileBwdLPTSchedulerILb1ELi80ELb0EEEEEEEEEvNT_6ParamsE,(.L_x_139 - _ZN7cutlass13device_kernelIN5flash19enable_sm80_to_sm89INS1_16FlashAttnBwdSm80INS1_25CollectiveMainloopBwdSm80ILi2ELi1EN4cute5tupleIJNS5_1CILi64EEENS7_ILi80EEENS7_ILi192EEEEEENS_6half_tEfNS_4arch4Sm80ELb1ELb0ELb1ELb1ELb0ELb0ELb1ELb0ELi2ELi4ELi2ELi2ELb0EEENS1_21CollectiveEpilogueBwdISB_SC_SE_Li256ELb1ELb1ELi4EEENS1_25SingleTileBwdLPTSchedulerILb1ELi80ELb0EEEEEEEEEvNT_6ParamsE)
        .other          _ZN7cutlass13device_kernelIN5flash19enable_sm80_to_sm89INS1_16FlashAttnBwdSm80INS1_25CollectiveMainloopBwdSm80ILi2ELi1EN4cute5tupleIJNS5_1CILi64EEENS7_ILi80EEENS7_ILi192EEEEEENS_6half_tEfNS_4arch4Sm80ELb1ELb0ELb1ELb1ELb0ELb0ELb1ELb0ELi2ELi4ELi2ELi2ELb0EEENS1_21CollectiveEpilogueBwdISB_SC_SE_Li256ELb1ELb1ELi4EEENS1_25SingleTileBwdLPTSchedulerILb1ELi80ELb0EEEEEEEEEvNT_6ParamsE,@"STO_CUDA_ENTRY STV_DEFAULT"
_ZN7cutlass13device_kernelIN5flash19enable_sm80_to_sm89INS1_16FlashAttnBwdSm80INS1_25CollectiveMainloopBwdSm80ILi2ELi1EN4cute5tupleIJNS5_1CILi64EEENS7_ILi80EEENS7_ILi192EEEEEENS_6half_tEfNS_4arch4Sm80ELb1ELb0ELb1ELb1ELb0ELb0ELb1ELb0ELi2ELi4ELi2ELi2ELb0EEENS1_21CollectiveEpilogueBwdISB_SC_SE_Li256ELb1ELb1ELi4EEENS1_25SingleTileBwdLPTSchedulerILb1ELi80ELb0EEEEEEEEEvNT_6ParamsE:
[----:B------:R-:W-:Y:S01]  /*0000*/  LDC R1, c[0x0][0x37c] ;  /* 0x0000df00ff017b82 */ /* 0x000fe20000000800 */
[----:B------:R-:W-:Y:S05]  /*0010*/  EXIT ;  /* 0x000000000000794d */ /* 0x000fea0003800000 */
.L_x_57:
        /* <DEDUP_REMOVED lines=14> */
.L_x_139:


//--------------------- .text._ZN7cutlass13device_kernelIN5flash19enable_sm80_to_sm89INS1_16FlashAttnBwdSm80INS1_25CollectiveMainloopBwdSm80ILi2ELi1EN4cute5tupleIJNS5_1CILi64EEENS7_ILi80EEENS7_ILi192EEEEEENS_6half_tEfNS_4arch4Sm80ELb1ELb0ELb1ELb1ELb1ELb0ELb1ELb0ELi2ELi4ELi2ELi2ELb0EEENS1_21CollectiveEpilogueBwdISB_SC_SE_Li256ELb1ELb1ELi4EEENS1_25SingleTileBwdLPTSchedulerILb1ELi80ELb1EEEEEEEEEvNT_6ParamsE --------------------------
	.section	.text._ZN7cutlass13device_kernelIN5flash19enable_sm80_to_sm89INS1_16FlashAttnBwdSm80INS1_25CollectiveMainloopBwdSm80ILi2ELi1EN4cute5tupleIJNS5_1CILi64EEENS7_ILi80EEENS7_ILi192EEEEEENS_6half_tEfNS_4arch4Sm80ELb1ELb0ELb1ELb1ELb1ELb0ELb1ELb0ELi2ELi4ELi2ELi2ELb0EEENS1_21CollectiveEpilogueBwdISB_SC_SE_Li256ELb1ELb1ELi4EEENS1_25SingleTileBwdLPTSchedulerILb1ELi80ELb1EEEEEEEEEvNT_6ParamsE,"ax",@progbits
	.align	128
.text._ZN7cutlass13device_kernelIN5flash19enable_sm80_to_sm89INS1_16FlashAttnBwdSm80INS1_25CollectiveMainloopBwdSm80ILi2ELi1EN4cute5tupleIJNS5_1CILi64EEENS7_ILi80EEENS7_ILi192EEEEEENS_6half_tEfNS_4arch4Sm80ELb1ELb0ELb1ELb1ELb1ELb0ELb1ELb0ELi2ELi4ELi2ELi2ELb0EEENS1_21CollectiveEpilogueBwdISB_SC_SE_Li256ELb1ELb1ELi4EEENS1_25SingleTileBwdLPTSchedulerILb1ELi80ELb1EEEEEEEEEvNT_6ParamsE:
        .type           _ZN7cutlass13device_kernelIN5flash19enable_sm80_to_sm89INS1_16FlashAttnBwdSm80INS1_25CollectiveMainloopBwdSm80ILi2ELi1EN4cute5tupleIJNS5_1CILi64EEENS7_ILi80EEENS7_ILi192EEEEEENS_6half_tEfNS_4arch4Sm80ELb1ELb0ELb1ELb1ELb1ELb0ELb1ELb0ELi2ELi4ELi2ELi2ELb0EEENS1_21CollectiveEpilogueBwdISB_SC_SE_Li256ELb1ELb1ELi4EEENS1_25SingleTileBwdLPTSchedulerILb1ELi80ELb1EEEEEEEEEvNT_6ParamsE,@function
        .size           _ZN7cutlass13device_kernelIN5flash19enable_sm80_to_sm89INS1_16FlashAttnBwdSm80INS1_25CollectiveMainloopBwdSm80ILi2ELi1EN4cute5tupleIJNS5_1CILi64EEENS7_ILi80EEENS7_ILi192EEEEEENS_6half_tEfNS_4arch4Sm80ELb1ELb0ELb1ELb1ELb1ELb0ELb1ELb0ELi2ELi4ELi2ELi2ELb0EEENS1_21CollectiveEpilogueBwdISB_SC_SE_Li256ELb1ELb1ELi4EEENS1_25SingleTileBwdLPTSchedulerILb1ELi80ELb1EEEEEEEEEvNT_6ParamsE,(.L_x_140 - _ZN7cutlass13device_kernelIN5flash19enable_sm80_to_sm89INS1_16FlashAttnBwdSm80INS1_25CollectiveMainloopBwdSm80ILi2ELi1EN4cute5tupleIJNS5_1CILi64EEENS7_ILi80EEENS7_ILi192EEEEEENS_6half_tEfNS_4arch4Sm80ELb1ELb0ELb1ELb1ELb1ELb0ELb1ELb0ELi2ELi4ELi2ELi2ELb0EEENS1_21CollectiveEpilogueBwdISB_SC_SE_Li256ELb1ELb1ELi4EEENS1_25SingleTileBwdLPTSchedulerILb1ELi80ELb1EEEEEEEEEvNT_6ParamsE)
        .other          _ZN7cutlass13device_kernelIN5flash19enable_sm80_to_sm89INS1_16FlashAttnBwdSm80INS1_25CollectiveMainloopBwdSm80ILi2ELi1EN4cute5tupleIJNS5_1CILi64EEENS7_ILi80EEENS7_ILi192EEEEEENS_6half_tEfNS_4arch4Sm80ELb1ELb0ELb1ELb1ELb1ELb0ELb1ELb0ELi2ELi4ELi2ELi2ELb0EEENS1_21CollectiveEpilogueBwdISB_SC_SE_Li256ELb1ELb1ELi4EEENS1_25SingleTileBwdLPTSchedulerILb1ELi80ELb1EEEEEEEEEvNT_6ParamsE,@"STO_CUDA_ENTRY STV_DEFAULT"
_ZN7cutlass13device_kernelIN5flash19enable_sm80_to_sm89INS1_16FlashAttnBwdSm80INS1_25CollectiveMainloopBwdSm80ILi2ELi1EN4cute5tupleIJNS5_1CILi64EEENS7_ILi80EEENS7_ILi192EEEEEENS_6half_tEfNS_4arch4Sm80ELb1ELb0ELb1ELb1ELb1ELb0ELb1ELb0ELi2ELi4ELi2ELi2ELb0EEENS1_21CollectiveEpilogueBwdISB_SC_SE_Li256ELb1ELb1ELi4EEENS1_25SingleTileBwdLPTSchedulerILb1ELi80ELb1EEEEEEEEEvNT_6ParamsE:
[----:B------:R-:W-:Y:S01]  /*0000*/  LDC R1, c[0x0][0x37c] ;  /* 0x0000df00ff017b82 */ /* 0x000fe20000000800 */
[----:B------:R-:W-:Y:S05]  /*0010*/  EXIT ;  /* 0x000000000000794d */ /* 0x000fea0003800000 */
.L_x_58:
        /* <DEDUP_REMOVED lines=14> */
.L_x_140:


//--------------------- .text._ZN7cutlass13device_kernelIN5flash19enable_sm80_to_sm89INS1_16FlashAttnBwdSm80INS1_25CollectiveMainloopBwdSm80ILi2ELi1EN4cute5tupleIJNS5_1CILi64EEENS7_ILi80EEENS7_ILi192EEEEEENS_6half_tEfNS_4arch4Sm80ELb1ELb0ELb1ELb1ELb0ELb0ELb1ELb0ELi2ELi4ELi2ELi2ELb0EEENS1_24CollectiveEpilogueBwdGQAISB_fSE_Li256ELb1ELb0EEENS1_25SingleTileBwdLPTSchedulerILb1ELi80ELb0EEEEEEEEEvNT_6ParamsE --------------------------
	.section	.text._ZN7cutlass13device_kernelIN5flash19enable_sm80_to_sm89INS1_16FlashAttnBwdSm80INS1_25CollectiveMainloopBwdSm80ILi2ELi1EN4cute5tupleIJNS5_1CILi64EEENS7_ILi80EEENS7_ILi192EEEEEENS_6half_tEfNS_4arch4Sm80ELb1ELb0ELb1ELb1ELb0ELb0ELb1ELb0ELi2ELi4ELi2ELi2ELb0EEENS1_24CollectiveEpilogueBwdGQAISB_fSE_Li256ELb1ELb0EEENS1_25SingleTileBwdLPTSchedulerILb1ELi80ELb0EEEEEEEEEvNT_6ParamsE,"ax",@progbits
	.align	128
.text._ZN7cutlass13device_kernelIN5flash19enable_sm80_to_sm89INS1_16FlashAttnBwdSm80INS1_25CollectiveMainloopBwdSm80ILi2ELi1EN4cute5tupleIJNS5_1CILi64EEENS7_ILi80EEENS7_ILi192EEEEEENS_6half_tEfNS_4arch4Sm80ELb1ELb0ELb1ELb1ELb0ELb0ELb1ELb0ELi2ELi4ELi2ELi2ELb0EEENS1_24CollectiveEpilogueBwdGQAISB_fSE_Li256ELb1ELb0EEENS1_25SingleTileBwdLPTSchedulerILb1ELi80ELb0EEEEEEEEEvNT_6ParamsE:
        .type           _ZN7cutlass13device_kernelIN5flash19enable_sm80_to_sm89INS1_16FlashAttnBwdSm80INS1_25CollectiveMainloopBwdSm80ILi2ELi1EN4cute5tupleIJNS5_1CILi64EEENS7_ILi80EEENS7_ILi192EEEEEENS_6half_tEfNS_4arch4Sm80ELb1ELb0ELb1ELb1ELb0ELb0ELb1ELb0ELi2ELi4ELi2ELi2ELb0EEENS1_24CollectiveEpilogueBwdGQAISB_fSE_Li256ELb1ELb0EEENS1_25SingleTileBwdLPTSchedulerILb1ELi80ELb0EEEEEEEEEvNT_6ParamsE,@function
        .size           _ZN7cutlass13device_kernelIN5flash19enable_sm80_to_sm89INS1_16FlashAttnBwdSm80INS1_25CollectiveMainloopBwdSm80ILi2ELi1EN4cute5tupleIJNS5_1CILi64EEENS7_ILi80EEENS7_ILi192EEEEEENS_6half_tEfNS_4arch4Sm80ELb1ELb0ELb1ELb1ELb0ELb0ELb1ELb0ELi2ELi4ELi2ELi2ELb0EEENS1_24CollectiveEpilogueBwdGQAISB_fSE_Li256ELb1ELb0EEENS1_25SingleTileBwdLPTSchedulerILb1ELi80ELb0EEEEEEEEEvNT_6ParamsE,(.L_x_141 - _ZN7cutlass13device_kernelIN5flash19enable_sm80_to_sm89INS1_16FlashAttnBwdSm80INS1_25CollectiveMainloopBwdSm80ILi2ELi1EN4cute5tupleIJNS5_1CILi64EEENS7_ILi80EEENS7_ILi192EEEEEENS_6half_tEfNS_4arch4Sm80ELb1ELb0ELb1ELb1ELb0ELb0ELb1ELb0ELi2ELi4ELi2ELi2ELb0EEENS1_24CollectiveEpilogueBwdGQAISB_fSE_Li256ELb1ELb0EEENS1_25SingleTileBwdLPTSchedulerILb1ELi80ELb0EEEEEEEEEvNT_6ParamsE)
        .other          _ZN7cutlass13device_kernelIN5flash19enable_sm80_to_sm89INS1_16FlashAttnBwdSm80INS1_25CollectiveMainloopBwdSm80ILi2ELi1EN4cute5tupleIJNS5_1CILi64EEENS7_ILi80EEENS7_ILi192EEEEEENS_6half_tEfNS_4arch4Sm80ELb1ELb0ELb1ELb1ELb0ELb0ELb1ELb0ELi2ELi4ELi2ELi2ELb0EEENS1_24CollectiveEpilogueBwdGQAISB_fSE_Li256ELb1ELb0EEENS1_25SingleTileBwdLPTSchedulerILb1ELi80ELb0EEEEEEEEEvNT_6ParamsE,@"STO_CUDA_ENTRY STV_DEFAULT"
_ZN7cutlass13device_kernelIN5flash19enable_sm80_to_sm89INS1_16FlashAttnBwdSm80INS1_25CollectiveMainloopBwdSm80ILi2ELi1EN4cute5tupleIJNS5_1CILi64EEENS7_ILi80EEENS7_ILi192EEEEEENS_6half_tEfNS_4arch4Sm80ELb1ELb0ELb1ELb1ELb0ELb0ELb1ELb0ELi2ELi4ELi2ELi2ELb0EEENS1_24CollectiveEpilogueBwdGQAISB_fSE_Li256ELb1ELb0EEENS1_25SingleTileBwdLPTSchedulerILb1ELi80ELb0EEEEEEEEEvNT_6ParamsE:
[----:B------:R-:W-:Y:S01]  /*0000*/  LDC R1, c[0x0][0x37c] ;  /* 0x0000df00ff017b82 */ /* 0x000fe20000000800 */
[----:B------:R-:W-:Y:S05]  /*0010*/  EXIT ;  /* 0x000000000000794d */ /* 0x000fea0003800000 */
.L_x_59:
        /* <DEDUP_REMOVED lines=14> */
.L_x_141:


//--------------------- .text._ZN7cutlass13device_kernelIN5flash32FlashAttnBwdPostprocessConvertdQIN4cute5tupleIJNS3_1CILi80EEENS5_ILi192EEEEEENS_6half_tEfNS_4arch4Sm80ELi256ENS3_8TiledMMAINS3_8MMA_AtomIJNS3_28SM80_16x8x16_F32F16F16F32_TNEEEENS3_6LayoutINS4_IJNS5_ILi4EEENS5_ILi2EEENS5_ILi1EEEEEENS4_IJSJ_SH_NS5_ILi0EEEEEEEENS4_IJNS5_ILi64EEENS5_ILi16EEESP_EEEEELb1EEEEEvNT_6ParamsE --------------------------
	.section	.text._ZN7cutlass13device_kernelIN5flash32FlashAttnBwdPostprocessConvertdQIN4cute5tupleIJNS3_1CILi80EEENS5_ILi192EEEEEENS_6half_tEfNS_4arch4Sm80ELi256ENS3_8TiledMMAINS3_8MMA_AtomIJNS3_28SM80_16x8x16_F32F16F16F32_TNEEEENS3_6LayoutINS4_IJNS5_ILi4EEENS5_ILi2EEENS5_ILi1EEEEEENS4_IJSJ_SH_NS5_ILi0EEEEEEEENS4_IJNS5_ILi64EEENS5_ILi16EEESP_EEEEELb1EEEEEvNT_6ParamsE,"ax",@progbits
	.align	128
.text._ZN7cutlass13device_kernelIN5flash32FlashAttnBwdPostprocessConvertdQIN4cute5tupleIJNS3_1CILi80EEENS5_ILi192EEEEEENS_6half_tEfNS_4arch4Sm80ELi256ENS3_8TiledMMAINS3_8MMA_AtomIJNS3_28SM80_16x8x16_F32F16F16F32_TNEEEENS3_6LayoutINS4_IJNS5_ILi4EEENS5_ILi2EEENS5_ILi1EEEEEENS4_IJSJ_SH_NS5_ILi0EEEEEEEENS4_IJNS5_ILi64EEENS5_ILi16EEESP_EEEEELb1EEEEEvNT_6ParamsE:
        .type           _ZN7cutlass13device_kernelIN5flash32FlashAttnBwdPostprocessConvertdQIN4cute5tupleIJNS3_1CILi80EEENS5_ILi192EEEEEENS_6half_tEfNS_4arch4Sm80ELi256ENS3_8TiledMMAINS3_8MMA_AtomIJNS3_28SM80_16x8x16_F32F16F16F32_TNEEEENS3_6LayoutINS4_IJNS5_ILi4EEENS5_ILi2EEENS5_ILi1EEEEEENS4_IJSJ_SH_NS5_ILi0EEEEEEEENS4_IJNS5_ILi64EEENS5_ILi16EEESP_EEEEELb1EEEEEvNT_6ParamsE,@function
        .size           _ZN7cutlass13device_kernelIN5flash32FlashAttnBwdPostprocessConvertdQIN4cute5tupleIJNS3_1CILi80EEENS5_ILi192EEEEEENS_6half_tEfNS_4arch4Sm80ELi256ENS3_8TiledMMAINS3_8MMA_AtomIJNS3_28SM80_16x8x16_F32F16F16F32_TNEEEENS3_6LayoutINS4_IJNS5_ILi4EEENS5_ILi2EEENS5_ILi1EEEEEENS4_IJSJ_SH_NS5_ILi0EEEEEEEENS4_IJNS5_ILi64EEENS5_ILi16EEESP_EEEEELb1EEEEEvNT_6ParamsE,(.L_x_142 - _ZN7cutlass13device_kernelIN5flash32FlashAttnBwdPostprocessConvertdQIN4cute5tupleIJNS3_1CILi80EEENS5_ILi192EEEEEENS_6half_tEfNS_4arch4Sm80ELi256ENS3_8TiledMMAINS3_8MMA_AtomIJNS3_28SM80_16x8x16_F32F16F16F32_TNEEEENS3_6LayoutINS4_IJNS5_ILi4EEENS5_ILi2EEENS5_ILi1EEEEEENS4_IJSJ_SH_NS5_ILi0EEEEEEEENS4_IJNS5_ILi64EEENS5_ILi16EEESP_EEEEELb1EEEEEvNT_6ParamsE)
        .other          _ZN7cutlass13device_kernelIN5flash32FlashAttnBwdPostprocessConvertdQIN4cute5tupleIJNS3_1CILi80EEENS5_ILi192EEEEEENS_6half_tEfNS_4arch4Sm80ELi256ENS3_8TiledMMAINS3_8MMA_AtomIJNS3_28SM80_16x8x16_F32F16F16F32_TNEEEENS3_6LayoutINS4_IJNS5_ILi4EEENS5_ILi2EEENS5_ILi1EEEEEENS4_IJSJ_SH_NS5_ILi0EEEEEEEENS4_IJNS5_ILi64EEENS5_ILi16EEESP_EEEEELb1EEEEEvNT_6ParamsE,@"STO_CUDA_ENTRY STV_DEFAULT"
_ZN7cutlass13device_kernelIN5flash32FlashAttnBwdPostprocessConvertdQIN4cute5tupleIJNS3_1CILi80EEENS5_ILi192EEEEEENS_6half_tEfNS_4arch4Sm80ELi256ENS3_8TiledMMAINS3_8MMA_AtomIJNS3_28SM80_16x8x16_F32F16F16F32_TNEEEENS3_6LayoutINS4_IJNS5_ILi4EEENS5_ILi2EEENS5_ILi1EEEEEENS4_IJSJ_SH_NS5_ILi0EEEEEEEENS4_IJNS5_ILi64EEENS5_ILi16EEESP_EEEEELb1EEEEEvNT_6ParamsE:
[----:B------:R-:W-:Y:S08]  /*0000*/  LDC R1, c[0x0][0x37c] ;  /* 0x0000df00ff017b82 */ /* 0x000ff00000000800 */
[----:B------:R-:W0:Y:S01]  /*0010*/  LDC.64 R10, c[0x0][0x3e0] ;  /* 0x0000f800ff0a7b82 */ /* 0x000e220000000a00 */
[----:B------:R-:W1:Y:S01]  /*0020*/  S2R R66, SR_CTAID.X ;  /* 0x0000000000427919 */ /* 0x000e620000002500 */
[----:B------:R-:W2:Y:S01]  /*0030*/  LDCU.64 UR6, c[0x0][0x358] ;  /* 0x00006b00ff0677ac */ /* 0x000ea20008000a00 */
[----:B------:R-:W3:Y:S01]  /*0040*/  S2R R9, SR_CTAID.Z ;  /* 0x0000000000097919 */ /* 0x000ee20000002700 */
[----:B0-----:R-:W-:-:S04]  /*0050*/  ISETP.NE.U32.AND P0, PT, R10, RZ, PT ;  /* 0x000000ff0a00720c */ /* 0x001fc80003f05070 */
[----:B------:R-:W-:-:S13]  /*0060*/  ISETP.NE.AND.EX P2, PT, R11, RZ, PT, P0 ;  /* 0x000000ff0b00720c */ /* 0x000fda0003f45300 */
[----:B-123--:R-:W-:Y:S05]  /*0070*/  @P2 BRA `(.L_x_60) ;  /* 0x0000000000202947 */ /* 0x00efea0003800000 */
[----:B------:R-:W0:Y:S01]  /*0080*/  LDCU.64 UR4, c[0x0][0x3e8] ;  /* 0x00007d00ff0477ac */ /* 0x000e220008000a00 */
[----:B------:R-:W1:Y:S01]  /*0090*/  LDC R67, c[0x0][0x3b0] ;  /* 0x0000ec00ff437b82 */ /* 0x000e620000000800 */
[----:B------:R-:W-:Y:S02]  /*00a0*/  CS2R R4, SRZ ;  /* 0x0000000000047805 */ /* 0x000fe4000001ff00 */
[----:B------:R-:W-:Y:S01]  /*00b0*/  CS2R R2, SRZ ;  /* 0x0000000000027805 */ /* 0x000fe2000001ff00 */
[----:B0-----:R-:W-:-:S04]  /*00c0*/  UISETP.NE.U32.AND UP0, UPT, UR4, URZ, UPT ;  /* 0x000000ff0400728c */ /* 0x001fc8000bf05070 */
[----:B------:R-:W-:-:S09]  /*00d0*/  UISETP.NE.AND.EX UP0, UPT, UR5, URZ, UPT, UP0 ;  /* 0x000000ff0500728c */ /* 0x000fd2000bf05300 */
[----:B------:R-:W-:Y:S05]  /*00e0*/  BRA.U !UP0, `(.L_x_61) ;  /* 0x0000000108547547 */ /* 0x000fea000b800000 */
[----:B------:R-:W-:Y:S05]  /*00f0*/  BRA `(.L_x_62) ;  /* 0x0000000000387947 */ /* 0x000fea0003800000 */
.L_x_60:
[----:B------:R-:W0:Y:S01]  /*0100*/  LDC.64 R6, c[0x0][0x3e0] ;  /* 0x0000f800ff067b82 */ /* 0x000e220000000a00 */
[----:B------:R-:W1:Y:S01]  /*0110*/  LDCU.64 UR4, c[0x0][0x3e8] ;  /* 0x00007d00ff0477ac */ /* 0x000e620008000a00 */
[----:B0-----:R-:W-:-:S05]  /*0120*/  IMAD.WIDE.U32 R6, R9, 0x4, R6 ;  /* 0x0000000409067825 */ /* 0x001fca00078e0006 */
[----:B------:R-:W2:Y:S01]  /*0130*/  LDG.E R2, desc[UR6][R6.64] ;  /* 0x0000000606027981 */ /* 0x000ea2000c1e1900 */
[----:B-1----:R-:W-:-:S04]  /*0140*/  UISETP.NE.U32.AND UP0, UPT, UR4, URZ, UPT ;  /* 0x000000ff0400728c */ /* 0x002fc8000bf05070 */
[----:B------:R-:W-:Y:S01]  /*0150*/  UISETP.NE.AND.EX UP0, UPT, UR5, URZ, UPT, UP0 ;  /* 0x000000ff0500728c */ /* 0x000fe2000bf05300 */
[----:B--2---:R-:W-:-:S04]  /*0160*/  IMAD R0, R9, 0x50, R2 ;  /* 0x0000005009007824 */ /* 0x004fc800078e0202 */
[----:B------:R-:W-:-:S05]  /*0170*/  IMAD.HI R0, R0, 0x66666667, RZ ;  /* 0x6666666700007827 */ /* 0x000fca00078e02ff */
[----:B------:R-:W-:-:S04]  /*0180*/  SHF.R.U32.HI R3, RZ, 0x1f, R0 ;  /* 0x0000001fff037819 */ /* 0x000fc80000011600 */
[----:B------:R-:W-:-:S05]  /*0190*/  LEA.HI R3, R0, R3, RZ, 0x1b ;  /* 0x0000000300037211 */ /* 0x000fca00078fd8ff */
[----:B------:R-:W-:Y:S01]  /*01a0*/  IMAD R4, R3, 0x3c00, RZ ;  /* 0x00003c0003047824 */ /* 0x000fe200078e02ff */
[----:B------:R-:W-:-:S04]  /*01b0*/  SHF.R.S32.HI R3, RZ, 0x1f, R2 ;  /* 0x0000001fff037819 */ /* 0x000fc80000011402 */
[----:B------:R-:W-:Y:S01]  /*01c0*/  SHF.R.S32.HI R5, RZ, 0x1f, R4 ;  /* 0x0000001fff057819 */ /* 0x000fe20000011404 */
[----:B------:R-:W-:Y:S06]  /*01d0*/  BRA.U !UP0, `(.L_x_63) ;  /* 0x0000000108107547 */ /* 0x000fec000b800000 */
.L_x_62:
[----:B------:R-:W0:Y:S02]  /*01e0*/  LDC.64 R6, c[0x0][0x3e8] ;  /* 0x0000fa00ff067b82 */ /* 0x000e240000000a00 */
[----:B0-----:R-:W-:-:S05]  /*01f0*/  IMAD.WIDE.U32 R6, R9, 0x4, R6 ;  /* 0x0000000409067825 */ /* 0x001fca00078e0006 */
[----:B-1----:R0:W5:Y:S01]  /*0200*/  LDG.E R67, desc[UR6][R6.64] ;  /* 0x0000000606437981 */ /* 0x002162000c1e1900 */
[----:B------:R-:W-:Y:S05]  /*0210*/  BRA `(.L_x_61) ;  /* 0x0000000000087947 */ /* 0x000fea0003800000 */
.L_x_63:
[----:B------:R-:W2:Y:S02]  /*0220*/  LDG.E R7, desc[UR6][R6.64+0x4] ;  /* 0x0000040606077981 */ /* 0x000ea4000c1e1900 */
[----:B--2---:R-:W-:-:S07]  /*0230*/  IMAD.IADD R67, R7, 0x1, -R2 ;  /* 0x0000000107437824 */ /* 0x004fce00078e0a02 */
.L_x_61:
[----:B------:R-:W2:Y:S01]  /*0240*/  S2R R68, SR_TID.X ;  /* 0x0000000000447919 */ /* 0x000ea20000002100 */
[----:B------:R-:W-:Y:S01]  /*0250*/  IMAD R0, R66, 0x50, RZ ;  /* 0x0000005042007824 */ /* 0x000fe200078e02ff */
[----:B------:R-:W-:-:S04]  /*0260*/  ISETP.NE.AND.EX P0, PT, R11, RZ, PT, P0 ;  /* 0x000000ff0b00720c */ /* 0x000fc80003f05300 */
[----:B-1---5:R-:W-:-:S13]  /*0270*/  ISETP.GE.AND P1, PT, R0, R67, PT ;  /* 0x000000430000720c */ /* 0x022fda0003f26270 */
[----:B------:R-:W-:Y:S05]  /*0280*/  @P1 EXIT P0 ;  /* 0x000000000000194d */ /* 0x000fea0000000000 */
[----:B------:R-:W1:Y:S01]  /*0290*/  S2UR UR8, SR_CTAID.Y ;  /* 0x00000000000879c3 */ /* 0x000e620000002600 */
[----:B--2---:R-:W-:Y:S01]  /*02a0*/  IMAD.SHL.U32 R69, R68, 0x4, RZ ;  /* 0x0000000444457824 */ /* 0x004fe200078e00ff */
[----:B------:R-:W2:Y:S01]  /*02b0*/  LDCU.64 UR4, c[0x0][0x3a0] ;  /* 0x00007400ff0477ac */ /* 0x000ea20008000a00 */
[----:B------:R-:W-:Y:S02]  /*02c0*/  SEL R0, R9, RZ, !P2 ;  /* 0x000000ff09007207 */ /* 0x000fe40005000000 */
[----:B0-----:R-:W-:Y:S01]  /*02d0*/  IMAD R7, R66, 0x3c00, R69 ;  /* 0x00003c0042077824 */ /* 0x001fe200078e0245 */
[----:B------:R-:W0:Y:S02]  /*02e0*/  LDCU.64 UR10, c[0x0][0x380] ;  /* 0x00007000ff0a77ac */ /* 0x000e240008000a00 */
[----:B------:R-:W1:Y:S02]  /*02f0*/  LDC.64 R10, c[0x0][0x398] ;  /* 0x0000e600ff0a7b82 */ /* 0x000e640000000a00 */
[----:B------:R-:W-:Y:S01]  /*0300*/  IADD3 R4, P0, PT, R7, R4, RZ ;  /* 0x0000000407047210 */ /* 0x000fe20007f1e0ff */
[----:B------:R-:W3:Y:S04]  /*0310*/  LDCU UR9, c[0x0][0x3d8] ;  /* 0x00007b00ff0977ac */ /* 0x000ee80008000800 */
[----:B------:R-:W-:-:S02]  /*0320*/  IMAD.X R5, RZ, RZ, R5, P0 ;  /* 0x000000ffff057224 */ /* 0x000fc400000e0605 */
[----:B-1----:R-:W-:-:S04]  /*0330*/  IMAD.WIDE.U32 R4, R10, UR8, R4 ;  /* 0x000000080a047c25 */ /* 0x002fc8000f8e0004 */
[----:B------:R-:W-:Y:S02]  /*0340*/  IMAD R5, R11, UR8, R5 ;  /* 0x000000080b057c24 */ /* 0x000fe4000f8e0205 */
[----:B--2---:R-:W-:-:S04]  /*0350*/  IMAD.WIDE.U32 R4, R0, UR4, R4 ;  /* 0x0000000400047c25 */ /* 0x004fc8000f8e0004 */
[----:B------:R-:W-:Y:S01]  /*0360*/  IMAD R5, R0, UR5, R5 ;  /* 0x0000000500057c24 */ /* 0x000fe2000f8e0205 */
[----:B0-----:R-:W-:-:S04]  /*0370*/  LEA R64, P0, R4, UR10, 0x2 ;  /* 0x0000000a04407c11 */ /* 0x001fc8000f8010ff */
[----:B------:R-:W-:Y:S01]  /*0380*/  LEA.HI.X R65, R4, UR11, R5, 0x2, P0 ;  /* 0x0000000b04417c11 */ /* 0x000fe200080f1405 */
[----:B------:R-:W0:Y:S01]  /*0390*/  S2UR UR5, SR_CgaCtaId ;  /* 0x00000000000579c3 */ /* 0x000e220000008800 */
[----:B------:R-:W-:Y:S01]  /*03a0*/  UMOV UR4, 0x400 ;  /* 0x0000040000047882 */ /* 0x000fe20000000000 */
[----:B------:R-:W-:Y:S01]  /*03b0*/  IMAD R67, R66, -0x50, R67 ;  /* 0xffffffb042437824 */ /* 0x000fe200078e0243 */
[C---:B------:R-:W-:Y:S01]  /*03c0*/  ISETP.GT.U32.AND P5, PT, R68.reuse, 0x27f, PT ;  /* 0x0000027f4400780c */ /* 0x040fe20003fa4070 */
[----:B------:R-:W2:Y:S01]  /*03d0*/  LDG.E.128 R4, desc[UR6][R64.64] ;  /* 0x0000000640047981 */ /* 0x000ea2000c1e1d00 */
[C---:B------:R-:W-:Y:S01]  /*03e0*/  ISETP.GT.U32.AND P3, PT, R68.reuse, 0x17f, PT ;  /* 0x0000017f4400780c */ /* 0x040fe20003f64070 */
[----:B------:R-:W1:Y:S02]  /*03f0*/  LDCU.64 UR10, c[0x0][0x3d0] ;  /* 0x00007a00ff0a77ac */ /* 0x000e640008000a00 */
[----:B------:R-:W4:Y:S04]  /*0400*/  LDG.E.128 R8, desc[UR6][R64.64+0x1000] ;  /* 0x0010000640087981 */ /* 0x000f28000c1e1d00 */
[----:B------:R-:W5:Y:S04]  /*0410*/  LDG.E.128 R12, desc[UR6][R64.64+0x2000] ;  /* 0x00200006400c7981 */ /* 0x000f68000c1e1d00 */
[----:B------:R-:W3:Y:S04]  /*0420*/  LDG.E.128 R16, desc[UR6][R64.64+0x3000] ;  /* 0x0030000640107981 */ /* 0x000ee8000c1e1d00 */
        /* <DEDUP_REMOVED lines=10> */
[----:B------:R1:W3:Y:S01]  /*04d0*/  LDG.E.128 R60, desc[UR6][R64.64+0xe000] ;  /* 0x00e00006403c7981 */ /* 0x0002e2000c1e1d00 */
[----:B0-----:R-:W-:Y:S01]  /*04e0*/  ULEA UR4, UR5, UR4, 0x18 ;  /* 0x0000000405047291 */ /* 0x001fe2000f8ec0ff */
[----:B------:R-:W-:Y:S01]  /*04f0*/  ISETP.GT.U32.AND P2, PT, R68, 0x7f, PT ;  /* 0x0000007f4400780c */ /* 0x000fe20003f44070 */
[----:B------:R-:W-:Y:S02]  /*0500*/  BSSY.RECONVERGENT B0, `(.L_x_64) ;  /* 0x0000152000007945 */ /* 0x000fe40003800200 */
[----:B------:R-:W-:-:S02]  /*0510*/  UIADD3 UR5, UPT, UPT, UR4, 0xf000, URZ ;  /* 0x0000f00004057890 */ /* 0x000fc4000fffe0ff */
[----:B-1----:R-:W-:-:S05]  /*0520*/  LEA R65, R68, UR4, 0x4 ;  /* 0x0000000444417c11 */ /* 0x002fca000f8e20ff */
[----:B--2---:R0:W-:Y:S04]  /*0530*/  STS.128 [R65], R4 ;  /* 0x0000000441007388 */ /* 0x0041e80000000c00 */
[----:B----4-:R1:W-:Y:S04]  /*0540*/  STS.128 [R65+0x1000], R8 ;  /* 0x0010000841007388 */ /* 0x0103e80000000c00 */
[----:B-----5:R2:W-:Y:S04]  /*0550*/  STS.128 [R65+0x2000], R12 ;  /* 0x0020000c41007388 */ /* 0x0205e80000000c00 */
[----:B---3--:R-:W-:Y:S04]  /*0560*/  STS.128 [R65+0x3000], R16 ;  /* 0x0030001041007388 */ /* 0x008fe80000000c00 */
[----:B------:R-:W-:Y:S01]  /*0570*/  STS.128 [R65+0x4000], R20 ;  /* 0x0040001441007388 */ /* 0x000fe20000000c00 */
[C---:B0-----:R-:W-:Y:S01]  /*0580*/  IMAD R4, R68.reuse, -0xc, R65 ;  /* 0xfffffff444047824 */ /* 0x041fe200078e0241 */
[--C-:B------:R-:W-:Y:S01]  /*0590*/  SHF.R.U32.HI R6, RZ, 0x5, R68.reuse ;  /* 0x00000005ff067819 */ /* 0x100fe20000011644 */
[----:B------:R-:W-:Y:S01]  /*05a0*/  IMAD.SHL.U32 R5, R68, 0x20, RZ ;  /* 0x0000002044057824 */ /* 0x000fe200078e00ff */
[----:B------:R-:W-:Y:S01]  /*05b0*/  STS.128 [R65+0x5000], R24 ;  /* 0x0050001841007388 */ /* 0x000fe20000000c00 */
[----:B-1----:R-:W-:-:S02]  /*05c0*/  SHF.R.U32.HI R11, RZ, 0x2, R68 ;  /* 0x00000002ff0b7819 */ /* 0x002fc40000011644 */
[----:B------:R-:W-:Y:S01]  /*05d0*/  LOP3.LUT R6, R6, 0x3, RZ, 0xc0, !PT ;  /* 0x0000000306067812 */ /* 0x000fe200078ec0ff */
[----:B------:R-:W-:Y:S01]  /*05e0*/  STS.128 [R65+0x6000], R28 ;  /* 0x0060001c41007388 */ /* 0x000fe20000000c00 */
[----:B------:R-:W-:Y:S02]  /*05f0*/  LOP3.LUT R7, R11, 0x7, RZ, 0xc0, !PT ;  /* 0x000000070b077812 */ /* 0x000fe400078ec0ff */
[--C-:B--2---:R-:W-:Y:S01]  /*0600*/  SHF.R.U32.HI R15, RZ, 0x3, R68.reuse ;  /* 0x00000003ff0f7819 */ /* 0x104fe20000011644 */
[----:B------:R-:W-:Y:S01]  /*0610*/  STS.128 [R65+0x7000], R32 ;  /* 0x0070002041007388 */ /* 0x000fe20000000c00 */
[----:B------:R-:W-:Y:S02]  /*0620*/  LOP3.LUT R10, R7, 0x380, R68, 0xf8, !PT ;  /* 0x00000380070a7812 */ /* 0x000fe400078ef844 */
[----:B------:R-:W-:Y:S01]  /*0630*/  LOP3.LUT P4, RZ, R5, 0x40, RZ, 0xc0, !PT ;  /* 0x0000004005ff7812 */ /* 0x000fe2000788c0ff */
[----:B------:R-:W-:Y:S01]  /*0640*/  STS.128 [R65+0x8000], R36 ;  /* 0x0080002441007388 */ /* 0x000fe20000000c00 */
[----:B------:R-:W-:Y:S01]  /*0650*/  LOP3.LUT R7, R10, 0x20, R5, 0xf8, !PT ;  /* 0x000000200a077812 */ /* 0x000fe200078ef805 */
[----:B------:R-:W-:Y:S01]  /*0660*/  VIADD R12, R15, 0x20 ;  /* 0x000000200f0c7836 */ /* 0x000fe20000000000 */
[----:B------:R-:W-:Y:S01]  /*0670*/  LOP3.LUT R10, R5, 0x40, RZ, 0xc0, !PT ;  /* 0x00000040050a7812 */ /* 0x000fe200078ec0ff */
[----:B------:R-:W-:Y:S01]  /*0680*/  STS.128 [R65+0x9000], R40 ;  /* 0x0090002841007388 */ /* 0x000fe20000000c00 */
[----:B------:R-:W-:Y:S01]  /*0690*/  IMAD.SHL.U32 R5, R68, 0x8, RZ ;  /* 0x0000000844057824 */ /* 0x000fe200078e00ff */
[----:B------:R-:W-:Y:S01]  /*06a0*/  VIMNMX R14, PT, PT, R67, 0x50, PT ;  /* 0x00000050430e7848 */ /* 0x000fe20003fe0100 */
[----:B------:R-:W-:Y:S01]  /*06b0*/  IMAD R13, R6, 0x500, R7 ;  /* 0x00000500060d7824 */ /* 0x000fe200078e0207 */
[----:B------:R-:W-:Y:S01]  /*06c0*/  STS.128 [R65+0xa000], R44 ;  /* 0x00a0002c41007388 */ /* 0x000fe20000000c00 */
[----:B------:R-:W-:-:S02]  /*06d0*/  IADD3 R6, P0, PT, R15, R2, RZ ;  /* 0x000000020f067210 */ /* 0x000fc40007f1e0ff */
[----:B------:R-:W-:Y:S01]  /*06e0*/  LOP3.LUT R10, R10, 0x8, R69, 0xf8, !PT ;  /* 0x000000080a0a7812 */ /* 0x000fe200078ef845 */
[----:B------:R-:W-:Y:S01]  /*06f0*/  STS.128 [R65+0xb000], R48 ;  /* 0x00b0003041007388 */ /* 0x000fe20000000c00 */
[----:B------:R-:W-:Y:S01]  /*0700*/  LOP3.LUT R2, R5, 0x8, RZ, 0xc0, !PT ;  /* 0x0000000805027812 */ /* 0x000fe200078ec0ff */
[----:B------:R-:W-:Y:S01]  /*0710*/  IMAD.X R7, RZ, RZ, R3, P0 ;  /* 0x000000ffff077224 */ /* 0x000fe200000e0603 */
[----:B------:R-:W-:Y:S01]  /*0720*/  ISETP.GE.AND P1, PT, R12, R14, PT ;  /* 0x0000000e0c00720c */ /* 0x000fe20003f26270 */
[----:B------:R-:W-:Y:S01]  /*0730*/  STS.128 [R65+0xc000], R52 ;  /* 0x00c0003441007388 */ /* 0x000fe20000000c00 */
[----:B------:R-:W-:Y:S01]  /*0740*/  IMAD.SHL.U32 R3, R68, 0x2, RZ ;  /* 0x0000000244037824 */ /* 0x000fe200078e00ff */
[----:B------:R-:W-:Y:S01]  /*0750*/  SHF.R.U32.HI R68, RZ, 0x1, R68 ;  /* 0x00000001ff447819 */ /* 0x000fe20000011644 */
[----:B------:R-:W-:Y:S01]  /*0760*/  IMAD.IADD R10, R10, 0x1, R13 ;  /* 0x000000010a0a7824 */ /* 0x000fe200078e020d */
[----:B------:R-:W-:Y:S01]  /*0770*/  STS.128 [R65+0xd000], R56 ;  /* 0x00d0003841007388 */ /* 0x000fe20000000c00 */
[----:B------:R-:W-:Y:S01]  /*0780*/  VIADD R13, R15, 0x40 ;  /* 0x000000400f0d7836 */ /* 0x000fe20000000000 */
[----:B------:R-:W-:Y:S01]  /*0790*/  LOP3.LUT R2, R2, 0x40, R3, 0xf8, !PT ;  /* 0x0000004002027812 */ /* 0x000fe200078ef803 */
[----:B------:R-:W-:Y:S01]  /*07a0*/  IMAD.WIDE.U32 R66, R66, 0x50, R6 ;  /* 0x0000005042427825 */ /* 0x000fe200078e0006 */
[----:B------:R-:W-:Y:S01]  /*07b0*/  STS.128 [R65+0xe000], R60 ;  /* 0x00e0003c41007388 */ /* 0x000fe20000000c00 */
[----:B------:R-:W-:-:S02]  /*07c0*/  LOP3.LUT R3, R3, 0x7b0, RZ, 0xc0, !PT ;  /* 0x000007b003037812 */ /* 0x000fc400078ec0ff */
[----:B------:R-:W-:Y:S01]  /*07d0*/  LOP3.LUT R68, R68, 0x3, RZ, 0xc0, !PT ;  /* 0x0000000344447812 */ /* 0x000fe200078ec0ff */
[----:B------:R-:W-:Y:S01]  /*07e0*/  BAR.SYNC.DEFER_BLOCKING 0x0 ;  /* 0x0000000000007b1d */ /* 0x000fe20000010000 */
[-C--:B------:R-:W-:Y:S02]  /*07f0*/  ISETP.GE.AND P0, PT, R13, R14.reuse, PT ;  /* 0x0000000e0d00720c */ /* 0x080fe40003f06270 */
[----:B------:R-:W-:Y:S01]  /*0800*/  LEA R12, R10, UR5, 0x1 ;  /* 0x000000050a0c7c11 */ /* 0x000fe2000f8e08ff */
[----:B------:R-:W-:Y:S01]  /*0810*/  IMAD R13, R68, 0x500, R3 ;  /* 0x00000500440d7824 */ /* 0x000fe200078e0203 */
[----:B------:R-:W-:Y:S02]  /*0820*/  LOP3.LUT R2, R2, 0x8, R11, 0x78, !PT ;  /* 0x0000000802027812 */ /* 0x000fe400078e780b */
[----:B------:R-:W-:Y:S01]  /*0830*/  LEA R6, R10, UR4, 0x1 ;  /* 0x000000040a067c11 */ /* 0x000fe2000f8e08ff */
[C---:B------:R-:W-:Y:S01]  /*0840*/  VIADD R3, R12.reuse, 0x10 ;  /* 0x000000100c037836 */ /* 0x040fe20000000000 */
[----:B------:R-:W-:Y:S01]  /*0850*/  ISETP.GE.AND P6, PT, R15, R14, PT ;  /* 0x0000000e0f00720c */ /* 0x000fe20003fc6270 */
[----:B------:R-:W-:-:S02]  /*0860*/  @P4 VIADD R3, R12, 0xfffffff0 ;  /* 0xfffffff00c034836 */ /* 0x000fc40000000000 */
[----:B------:R-:W-:Y:S01]  /*0870*/  IMAD.IADD R2, R2, 0x1, R13 ;  /* 0x0000000102027824 */ /* 0x000fe200078e020d */
[----:B------:R-:W0:Y:S04]  /*0880*/  LDS R8, [R4] ;  /* 0x0000000004087984 */ /* 0x000e280000000800 */
[----:B------:R-:W1:Y:S04]  /*0890*/  LDS R9, [R4+0x400] ;  /* 0x0004000004097984 */ /* 0x000e680000000800 */
[----:B------:R-:W2:Y:S04]  /*08a0*/  LDS R61, [R4+0x800] ;  /* 0x00080000043d7984 */ /* 0x000ea80000000800 */
[----:B------:R-:W3:Y:S04]  /*08b0*/  LDS R64, [R4+0xc00] ;  /* 0x000c000004407984 */ /* 0x000ee80000000800 */
[----:B------:R-:W4:Y:S04]  /*08c0*/  LDS R65, [R4+0x1000] ;  /* 0x0010000004417984 */ /* 0x000f280000000800 */
[----:B------:R-:W5:Y:S04]  /*08d0*/  LDS R60, [R4+0x1400] ;  /* 0x00140000043c7984 */ /* 0x000f680000000800 */
[----:B------:R-:W5:Y:S04]  /*08e0*/  LDS R56, [R4+0x2800] ;  /* 0x0028000004387984 */ /* 0x000f680000000800 */
[----:B------:R-:W5:Y:S04]  /*08f0*/  LDS R55, [R4+0x2c00] ;  /* 0x002c000004377984 */ /* 0x000f680000000800 */
[----:B------:R-:W5:Y:S04]  /*0900*/  LDS R57, [R4+0x1c00] ;  /* 0x001c000004397984 */ /* 0x000f680000000800 */
[----:B------:R-:W5:Y:S04]  /*0910*/  LDS R58, [R4+0x2000] ;  /* 0x00200000043a7984 */ /* 0x000f680000000800 */
[----:B------:R-:W5:Y:S01]  /*0920*/  LDS R53, [R4+0x2400] ;  /* 0x0024000004357984 */ /* 0x000f620000000800 */
[----:B0-----:R-:W-:-:S03]  /*0930*/  FMUL.FTZ R8, R8, UR9 ;  /* 0x0000000908087c20 */ /* 0x001fc60008410000 */
[----:B------:R-:W0:Y:S01]  /*0940*/  LDS R59, [R4+0x1800] ;  /* 0x00180000043b7984 */ /* 0x000e220000000800 */
[----:B-1----:R-:W-:-:S03]  /*0950*/  FMUL.FTZ R9, R9, UR9 ;  /* 0x0000000909097c20 */ /* 0x002fc60008410000 */
[----:B------:R-:W1:Y:S01]  /*0960*/  LDS R50, [R4+0x3000] ;  /* 0x0030000004327984 */ /* 0x000e620000000800 */
[----:B--2---:R-:W-:Y:S01]  /*0970*/  FMUL.FTZ R61, R61, UR9 ;  /* 0x000000093d3d7c20 */ /* 0x004fe20008410000 */
[----:B------:R-:W-:Y:S02]  /*0980*/  F2FP.F16.F32.PACK_AB R62, R9, R8 ;  /* 0x00000008093e723e */ /* 0x000fe400000000ff */
[----:B------:R-:W2:Y:S01]  /*0990*/  LDS R52, [R4+0x3400] ;  /* 0x0034000004347984 */ /* 0x000ea20000000800 */
[----:B---3--:R-:W-:Y:S01]  /*09a0*/  FMUL.FTZ R64, R64, UR9 ;  /* 0x0000000940407c20 */ /* 0x008fe20008410000 */
[----:B------:R-:W-:Y:S02]  /*09b0*/  PRMT R63, R62, 0x7632, R63 ;  /* 0x000076323e3f7816 */ /* 0x000fe4000000003f */
[----:B------:R-:W3:Y:S01]  /*09c0*/  LDS R54, [R4+0x3800] ;  /* 0x0038000004367984 */ /* 0x000ee20000000800 */
[----:B----4-:R-:W-:Y:S01]  /*09d0*/  FMUL.FTZ R65, R65, UR9 ;  /* 0x0000000941417c20 */ /* 0x010fe20008410000 */
[----:B------:R-:W-:-:S02]  /*09e0*/  F2FP.F16.F32.PACK_AB R61, R64, R61 ;  /* 0x0000003d403d723e */ /* 0x000fc400000000ff */
[----:B------:R-:W-:Y:S01]  /*09f0*/  LDS R46, [R4+0x3c00] ;  /* 0x003c0000042e7984 */ /* 0x000fe20000000800 */
[----:B-----5:R-:W-:-:S03]  /*0a00*/  FMUL.FTZ R68, R60, UR9 ;  /* 0x000000093c447c20 */ /* 0x020fc60008410000 */
[----:B------:R-:W4:Y:S01]  /*0a10*/  LDS R45, [R4+0x4000] ;  /* 0x00400000042d7984 */ /* 0x000f220000000800 */
[----:B------:R-:W-:Y:S01]  /*0a20*/  FMUL.FTZ R56, R56, UR9 ;  /* 0x0000000938387c20 */ /* 0x000fe20008410000 */
[----:B------:R-:W-:Y:S02]  /*0a30*/  F2FP.F16.F32.PACK_AB R65, R68, R65 ;  /* 0x000000414441723e */ /* 0x000fe400000000ff */
[----:B------:R-:W-:Y:S01]  /*0a40*/  LDS R49, [R4+0x4400] ;  /* 0x0044000004317984 */ /* 0x000fe20000000800 */
[----:B------:R-:W-:-:S03]  /*0a50*/  FMUL.FTZ R55, R55, UR9 ;  /* 0x0000000937377c20 */ /* 0x000fc60008410000 */
[----:B------:R-:W5:Y:S01]  /*0a60*/  LDS R51, [R4+0x4800] ;  /* 0x0048000004337984 */ /* 0x000f620000000800 */
[----:B------:R-:W-:Y:S01]  /*0a70*/  FMUL.FTZ R64, R57, UR9 ;  /* 0x0000000939407c20 */ /* 0x000fe20008410000 */
[----:B------:R-:W-:Y:S02]  /*0a80*/  PRMT R57, R61, 0x7632, R57 ;  /* 0x000076323d397816 */ /* 0x000fe40000000039 */
[----:B------:R-:W-:Y:S01]  /*0a90*/  LDS R43, [R4+0x4c00] ;  /* 0x004c0000042b7984 */ /* 0x000fe20000000800 */
[----:B------:R-:W-:Y:S01]  /*0aa0*/  FMUL.FTZ R58, R58, UR9 ;  /* 0x000000093a3a7c20 */ /* 0x000fe20008410000 */
[----:B------:R-:W-:Y:S02]  /*0ab0*/  F2FP.F16.F32.PACK_AB R55, R55, R56 ;  /* 0x000000383737723e */ /* 0x000fe400000000ff */
[----:B------:R-:W5:Y:S01]  /*0ac0*/  LDS R48, [R4+0x5000] ;  /* 0x0050000004307984 */ /* 0x000f620000000800 */
[----:B------:R-:W-:Y:S01]  /*0ad0*/  FMUL.FTZ R53, R53, UR9 ;  /* 0x0000000935357c20 */ /* 0x000fe20008410000 */
[----:B------:R-:W-:-:S02]  /*0ae0*/  PRMT R56, R55, 0x7610, R56 ;  /* 0x0000761037387816 */ /* 0x000fc40000000038 */
[----:B------:R-:W5:Y:S01]  /*0af0*/  LDS R47, [R4+0x5400] ;  /* 0x00540000042f7984 */ /* 0x000f620000000800 */
[----:B0-----:R-:W-:Y:S01]  /*0b00*/  FMUL.FTZ R59, R59, UR9 ;  /* 0x000000093b3b7c20 */ /* 0x001fe20008410000 */
[----:B------:R-:W-:Y:S02]  /*0b10*/  F2FP.F16.F32.PACK_AB R58, R53, R58 ;  /* 0x0000003a353a723e */ /* 0x000fe400000000ff */
[----:B------:R-:W0:Y:S01]  /*0b20*/  LDS R40, [R4+0x5800] ;  /* 0x0058000004287984 */ /* 0x000e220000000800 */
[----:B-1----:R-:W-:Y:S01]  /*0b30*/  FMUL.FTZ R50, R50, UR9 ;  /* 0x0000000932327c20 */ /* 0x002fe20008410000 */
[----:B------:R-:W-:Y:S02]  /*0b40*/  F2FP.F16.F32.PACK_AB R59, R64, R59 ;  /* 0x0000003b403b723e */ /* 0x000fe400000000ff */
[----:B------:R-:W-:Y:S01]  /*0b50*/  LDS R42, [R4+0x5c00] ;  /* 0x005c0000042a7984 */ /* 0x000fe20000000800 */
[----:B--2---:R-:W-:Y:S01]  /*0b60*/  FMUL.FTZ R53, R52, UR9 ;  /* 0x0000000934357c20 */ /* 0x004fe20008410000 */
[----:B------:R-:W-:-:S02]  /*0b70*/  PRMT R52, R58, 0x7632, R52 ;  /* 0x000076323a347816 */ /* 0x000fc40000000034 */
[----:B------:R-:W1:Y:S01]  /*0b80*/  LDS R44, [R4+0x6000] ;  /* 0x00600000042c7984 */ /* 0x000e620000000800 */
[----:B---3--:R-:W-:Y:S01]  /*0b90*/  FMUL.FTZ R54, R54, UR9 ;  /* 0x0000000936367c20 */ /* 0x008fe20008410000 */
[----:B------:R-:W-:Y:S02]  /*0ba0*/  F2FP.F16.F32.PACK_AB R50, R53, R50 ;  /* 0x000000323532723e */ /* 0x000fe400000000ff */
[----:B------:R-:W-:Y:S04]  /*0bb0*/  LDS R36, [R4+0x6400] ;  /* 0x0064000004247984 */ /* 0x000fe80000000800 */
[----:B------:R-:W2:Y:S01]  /*0bc0*/  LDS R35, [R4+0x6800] ;  /* 0x0068000004237984 */ /* 0x000ea20000000800 */
[----:B----4-:R-:W-:-:S03]  /*0bd0*/  FMUL.FTZ R45, R45, UR9 ;  /* 0x000000092d2d7c20 */ /* 0x010fc60008410000 */
[----:B------:R-:W-:Y:S04]  /*0be0*/  LDS R39, [R4+0x6c00] ;  /* 0x006c000004277984 */ /* 0x000fe80000000800 */
[----:B------:R-:W3:Y:S01]  /*0bf0*/  LDS R41, [R4+0x7000] ;  /* 0x0070000004297984 */ /* 0x000ee20000000800 */
[----:B-----5:R-:W-:-:S03]  /*0c00*/  FMUL.FTZ R51, R51, UR9 ;  /* 0x0000000933337c20 */ /* 0x020fc60008410000 */
[----:B------:R-:W-:Y:S04]  /*0c10*/  LDS R33, [R4+0x7400] ;  /* 0x0074000004217984 */ /* 0x000fe80000000800 */
[----:B------:R-:W4:Y:S01]  /*0c20*/  LDS R25, [R4+0x9000] ;  /* 0x0090000004197984 */ /* 0x000f220000000800 */
[----:B------:R-:W-:-:S03]  /*0c30*/  FMUL.FTZ R48, R48, UR9 ;  /* 0x0000000930307c20 */ /* 0x000fc60008410000 */
[----:B------:R-:W-:Y:S01]  /*0c40*/  LDS R29, [R4+0x9400] ;  /* 0x00940000041d7984 */ /* 0x000fe20000000800 */
[----:B------:R-:W-:-:S03]  /*0c50*/  FMUL.FTZ R47, R47, UR9 ;  /* 0x000000092f2f7c20 */ /* 0x000fc60008410000 */
[----:B------:R-:W5:Y:S01]  /*0c60*/  LDS R31, [R4+0x9800] ;  /* 0x00980000041f7984 */ /* 0x000f620000000800 */
[----:B0-----:R-:W-:Y:S01]  /*0c70*/  FMUL.FTZ R40, R40, UR9 ;  /* 0x0000000928287c20 */ /* 0x001fe20008410000 */
[----:B------:R-:W-:Y:S02]  /*0c80*/  F2FP.F16.F32.PACK_AB R47, R47, R48 ;  /* 0x000000302f2f723e */ /* 0x000fe400000000ff */
[----:B------:R-:W0:Y:S02]  /*0c90*/  LDS R24, [R4+0x9c00] ;  /* 0x009c000004187984 */ /* 0x000e240000000800 */
[----:B------:R-:W-:Y:S02]  /*0ca0*/  PRMT R48, R47, 0x7632, R48 ;  /* 0x000076322f307816 */ /* 0x000fe40000000030 */
[----:B------:R-:W0:Y:S01]  /*0cb0*/  LDS R38, [R4+0x7800] ;  /* 0x0078000004267984 */ /* 0x000e220000000800 */
[----:B-1----:R-:W-:-:S03]  /*0cc0*/  FMUL.FTZ R44, R44, UR9 ;  /* 0x000000092c2c7c20 */ /* 0x002fc60008410000 */
[----:B------:R-:W1:Y:S04]  /*0cd0*/  LDS R37, [R4+0x7c00] ;  /* 0x007c000004257984 */ /* 0x000e680000000800 */
[----:B------:R-:W1:Y:S01]  /*0ce0*/  LDS R30, [R4+0x8000] ;  /* 0x00800000041e7984 */ /* 0x000e620000000800 */
[----:B--2---:R-:W-:-:S03]  /*0cf0*/  FMUL.FTZ R35, R35, UR9 ;  /* 0x0000000923237c20 */ /* 0x004fc60008410000 */
[----:B------:R-:W-:Y:S04]  /*0d00*/  LDS R32, [R4+0x8400] ;  /* 0x0084000004207984 */ /* 0x000fe80000000800 */
[----:B------:R-:W2:Y:S01]  /*0d10*/  LDS R34, [R4+0x8800] ;  /* 0x0088000004227984 */ /* 0x000ea20000000800 */
[----:B---3--:R-:W-:-:S03]  /*0d20*/  FMUL.FTZ R41, R41, UR9 ;  /* 0x0000000929297c20 */ /* 0x008fc60008410000 */
[----:B------:R-:W-:Y:S04]  /*0d30*/  LDS R26, [R4+0x8c00] ;  /* 0x008c0000041a7984 */ /* 0x000fe80000000800 */
[----:B------:R-:W3:Y:S01]  /*0d40*/  LDS R28, [R4+0xa000] ;  /* 0x00a00000041c7984 */ /* 0x000ee20000000800 */
[----:B----4-:R-:W-:-:S03]  /*0d50*/  FMUL.FTZ R25, R25, UR9 ;  /* 0x0000000919197c20 */ /* 0x010fc60008410000 */
[----:B------:R-:W4:Y:S04]  /*0d60*/  LDS R27, [R4+0xa400] ;  /* 0x00a40000041b7984 */ /* 0x000f280000000800 */
[----:B------:R-:W4:Y:S01]  /*0d70*/  LDS R19, [R4+0xa800] ;  /* 0x00a8000004137984 */ /* 0x000f220000000800 */
[----:B-----5:R-:W-:-:S03]  /*0d80*/  FMUL.FTZ R31, R31, UR9 ;  /* 0x000000091f1f7c20 */ /* 0x020fc60008410000 */
[----:B------:R-:W-:Y:S01]  /*0d90*/  LDS R23, [R4+0xac00] ;  /* 0x00ac000004177984 */ /* 0x000fe20000000800 */
[----:B0-----:R-:W-:-:S03]  /*0da0*/  FMUL.FTZ R24, R24, UR9 ;  /* 0x0000000918187c20 */ /* 0x001fc60008410000 */
[----:B------:R-:W0:Y:S01]  /*0db0*/  LDS R22, [R4+0xb000] ;  /* 0x00b0000004167984 */ /* 0x000e220000000800 */
[----:B------:R-:W-:Y:S01]  /*0dc0*/  FMUL.FTZ R38, R38, UR9 ;  /* 0x0000000926267c20 */ /* 0x000fe20008410000 */
[----:B------:R-:W-:Y:S02]  /*0dd0*/  F2FP.F16.F32.PACK_AB R24, R24, R31 ;  /* 0x0000001f1818723e */ /* 0x000fe400000000ff */
[----:B------:R-:W-:Y:S01]  /*0de0*/  LDS R18, [R4+0xb400] ;  /* 0x00b4000004127984 */ /* 0x000fe20000000800 */
[----:B-1----:R-:W-:-:S03]  /*0df0*/  FMUL.FTZ R37, R37, UR9 ;  /* 0x0000000925257c20 */ /* 0x002fc60008410000 */
[----:B------:R-:W1:Y:S01]  /*0e00*/  LDS R21, [R4+0xb800] ;  /* 0x00b8000004157984 */ /* 0x000e620000000800 */
[----:B------:R-:W-:Y:S01]  /*0e10*/  FMUL.FTZ R30, R30, UR9 ;  /* 0x000000091e1e7c20 */ /* 0x000fe20008410000 */
[----:B------:R-:W-:Y:S02]  /*0e20*/  F2FP.F16.F32.PACK_AB R37, R37, R38 ;  /* 0x000000262525723e */ /* 0x000fe400000000ff */
[----:B------:R-:W5:Y:S02]  /*0e30*/  LDS R20, [R4+0xbc00] ;  /* 0x00bc000004147984 */ /* 0x000f640000000800 */
[----:B------:R-:W-:Y:S02]  /*0e40*/  PRMT R38, R37, 0x7632, R38 ;  /* 0x0000763225267816 */ /* 0x000fe40000000026 */
[----:B------:R-:W5:Y:S01]  /*0e50*/  LDS R15, [R4+0xc000] ;  /* 0x00c00000040f7984 */ /* 0x000f620000000800 */
[----:B--2---:R-:W-:-:S03]  /*0e60*/  FMUL.FTZ R34, R34, UR9 ;  /* 0x0000000922227c20 */ /* 0x004fc60008410000 */
[----:B------:R-:W2:Y:S04]  /*0e70*/  LDS R16, [R4+0xc400] ;  /* 0x00c4000004107984 */ /* 0x000ea80000000800 */
[----:B------:R-:W2:Y:S01]  /*0e80*/  LDS R17, [R4+0xc800] ;  /* 0x00c8000004117984 */ /* 0x000ea20000000800 */
[----:B---3--:R-:W-:-:S03]  /*0e90*/  FMUL.FTZ R28, R28, UR9 ;  /* 0x000000091c1c7c20 */ /* 0x008fc60008410000 */
[----:B------:R-:W-:Y:S01]  /*0ea0*/  LDS R9, [R4+0xcc00] ;  /* 0x00cc000004097984 */ /* 0x000fe20000000800 */
[----:B----4-:R-:W-:-:S03]  /*0eb0*/  FMUL.FTZ R27, R27, UR9 ;  /* 0x000000091b1b7c20 */ /* 0x010fc60008410000 */
[----:B------:R-:W3:Y:S01]  /*0ec0*/  LDS R11, [R4+0xd000] ;  /* 0x00d00000040b7984 */ /* 0x000ee20000000800 */
[----:B------:R-:W-:Y:S01]  /*0ed0*/  FMUL.FTZ R19, R19, UR9 ;  /* 0x0000000913137c20 */ /* 0x000fe20008410000 */
[----:B------:R-:W-:Y:S02]  /*0ee0*/  F2FP.F16.F32.PACK_AB R27, R27, R28 ;  /* 0x0000001c1b1b723e */ /* 0x000fe400000000ff */
[----:B------:R-:W4:Y:S02]  /*0ef0*/  LDS R12, [R4+0xd400] ;  /* 0x00d40000040c7984 */ /* 0x000f240000000800 */
[----:B------:R-:W-:Y:S02]  /*0f00*/  PRMT R28, R27, 0x7632, R28 ;  /* 0x000076321b1c7816 */ /* 0x000fe4000000001c */
[----:B------:R-:W4:Y:S01]  /*0f10*/  LDS R14, [R4+0xd800] ;  /* 0x00d80000040e7984 */ /* 0x000f220000000800 */
[----:B0-----:R-:W-:-:S03]  /*0f20*/  FMUL.FTZ R22, R22, UR9 ;  /* 0x0000000916167c20 */ /* 0x001fc60008410000 */
[----:B------:R-:W-:Y:S04]  /*0f30*/  LDS R10, [R4+0xdc00] ;  /* 0x00dc0000040a7984 */ /* 0x000fe80000000800 */
[----:B------:R-:W0:Y:S01]  /*0f40*/  LDS R13, [R4+0xe000] ;  /* 0x00e00000040d7984 */ /* 0x000e220000000800 */
[----:B-1----:R-:W-:-:S03]  /*0f50*/  FMUL.FTZ R21, R21, UR9 ;  /* 0x0000000915157c20 */ /* 0x002fc60008410000 */
[----:B------:R-:W1:Y:S01]  /*0f60*/  LDS R8, [R4+0xe400] ;  /* 0x00e4000004087984 */ /* 0x000e620000000800 */
[----:B-----5:R-:W-:-:S03]  /*0f70*/  FMUL.FTZ R20, R20, UR9 ;  /* 0x0000000914147c20 */ /* 0x020fc60008410000 */
[----:B------:R-:W5:Y:S01]  /*0f80*/  LDS R7, [R4+0xe800] ;  /* 0x00e8000004077984 */ /* 0x000f620000000800 */
[----:B------:R-:W-:Y:S01]  /*0f90*/  FMUL.FTZ R15, R15, UR9 ;  /* 0x000000090f0f7c20 */ /* 0x000fe20008410000 */
[----:B------:R-:W-:Y:S02]  /*0fa0*/  F2FP.F16.F32.PACK_AB R20, R20, R21 ;  /* 0x000000151414723e */ /* 0x000fe400000000ff */
[----:B------:R3:W5:Y:S01]  /*0fb0*/  LDS R60, [R4+0xec00] ;  /* 0x00ec0000043c7984 */ /* 0x0007620000000800 */
[----:B--2---:R-:W-:Y:S01]  /*0fc0*/  FMUL.FTZ R16, R16, UR9 ;  /* 0x0000000910107c20 */ /* 0x004fe20008410000 */
[----:B------:R-:W-:Y:S02]  /*0fd0*/  PRMT R21, R20, 0x7632, R21 ;  /* 0x0000763214157816 */ /* 0x000fe40000000015 */
[----:B------:R2:W-:Y:S01]  /*0fe0*/  STS.U16 [R6+0xf000], R62 ;  /* 0x00f0003e06007388 */ /* 0x0005e20000000400 */
[----:B------:R-:W-:Y:S01]  /*0ff0*/  FMUL.FTZ R17, R17, UR9 ;  /* 0x0000000911117c20 */ /* 0x000fe20008410000 */
[----:B------:R-:W-:-:S02]  /*1000*/  F2FP.F16.F32.PACK_AB R15, R16, R15 ;  /* 0x0000000f100f723e */ /* 0x000fc400000000ff */
[----:B------:R-:W-:Y:S01]  /*1010*/  STS.U16 [R6+0xf020], R63 ;  /* 0x00f0203f06007388 */ /* 0x000fe20000000400 */
[----:B---3--:R-:W-:-:S03]  /*1020*/  PRMT R4, R65, 0x7632, R4 ;  /* 0x0000763241047816 */ /* 0x008fc60000000004 */
[----:B------:R3:W-:Y:S01]  /*1030*/  STS.U16 [R3+0x20], R57 ;  /* 0x0000203903007388 */ /* 0x0007e20000000400 */
[----:B------:R-:W-:Y:S01]  /*1040*/  FMUL.FTZ R11, R11, UR9 ;  /* 0x000000090b0b7c20 */ /* 0x000fe20008410000 */
[----:B--2---:R-:W-:Y:S02]  /*1050*/  PRMT R62, R59, 0x7632, R62 ;  /* 0x000076323b3e7816 */ /* 0x004fe4000000003e */
[----:B------:R-:W-:Y:S01]  /*1060*/  STS.U16 [R3], R61 ;  /* 0x0000003d03007388 */ /* 0x000fe20000000400 */
[----:B----4-:R-:W-:-:S03]  /*1070*/  FMUL.FTZ R12, R12, UR9 ;  /* 0x000000090c0c7c20 */ /* 0x010fc60008410000 */
[----:B------:R2:W-:Y:S01]  /*1080*/  STS.U16 [R6+0x11820], R4 ;  /* 0x0118200406007388 */ /* 0x0005e20000000400 */
[----:B------:R-:W-:Y:S01]  /*1090*/  FMUL.FTZ R14, R14, UR9 ;  /* 0x000000090e0e7c20 */ /* 0x000fe20008410000 */
[----:B---3--:R-:W-:Y:S01]  /*10a0*/  PRMT R57, R55, 0x7632, R57 ;  /* 0x0000763237397816 */ /* 0x008fe20000000039 */
[----:B------:R-:W-:Y:S01]  /*10b0*/  FMUL.FTZ R55, R46, UR9 ;  /* 0x000000092e377c20 */ /* 0x000fe20008410000 */
[----:B------:R-:W-:Y:S01]  /*10c0*/  STS.U16 [R6+0x11800], R65 ;  /* 0x0118004106007388 */ /* 0x000fe20000000400 */
[----:B------:R-:W-:Y:S01]  /*10d0*/  FMUL.FTZ R46, R43, UR9 ;  /* 0x000000092b2e7c20 */ /* 0x000fe20008410000 */
[----:B------:R-:W-:Y:S01]  /*10e0*/  FMUL.FTZ R43, R42, UR9 ;  /* 0x000000092a2b7c20 */ /* 0x000fe20008410000 */
[----:B------:R-:W-:Y:S01]  /*10f0*/  F2FP.F16.F32.PACK_AB R11, R12, R11 ;  /* 0x0000000b0c0b723e */ /* 0x000fe200000000ff */
[----:B------:R-:W-:Y:S01]  /*1100*/  STS.U16 [R3+0x2800], R59 ;  /* 0x0028003b03007388 */ /* 0x000fe20000000400 */
[----:B------:R-:W-:Y:S01]  /*1110*/  F2FP.F16.F32.PACK_AB R54, R55, R54 ;  /* 0x000000363736723e */ /* 0x000fe200000000ff */
[----:B--2---:R-:W-:Y:S01]  /*1120*/  FMUL.FTZ R4, R49, UR9 ;  /* 0x0000000931047c20 */ /* 0x004fe20008410000 */
[----:B------:R-:W-:Y:S01]  /*1130*/  PRMT R49, R50, 0x7632, R49 ;  /* 0x0000763232317816 */ /* 0x000fe20000000031 */
[----:B------:R-:W-:Y:S01]  /*1140*/  STS.U16 [R3+0x2820], R62 ;  /* 0x0028203e03007388 */ /* 0x000fe20000000400 */
[----:B------:R-:W-:Y:S01]  /*1150*/  F2FP.F16.F32.PACK_AB R46, R46, R51 ;  /* 0x000000332e2e723e */ /* 0x000fe200000000ff */
[----:B0-----:R-:W-:Y:S01]  /*1160*/  FMUL.FTZ R13, R13, UR9 ;  /* 0x000000090d0d7c20 */ /* 0x001fe20008410000 */
[----:B------:R-:W-:Y:S01]  /*1170*/  F2FP.F16.F32.PACK_AB R4, R4, R45 ;  /* 0x0000002d0404723e */ /* 0x000fe200000000ff */
[----:B------:R-:W-:Y:S01]  /*1180*/  STS.U16 [R6+0x14000], R58 ;  /* 0x0140003a06007388 */ /* 0x000fe20000000400 */
[----:B------:R-:W-:Y:S01]  /*1190*/  PRMT R45, R54, 0x7632, R45 ;  /* 0x00007632362d7816 */ /* 0x000fe2000000002d */
[----:B-1----:R-:W-:Y:S01]  /*11a0*/  FMUL.FTZ R8, R8, UR9 ;  /* 0x0000000908087c20 */ /* 0x002fe20008410000 */
[----:B------:R-:W-:Y:S01]  /*11b0*/  PRMT R51, R4, 0x7632, R51 ;  /* 0x0000763204337816 */ /* 0x000fe20000000033 */
[----:B------:R-:W-:Y:S01]  /*11c0*/  STS.U16 [R6+0x14020], R52 ;  /* 0x0140203406007388 */ /* 0x000fe20000000400 */
[----:B------:R-:W-:Y:S01]  /*11d0*/  F2FP.F16.F32.PACK_AB R40, R43, R40 ;  /* 0x000000282b28723e */ /* 0x000fe200000000ff */
[----:B-----5:R-:W-:Y:S01]  /*11e0*/  FMUL.FTZ R7, R7, UR9 ;  /* 0x0000000907077c20 */ /* 0x020fe20008410000 */
[----:B------:R-:W-:Y:S01]  /*11f0*/  PRMT R42, R46, 0x7632, R42 ;  /* 0x000076322e2a7816 */ /* 0x000fe2000000002a */
[----:B------:R-:W-:Y:S01]  /*1200*/  STS.U16 [R3+0x5000], R56 ;  /* 0x0050003803007388 */ /* 0x000fe20000000400 */
[----:B------:R-:W-:Y:S01]  /*1210*/  PRMT R12, R15, 0x7632, R12 ;  /* 0x000076320f0c7816 */ /* 0x000fe2000000000c */
[----:B------:R-:W-:Y:S01]  /*1220*/  FMUL.FTZ R60, R60, UR9 ;  /* 0x000000093c3c7c20 */ /* 0x000fe20008410000 */
[----:B------:R-:W-:Y:S01]  /*1230*/  F2FP.F16.F32.PACK_AB R13, R8, R13 ;  /* 0x0000000d080d723e */ /* 0x000fe200000000ff */
[----:B------:R-:W-:Y:S03]  /*1240*/  STS.U16 [R3+0x5020], R57 ;  /* 0x0050203903007388 */ /* 0x000fe60000000400 */
[----:B------:R-:W-:Y:S01]  /*1250*/  F2FP.F16.F32.PACK_AB R7, R60, R7 ;  /* 0x000000073c07723e */ /* 0x000fe200000000ff */
[----:B------:R-:W-:Y:S04]  /*1260*/  STS.U16 [R6+0xf200], R50 ;  /* 0x00f2003206007388 */ /* 0x000fe80000000400 */
[----:B------:R-:W-:Y:S04]  /*1270*/  STS.U16 [R6+0xf220], R49 ;  /* 0x00f2203106007388 */ /* 0x000fe80000000400 */
[----:B------:R0:W-:Y:S04]  /*1280*/  STS.U16 [R3+0x220], R45 ;  /* 0x0002202d03007388 */ /* 0x0001e80000000400 */
[----:B------:R-:W-:Y:S04]  /*1290*/  STS.U16 [R3+0x200], R54 ;  /* 0x0002003603007388 */ /* 0x000fe80000000400 */
[----:B------:R1:W-:Y:S01]  /*12a0*/  STS.U16 [R6+0x11a00], R4 ;  /* 0x011a000406007388 */ /* 0x0003e20000000400 */
[----:B0-----:R-:W-:Y:S01]  /*12b0*/  FMUL.FTZ R45, R36, UR9 ;  /* 0x00000009242d7c20 */ /* 0x001fe20008410000 */
[----:B------:R-:W-:-:S02]  /*12c0*/  FMUL.FTZ R36, R33, UR9 ;  /* 0x0000000921247c20 */ /* 0x000fc40008410000 */
[----:B------:R-:W-:Y:S01]  /*12d0*/  STS.U16 [R6+0x11a20], R51 ;  /* 0x011a203306007388 */ /* 0x000fe20000000400 */
[----:B------:R-:W-:Y:S01]  /*12e0*/  FMUL.FTZ R33, R32, UR9 ;  /* 0x0000000920217c20 */ /* 0x000fe20008410000 */
[----:B------:R-:W-:Y:S02]  /*12f0*/  F2FP.F16.F32.PACK_AB R44, R45, R44 ;  /* 0x0000002c2d2c723e */ /* 0x000fe400000000ff */
[----:B------:R-:W-:Y:S01]  /*1300*/  STS.U16 [R3+0x2a00], R46 ;  /* 0x002a002e03007388 */ /* 0x000fe20000000400 */
[----:B------:R-:W-:Y:S01]  /*1310*/  F2FP.F16.F32.PACK_AB R36, R36, R41 ;  /* 0x000000292424723e */ /* 0x000fe200000000ff */
[----:B-1----:R-:W-:Y:S01]  /*1320*/  FMUL.FTZ R4, R39, UR9 ;  /* 0x0000000927047c20 */ /* 0x002fe20008410000 */
[----:B------:R-:W-:Y:S01]  /*1330*/  PRMT R39, R40, 0x7632, R39 ;  /* 0x0000763228277816 */ /* 0x000fe20000000027 */
[----:B------:R-:W-:Y:S01]  /*1340*/  STS.U16 [R3+0x2a20], R42 ;  /* 0x002a202a03007388 */ /* 0x000fe20000000400 */
[----:B------:R-:W-:Y:S02]  /*1350*/  F2FP.F16.F32.PACK_AB R30, R33, R30 ;  /* 0x0000001e211e723e */ /* 0x000fe400000000ff */
[----:B------:R-:W-:Y:S01]  /*1360*/  F2FP.F16.F32.PACK_AB R4, R4, R35 ;  /* 0x000000230404723e */ /* 0x000fe200000000ff */
[----:B------:R-:W-:Y:S01]  /*1370*/  STS.U16 [R6+0x14200], R47 ;  /* 0x0142002f06007388 */ /* 0x000fe20000000400 */
[----:B------:R-:W-:-:S02]  /*1380*/  PRMT R35, R44, 0x7632, R35 ;  /* 0x000076322c237816 */ /* 0x000fc40000000023 */
[----:B------:R-:W-:Y:S01]  /*1390*/  PRMT R41, R4, 0x7632, R41 ;  /* 0x0000763204297816 */ /* 0x000fe20000000029 */
[----:B------:R-:W-:Y:S01]  /*13a0*/  STS.U16 [R6+0x14220], R48 ;  /* 0x0142203006007388 */ /* 0x000fe20000000400 */
[----:B------:R-:W-:-:S03]  /*13b0*/  PRMT R32, R36, 0x7632, R32 ;  /* 0x0000763224207816 */ /* 0x000fc60000000020 */
[----:B------:R-:W-:Y:S04]  /*13c0*/  STS.U16 [R3+0x5200], R40 ;  /* 0x0052002803007388 */ /* 0x000fe80000000400 */
[----:B------:R-:W-:Y:S04]  /*13d0*/  STS.U16 [R3+0x5220], R39 ;  /* 0x0052202703007388 */ /* 0x000fe80000000400 */
[----:B------:R-:W-:Y:S04]  /*13e0*/  STS.U16 [R6+0xf400], R44 ;  /* 0x00f4002c06007388 */ /* 0x000fe80000000400 */
[----:B------:R0:W-:Y:S04]  /*13f0*/  STS.U16 [R6+0xf420], R35 ;  /* 0x00f4202306007388 */ /* 0x0001e80000000400 */
[----:B------:R1:W-:Y:S04]  /*1400*/  STS.U16 [R3+0x400], R4 ;  /* 0x0004000403007388 */ /* 0x0003e80000000400 */
[----:B------:R-:W-:Y:S01]  /*1410*/  STS.U16 [R3+0x420], R41 ;  /* 0x0004202903007388 */ /* 0x000fe20000000400 */
[----:B0-----:R-:W-:Y:S01]  /*1420*/  FMUL.FTZ R35, R26, UR9 ;  /* 0x000000091a237c20 */ /* 0x001fe20008410000 */
[----:B------:R-:W-:-:S02]  /*1430*/  PRMT R26, R30, 0x7632, R26 ;  /* 0x000076321e1a7816 */ /* 0x000fc4000000001a */
[----:B------:R-:W-:Y:S01]  /*1440*/  STS.U16 [R6+0x11c00], R36 ;  /* 0x011c002406007388 */ /* 0x000fe20000000400 */
[----:B-1----:R-:W-:Y:S01]  /*1450*/  FMUL.FTZ R4, R29, UR9 ;  /* 0x000000091d047c20 */ /* 0x002fe20008410000 */
[----:B------:R-:W-:Y:S02]  /*1460*/  F2FP.F16.F32.PACK_AB R34, R35, R34 ;  /* 0x000000222322723e */ /* 0x000fe400000000ff */
[----:B------:R-:W-:Y:S02]  /*1470*/  STS.U16 [R6+0x11c20], R32 ;  /* 0x011c202006007388 */ /* 0x000fe40000000400 */
[----:B------:R-:W-:Y:S02]  /*1480*/  F2FP.F16.F32.PACK_AB R4, R4, R25 ;  /* 0x000000190404723e */ /* 0x000fe400000000ff */
[----:B------:R-:W-:Y:S01]  /*1490*/  STS.U16 [R3+0x2c00], R37 ;  /* 0x002c002503007388 */ /* 0x000fe20000000400 */
[----:B------:R-:W-:Y:S02]  /*14a0*/  PRMT R25, R34, 0x7632, R25 ;  /* 0x0000763222197816 */ /* 0x000fe40000000019 */
[C---:B------:R-:W-:Y:S01]  /*14b0*/  PRMT R29, R4.reuse, 0x7610, R29 ;  /* 0x00007610041d7816 */ /* 0x040fe2000000001d */
[----:B------:R-:W-:Y:S01]  /*14c0*/  STS.U16 [R3+0x2c20], R38 ;  /* 0x002c202603007388 */ /* 0x000fe20000000400 */
[----:B------:R-:W-:Y:S01]  /*14d0*/  PRMT R31, R4, 0x7632, R31 ;  /* 0x00007632041f7816 */ /* 0x000fe2000000001f */
[----:B------:R-:W-:Y:S01]  /*14e0*/  FMUL.FTZ R4, R23, UR9 ;  /* 0x0000000917047c20 */ /* 0x000fe20008410000 */
[----:B------:R-:W-:Y:S01]  /*14f0*/  FMUL.FTZ R23, R18, UR9 ;  /* 0x0000000912177c20 */ /* 0x000fe20008410000 */
[----:B------:R0:W-:Y:S03]  /*1500*/  STS.U16 [R6+0x14420], R26 ;  /* 0x0144201a06007388 */ /* 0x0001e60000000400 */
[----:B------:R-:W-:Y:S01]  /*1510*/  F2FP.F16.F32.PACK_AB R4, R4, R19 ;  /* 0x000000130404723e */ /* 0x000fe200000000ff */
[----:B------:R-:W-:Y:S01]  /*1520*/  STS.U16 [R6+0x14400], R30 ;  /* 0x0144001e06007388 */ /* 0x000fe20000000400 */
[----:B------:R-:W-:-:S02]  /*1530*/  F2FP.F16.F32.PACK_AB R22, R23, R22 ;  /* 0x000000161716723e */ /* 0x000fc400000000ff */
[C---:B------:R-:W-:Y:S01]  /*1540*/  PRMT R18, R4.reuse, 0x7610, R18 ;  /* 0x0000761004127816 */ /* 0x040fe20000000012 */
[----:B------:R1:W-:Y:S01]  /*1550*/  STS.U16 [R3+0x5400], R34 ;  /* 0x0054002203007388 */ /* 0x0003e20000000400 */
[----:B------:R-:W-:Y:S01]  /*1560*/  PRMT R19, R4, 0x7632, R19 ;  /* 0x0000763204137816 */ /* 0x000fe20000000013 */
[----:B------:R-:W-:Y:S01]  /*1570*/  FMUL.FTZ R4, R9, UR9 ;  /* 0x0000000909047c20 */ /* 0x000fe20008410000 */
[----:B0-----:R-:W-:Y:S01]  /*1580*/  PRMT R26, R24, 0x7632, R26 ;  /* 0x00007632181a7816 */ /* 0x001fe2000000001a */
[----:B------:R-:W-:Y:S01]  /*1590*/  STS.U16 [R3+0x5420], R25 ;  /* 0x0054201903007388 */ /* 0x000fe20000000400 */
[----:B------:R-:W-:Y:S01]  /*15a0*/  PRMT R23, R22, 0x7632, R23 ;  /* 0x0000763216177816 */ /* 0x000fe20000000017 */
[----:B------:R-:W-:Y:S01]  /*15b0*/  FMUL.FTZ R9, R10, UR9 ;  /* 0x000000090a097c20 */ /* 0x000fe20008410000 */
[----:B------:R-:W-:Y:S01]  /*15c0*/  F2FP.F16.F32.PACK_AB R4, R4, R17 ;  /* 0x000000110404723e */ /* 0x000fe200000000ff */
[----:B------:R-:W-:Y:S01]  /*15d0*/  STS.U16 [R6+0xf600], R29 ;  /* 0x00f6001d06007388 */ /* 0x000fe20000000400 */
[----:B------:R-:W0:Y:S01]  /*15e0*/  LDC.64 R16, c[0x0][0x3c8] ;  /* 0x0000f200ff107b82 */ /* 0x000e220000000a00 */
[----:B-1----:R-:W-:-:S02]  /*15f0*/  LEA R34, R2, UR5, 0x1 ;  /* 0x0000000502227c11 */ /* 0x002fc4000f8e08ff */
[----:B------:R-:W-:Y:S01]  /*1600*/  STS.U16 [R6+0xf620], R31 ;  /* 0x00f6201f06007388 */ /* 0x000fe20000000400 */
[----:B------:R-:W-:-:S03]  /*1610*/  F2FP.F16.F32.PACK_AB R9, R9, R14 ;  /* 0x0000000e0909723e */ /* 0x000fc600000000ff */
        /* <DEDUP_REMOVED lines=8> */
[----:B-1----:R-:W-:-:S03]  /*16a0*/  PRMT R18, R4, 0x7610, R18 ;  /* 0x0000761004127816 */ /* 0x002fc60000000012 */
[----:B------:R1:W-:Y:S01]  /*16b0*/  STS.U16 [R6+0x14620], R23 ;  /* 0x0146201706007388 */ /* 0x0003e20000000400 */
[----:B--2---:R-:W-:-:S03]  /*16c0*/  PRMT R19, R4, 0x7632, R19 ;  /* 0x0000763204137816 */ /* 0x004fc60000000013 */
[----:B------:R2:W-:Y:S01]  /*16d0*/  STS.U16 [R3+0x5600], R20 ;  /* 0x0056001403007388 */ /* 0x0005e20000000400 */
[----:B------:R-:W-:Y:S01]  /*16e0*/  LOP3.LUT R4, R5, 0x38, RZ, 0xc0, !PT ;  /* 0x0000003805047812 */ /* 0x000fe200078ec0ff */
[----:B------:R-:W-:Y:S02]  /*16f0*/  IMAD.MOV.U32 R5, RZ, RZ, RZ ;  /* 0x000000ffff057224 */ /* 0x000fe400078e00ff */
[----:B------:R-:W-:Y:S01]  /*1700*/  STS.U16 [R3+0x5620], R21 ;  /* 0x0056201503007388 */ /* 0x000fe20000000400 */
[----:B------:R-:W-:Y:S02]  /*1710*/  LOP3.LUT R2, R4, 0x40, RZ, 0xfc, !PT ;  /* 0x0000004004027812 */ /* 0x000fe400078efcff */
[----:B-1----:R-:W-:Y:S01]  /*1720*/  CS2R R22, SRZ ;  /* 0x0000000000167805 */ /* 0x002fe2000001ff00 */
[----:B------:R1:W-:Y:S01]  /*1730*/  STS.U16 [R6+0xf800], R15 ;  /* 0x00f8000f06007388 */ /* 0x0003e20000000400 */
[----:B--2---:R-:W-:-:S03]  /*1740*/  PRMT R20, R11, 0x7632, R20 ;  /* 0x000076320b147816 */ /* 0x004fc60000000014 */
[----:B------:R-:W-:Y:S04]  /*1750*/  STS.U16 [R6+0xf820], R12 ;  /* 0x00f8200c06007388 */ /* 0x000fe80000000400 */
[----:B------:R-:W-:Y:S01]  /*1760*/  STS.U16 [R3+0x800], R18 ;  /* 0x0008001203007388 */ /* 0x000fe20000000400 */
[----:B-1----:R-:W-:-:S03]  /*1770*/  PRMT R15, R13, 0x7632, R15 ;  /* 0x000076320d0f7816 */ /* 0x002fc6000000000f */
[----:B------:R1:W-:Y:S04]  /*1780*/  STS.U16 [R3+0x820], R19 ;  /* 0x0008201303007388 */ /* 0x0003e80000000400 */
[----:B------:R2:W-:Y:S04]  /*1790*/  STS.U16 [R6+0x12000], R11 ;  /* 0x0120000b06007388 */ /* 0x0005e80000000400 */
[----:B------:R3:W-:Y:S01]  /*17a0*/  STS.U16 [R6+0x12020], R20 ;  /* 0x0120201406007388 */ /* 0x0007e20000000400 */
[----:B-1----:R-:W-:-:S03]  /*17b0*/  PRMT R19, R7, 0x7632, R19 ;  /* 0x0000763207137816 */ /* 0x002fc60000000013 */
[----:B------:R-:W-:Y:S01]  /*17c0*/  STS.U16 [R3+0x3000], R10 ;  /* 0x0030000a03007388 */ /* 0x000fe20000000400 */
[----:B--2---:R-:W-:Y:S01]  /*17d0*/  PRMT R11, R9, 0x7632, R11 ;  /* 0x00007632090b7816 */ /* 0x004fe2000000000b */
[----:B0-----:R-:W-:Y:S01]  /*17e0*/  IMAD.WIDE.U32 R8, R16, UR8, R4 ;  /* 0x0000000810087c25 */ /* 0x001fe2000f8e0004 */
[----:B---3--:R-:W-:-:S03]  /*17f0*/  CS2R R20, SRZ ;  /* 0x0000000000147805 */ /* 0x008fc6000001ff00 */
[----:B------:R0:W-:Y:S01]  /*1800*/  STS.U16 [R3+0x3020], R11 ;  /* 0x0030200b03007388 */ /* 0x0001e20000000400 */
[----:B------:R-:W-:-:S03]  /*1810*/  IMAD R9, R17, UR8, R9 ;  /* 0x0000000811097c24 */ /* 0x000fc6000f8e0209 */
[----:B------:R1:W-:Y:S01]  /*1820*/  STS.U16 [R6+0x14800], R13 ;  /* 0x0148000d06007388 */ /* 0x0003e20000000400 */
[----:B------:R-:W-:Y:S01]  /*1830*/  IMAD.WIDE.U32 R16, R0, UR10, R8 ;  /* 0x0000000a00107c25 */ /* 0x000fe2000f8e0008 */
[----:B------:R-:W-:Y:S02]  /*1840*/  CS2R R8, SRZ ;  /* 0x0000000000087805 */ /* 0x000fe4000001ff00 */
[----:B------:R2:W-:Y:S01]  /*1850*/  STS.U16 [R6+0x14820], R15 ;  /* 0x0148200f06007388 */ /* 0x0005e20000000400 */
[----:B0-----:R-:W-:-:S03]  /*1860*/  CS2R R10, SRZ ;  /* 0x00000000000a7805 */ /* 0x001fc6000001ff00 */
[----:B------:R-:W-:Y:S01]  /*1870*/  STS.U16 [R3+0x5800], R7 ;  /* 0x0058000703007388 */ /* 0x000fe20000000400 */
[----:B-1----:R-:W-:-:S03]  /*1880*/  CS2R R12, SRZ ;  /* 0x00000000000c7805 */ /* 0x002fc6000001ff00 */
[----:B------:R0:W-:Y:S01]  /*1890*/  STS.U16 [R3+0x5820], R19 ;  /* 0x0058201303007388 */ /* 0x0001e20000000400 */
[----:B--2---:R-:W-:Y:S01]  /*18a0*/  CS2R R14, SRZ ;  /* 0x00000000000e7805 */ /* 0x004fe2000001ff00 */
[----:B------:R-:W-:Y:S01]  /*18b0*/  BAR.SYNC.DEFER_BLOCKING 0x0 ;  /* 0x0000000000007b1d */ /* 0x000fe20000010000 */
[----:B0-----:R-:W-:Y:S01]  /*18c0*/  IMAD R19, R0, UR11, R17 ;  /* 0x0000000b00137c24 */ /* 0x001fe2000f8e0211 */
[----:B------:R-:W-:-:S04]  /*18d0*/  LOP3.LUT R0, R4, 0x80, RZ, 0xfc, !PT ;  /* 0x0000008004007812 */ /* 0x000fc800078efcff */
[----:B------:R0:W1:Y:S04]  /*18e0*/  @!P5 LDS.128 R20, [R34] ;  /* 0x000000002214d984 */ /* 0x0000680000000c00 */
[----:B------:R0:W2:Y:S04]  /*18f0*/  @!P5 LDS.128 R12, [R34+0x2800] ;  /* 0x00280000220cd984 */ /* 0x0000a80000000c00 */
[----:B------:R0:W3:Y:S01]  /*1900*/  @!P5 LDS.128 R8, [R34+0x5000] ;  /* 0x005000002208d984 */ /* 0x0000e20000000c00 */
[----:B------:R-:W-:Y:S05]  /*1910*/  @P6 BRA `(.L_x_65) ;  /* 0x0000000000406947 */ /* 0x000fea0003800000 */
[----:B------:R-:W4:Y:S01]  /*1920*/  LDCU.64 UR8, c[0x0][0x3c0] ;  /* 0x00007800ff0877ac */ /* 0x000f220008000a00 */
[----:B------:R-:W-:Y:S01]  /*1930*/  IMAD.MOV.U32 R18, RZ, RZ, R16 ;  /* 0x000000ffff127224 */ /* 0x000fe200078e0010 */
[----:B------:R-:W5:Y:S01]  /*1940*/  LDCU.64 UR10, c[0x0][0x3a8] ;  /* 0x00007500ff0a77ac */ /* 0x000f620008000a00 */
[----:B------:R-:W0:Y:S01]  /*1950*/  LDCU UR4, c[0x0][0x3b4] ;  /* 0x00007680ff0477ac */ /* 0x000e220008000800 */
[----:B----4-:R-:W-:Y:S02]  /*1960*/  IMAD R3, R67, UR8, RZ ;  /* 0x0000000843037c24 */ /* 0x010fe4000f8e02ff */
[----:B------:R-:W-:-:S04]  /*1970*/  IMAD.WIDE.U32 R6, R66, UR8, R18 ;  /* 0x0000000842067c25 */ /* 0x000fc8000f8e0012 */
[----:B------:R-:W-:Y:S01]  /*1980*/  IMAD R3, R66, UR9, R3 ;  /* 0x0000000942037c24 */ /* 0x000fe2000f8e0203 */
[----:B-----5:R-:W-:Y:S02]  /*1990*/  LEA R24, P6, R6, UR10, 0x1 ;  /* 0x0000000a06187c11 */ /* 0x020fe4000f8c08ff */
[----:B0-----:R-:W-:Y:S01]  /*19a0*/  ISETP.GE.AND P4, PT, R4, UR4, PT ;  /* 0x0000000404007c0c */ /* 0x001fe2000bf86270 */
[----:B------:R-:W-:Y:S01]  /*19b0*/  IMAD.IADD R3, R7, 0x1, R3 ;  /* 0x0000000107037824 */ /* 0x000fe200078e0203 */
[----:B------:R-:W-:-:S04]  /*19c0*/  ISETP.GE.AND P5, PT, R2, UR4, PT ;  /* 0x0000000402007c0c */ /* 0x000fc8000bfa6270 */
[----:B------:R-:W-:Y:S02]  /*19d0*/  LEA.HI.X R25, R6, UR11, R3, 0x1, P6 ;  /* 0x0000000b06197c11 */ /* 0x000fe4000b0f0c03 */
[----:B------:R-:W-:-:S05]  /*19e0*/  ISETP.GE.AND P6, PT, R0, UR4, PT ;  /* 0x0000000400007c0c */ /* 0x000fca000bfc6270 */
[----:B-1----:R4:W-:Y:S04]  /*19f0*/  @!P4 STG.E.128 desc[UR6][R24.64], R20 ;  /* 0x000000141800c986 */ /* 0x0029e8000c101d06 */
[----:B--2---:R4:W-:Y:S04]  /*1a00*/  @!P5 STG.E.128 desc[UR6][R24.64+0x80], R12 ;  /* 0x0000800c1800d986 */ /* 0x0049e8000c101d06 */
[----:B---3--:R4:W-:Y:S02]  /*1a10*/  @!P6 STG.E.128 desc[UR6][R24.64+0x100], R8 ;  /* 0x000100081800e986 */ /* 0x0089e4000c101d06 */
.L_x_65:
[----:B------:R-:W-:Y:S05]  /*1a20*/  BSYNC.RECONVERGENT B0 ;  /* 0x0000000000007941 */ /* 0x000fea0003800200 */
.L_x_64:
[----:B------:R-:W-:Y:S02]  /*1a30*/  CS2R R30, SRZ ;  /* 0x00000000001e7805 */ /* 0x000fe4000001ff00 */
[----:B------:R-:W-:Y:S02]  /*1a40*/  CS2R R28, SRZ ;  /* 0x00000000001c7805 */ /* 0x000fe4000001ff00 */
[----:B------:R-:W-:Y:S02]  /*1a50*/  CS2R R26, SRZ ;  /* 0x00000000001a7805 */ /* 0x000fe4000001ff00 */
[----:B----4-:R-:W-:Y:S02]  /*1a60*/  CS2R R24, SRZ ;  /* 0x0000000000187805 */ /* 0x010fe4000001ff00 */
[----:B-1----:R-:W-:Y:S02]  /*1a70*/  CS2R R22, SRZ ;  /* 0x0000000000167805 */ /* 0x002fe4000001ff00 */
[----:B------:R-:W-:Y:S01]  /*1a80*/  CS2R R20, SRZ ;  /* 0x0000000000147805 */ /* 0x000fe2000001ff00 */
[----:B------:R-:W-:Y:S01]  /*1a90*/  BSSY.RECONVERGENT B0, `(.L_x_66) ;  /* 0x000001c000007945 */ /* 0x000fe20003800200 */
[----:B------:R1:W4:Y:S01]  /*1aa0*/  @!P3 LDS.128 R28, [R34+0x400] ;  /* 0x00040000221cb984 */ /* 0x0003220000000c00 */
[----:B---3--:R-:W-:-:S02]  /*1ab0*/  CS2R R10, SRZ ;  /* 0x00000000000a7805 */ /* 0x008fc4000001ff00 */
[----:B------:R-:W-:Y:S02]  /*1ac0*/  CS2R R8, SRZ ;  /* 0x0000000000087805 */ /* 0x000fe4000001ff00 */
[----:B--2---:R-:W-:Y:S01]  /*1ad0*/  CS2R R14, SRZ ;  /* 0x00000000000e7805 */ /* 0x004fe2000001ff00 */
[----:B------:R1:W2:Y:S01]  /*1ae0*/  @!P3 LDS.128 R24, [R34+0x2c00] ;  /* 0x002c00002218b984 */ /* 0x0002a20000000c00 */
[----:B------:R-:W-:-:S03]  /*1af0*/  CS2R R12, SRZ ;  /* 0x00000000000c7805 */ /* 0x000fc6000001ff00 */
[----:B------:R1:W3:Y:S01]  /*1b00*/  @!P3 LDS.128 R20, [R34+0x5400] ;  /* 0x005400002214b984 */ /* 0x0002e20000000c00 */
[----:B------:R-:W-:Y:S05]  /*1b10*/  @P1 BRA `(.L_x_67) ;  /* 0x00000000004c1947 */ /* 0x000fea0003800000 */
[----:B------:R-:W5:Y:S01]  /*1b20*/  LDCU.64 UR8, c[0x0][0x3c0] ;  /* 0x00007800ff0877ac */ /* 0x000f620008000a00 */
[----:B------:R-:W-:Y:S01]  /*1b30*/  IADD3 R3, P1, PT, R66, 0x20, RZ ;  /* 0x0000002042037810 */ /* 0x000fe20007f3e0ff */
[----:B------:R-:W-:Y:S01]  /*1b40*/  IMAD.MOV.U32 R7, RZ, RZ, R19 ;  /* 0x000000ffff077224 */ /* 0x000fe200078e0013 */
[----:B------:R-:W0:Y:S03]  /*1b50*/  LDCU UR4, c[0x0][0x3b4] ;  /* 0x00007680ff0477ac */ /* 0x000e260008000800 */
[----:B------:R-:W-:Y:S01]  /*1b60*/  IMAD.X R6, RZ, RZ, R67, P1 ;  /* 0x000000ffff067224 */ /* 0x000fe200008e0643 */
[----:B------:R-:W1:Y:S03]  /*1b70*/  LDCU.64 UR10, c[0x0][0x3a8] ;  /* 0x00007500ff0a77ac */ /* 0x000e660008000a00 */
[----:B-----5:R-:W-:-:S02]  /*1b80*/  IMAD R32, R6, UR8, RZ ;  /* 0x0000000806207c24 */ /* 0x020fc4000f8e02ff */
[----:B------:R-:W-:Y:S01]  /*1b90*/  IMAD.MOV.U32 R6, RZ, RZ, R16 ;  /* 0x000000ffff067224 */ /* 0x000fe200078e0010 */
[----:B0-----:R-:W-:-:S03]  /*1ba0*/  ISETP.GE.AND P3, PT, R4, UR4, PT ;  /* 0x0000000404007c0c */ /* 0x001fc6000bf66270 */
[C---:B------:R-:W-:Y:S01]  /*1bb0*/  IMAD.WIDE.U32 R6, R3.reuse, UR8, R6 ;  /* 0x0000000803067c25 */ /* 0x040fe2000f8e0006 */
[----:B------:R-:W-:Y:S02]  /*1bc0*/  ISETP.GE.AND P4, PT, R2, UR4, PT ;  /* 0x0000000402007c0c */ /* 0x000fe4000bf86270 */
[----:B------:R-:W-:Y:S01]  /*1bd0*/  ISETP.GE.AND P5, PT, R0, UR4, PT ;  /* 0x0000000400007c0c */ /* 0x000fe2000bfa6270 */
[----:B------:R-:W-:Y:S01]  /*1be0*/  IMAD R3, R3, UR9, R32 ;  /* 0x0000000903037c24 */ /* 0x000fe2000f8e0220 */
[----:B-1----:R-:W-:-:S03]  /*1bf0*/  LEA R32, P1, R6, UR10, 0x1 ;  /* 0x0000000a06207c11 */ /* 0x002fc6000f8208ff */
[----:B------:R-:W-:-:S05]  /*1c00*/  IMAD.IADD R3, R7, 0x1, R3 ;  /* 0x0000000107037824 */ /* 0x000fca00078e0203 */
[----:B------:R-:W-:-:S05]  /*1c10*/  LEA.HI.X R33, R6, UR11, R3, 0x1, P1 ;  /* 0x0000000b06217c11 */ /* 0x000fca00088f0c03 */
[----:B----4-:R0:W-:Y:S04]  /*1c20*/  @!P3 STG.E.128 desc[UR6][R32.64], R28 ;  /* 0x0000001c2000b986 */ /* 0x0101e8000c101d06 */
[----:B--2---:R0:W-:Y:S04]  /*1c30*/  @!P4 STG.E.128 desc[UR6][R32.64+0x80], R24 ;  /* 0x000080182000c986 */ /* 0x0041e8000c101d06 */
[----:B---3--:R0:W-:Y:S02]  /*1c40*/  @!P5 STG.E.128 desc[UR6][R32.64+0x100], R20 ;  /* 0x000100142000d986 */ /* 0x0081e4000c101d06 */
.L_x_67:
[----:B------:R-:W-:Y:S05]  /*1c50*/  BSYNC.RECONVERGENT B0 ;  /* 0x0000000000007941 */ /* 0x000fea0003800200 */
.L_x_66:
[----:B------:R1:W1:Y:S01]  /*1c60*/  @!P2 LDS.128 R8, [R34+0x800] ;  /* 0x000800002208a984 */ /* 0x0002620000000c00 */
[----:B0--3--:R-:W-:-:S03]  /*1c70*/  CS2R R22, SRZ ;  /* 0x0000000000167805 */ /* 0x009fc6000001ff00 */
[----:B------:R0:W3:Y:S01]  /*1c80*/  @!P2 LDS.128 R12, [R34+0x3000] ;  /* 0x00300000220ca984 */ /* 0x0000e20000000c00 */
[----:B------:R-:W-:Y:S05]  /*1c90*/  @P0 EXIT ;  /* 0x000000000000094d */ /* 0x000fea0003800000 */
[----:B------:R-:W5:Y:S01]  /*1ca0*/  LDCU.64 UR8, c[0x0][0x3c0] ;  /* 0x00007800ff0877ac */ /* 0x000f620008000a00 */
[----:B------:R-:W-:Y:S02]  /*1cb0*/  IADD3 R3, P0, PT, R66, 0x40, RZ ;  /* 0x0000004042037810 */ /* 0x000fe40007f1e0ff */
[----:B------:R-:W-:Y:S01]  /*1cc0*/  CS2R R20, SRZ ;  /* 0x0000000000147805 */ /* 0x000fe2000001ff00 */
[----:B------:R-:W-:Y:S01]  /*1cd0*/  IMAD.MOV.U32 R6, RZ, RZ, R16 ;  /* 0x000000ffff067224 */ /* 0x000fe200078e0010 */
[----:B------:R-:W0:Y:S01]  /*1ce0*/  LDCU UR4, c[0x0][0x3b4] ;  /* 0x00007680ff0477ac */ /* 0x000e220008000800 */
[----:B------:R-:W-:Y:S02]  /*1cf0*/  IMAD.MOV.U32 R7, RZ, RZ, R19 ;  /* 0x000000ffff077224 */ /* 0x000fe400078e0013 */
[----:B------:R-:W-:Y:S01]  /*1d00*/  IMAD.X R66, RZ, RZ, R67, P0 ;  /* 0x000000ffff427224 */ /* 0x000fe200000e0643 */
[----:B------:R-:W4:Y:S01]  /*1d10*/  LDCU.64 UR10, c[0x0][0x3a8] ;  /* 0x00007500ff0a77ac */ /* 0x000f220008000a00 */
[----:B------:R0:W2:Y:S02]  /*1d20*/  @!P2 LDS.128 R20, [R34+0x5800] ;  /* 0x005800002214a984 */ /* 0x0000a40000000c00 */
[----:B-----5:R-:W-:-:S02]  /*1d30*/  IMAD R66, R66, UR8, RZ ;  /* 0x0000000842427c24 */ /* 0x020fc4000f8e02ff */
[----:B------:R-:W-:Y:S01]  /*1d40*/  IMAD.WIDE.U32 R6, R3, UR8, R6 ;  /* 0x0000000803067c25 */ /* 0x000fe2000f8e0006 */
[----:B0-----:R-:W-:-:S03]  /*1d50*/  ISETP.GE.AND P1, PT, R4, UR4, PT ;  /* 0x0000000404007c0c */ /* 0x001fc6000bf26270 */
[----:B------:R-:W-:Y:S01]  /*1d60*/  IMAD R3, R3, UR9, R66 ;  /* 0x0000000903037c24 */ /* 0x000fe2000f8e0242 */
[----:B------:R-:W-:Y:S02]  /*1d70*/  ISETP.GE.AND P2, PT, R2, UR4, PT ;  /* 0x0000000402007c0c */ /* 0x000fe4000bf46270 */
[----:B------:R-:W-:Y:S01]  /*1d80*/  ISETP.GE.AND P3, PT, R0, UR4, PT ;  /* 0x0000000400007c0c */ /* 0x000fe2000bf66270 */
[----:B------:R-:W-:Y:S01]  /*1d90*/  IMAD.IADD R3, R7, 0x1, R3 ;  /* 0x0000000107037824 */ /* 0x000fe200078e0203 */
[----:B----4-:R-:W-:-:S04]  /*1da0*/  LEA R2, P0, R6, UR10, 0x1 ;  /* 0x0000000a06027c11 */ /* 0x010fc8000f8008ff */
[----:B------:R-:W-:-:S05]  /*1db0*/  LEA.HI.X R3, R6, UR11, R3, 0x1, P0 ;  /* 0x0000000b06037c11 */ /* 0x000fca00080f0c03 */
[----:B-1----:R0:W-:Y:S04]  /*1dc0*/  @!P1 STG.E.128 desc[UR6][R2.64], R8 ;  /* 0x0000000802009986 */ /* 0x0021e8000c101d06 */
[----:B---3--:R0:W-:Y:S01]  /*1dd0*/  @!P2 STG.E.128 desc[UR6][R2.64+0x80], R12 ;  /* 0x0000800c0200a986 */ /* 0x0081e2000c101d06 */
[----:B------:R-:W-:Y:S05]  /*1de0*/  @P3 EXIT ;  /* 0x000000000000394d */ /* 0x000fea0003800000 */
[----:B--2---:R-:W-:Y:S01]  /*1df0*/  STG.E.128 desc[UR6][R2.64+0x100], R20 ;  /* 0x0001001402007986 */ /* 0x004fe2000c101d06 */
[----:B------:R-:W-:Y:S05]  /*1e00*/  EXIT ;  /* 0x000000000000794d */ /* 0x000fea0003800000 */
.L_x_68:
        /* <DEDUP_REMOVED lines=15> */
.L_x_142:


//--------------------- .text._ZN7cutlass13device_kernelIN5flash32FlashAttnBwdPostprocessConvertdQIN4cute5tupleIJNS3_1CILi64EEENS5_ILi192EEEEEENS_6half_tEfNS_4arch4Sm80ELi256ENS3_8TiledMMAINS3_8MMA_AtomIJNS3_28SM80_16x8x16_F32F16F16F32_TNEEEENS3_6LayoutINS4_IJNS5_ILi2EEENS5_ILi4EEENS5_ILi1EEEEEENS4_IJSJ_SH_NS5_ILi0EEEEEEEENS4_IJNS5_ILi32EEES6_NS5_ILi16EEEEEEEELb0EEEEEvNT_6ParamsE --------------------------
	.section	.text._ZN7cutlass13device_kernelIN5flash32FlashAttnBwdPostprocessConvertdQIN4cute5tupleIJNS3_1CILi64EEENS5_ILi192EEEEEENS_6half_tEfNS_4arch4Sm80ELi256ENS3_8TiledMMAINS3_8MMA_AtomIJNS3_28SM80_16x8x16_F32F16F16F32_TNEEEENS3_6LayoutINS4_IJNS5_ILi2EEENS5_ILi4EEENS5_ILi1EEEEEENS4_IJSJ_SH_NS5_ILi0EEEEEEEENS4_IJNS5_ILi32EEES6_NS5_ILi16EEEEEEEELb0EEEEEvNT_6ParamsE,"ax",@progbits
	.align	128
.text._ZN7cutlass13device_kernelIN5flash32FlashAttnBwdPostprocessConvertdQIN4cute5tupleIJNS3_1CILi64EEENS5_ILi192EEEEEENS_6half_tEfNS_4arch4Sm80ELi256ENS3_8TiledMMAINS3_8MMA_AtomIJNS3_28SM80_16x8x16_F32F16F16F32_TNEEEENS3_6LayoutINS4_IJNS5_ILi2EEENS5_ILi4EEENS5_ILi1EEEEEENS4_IJSJ_SH_NS5_ILi0EEEEEEEENS4_IJNS5_ILi32EEES6_NS5_ILi16EEEEEEEELb0EEEEEvNT_6ParamsE:
        .type           _ZN7cutlass13device_kernelIN5flash32FlashAttnBwdPostprocessConvertdQIN4cute5tupleIJNS3_1CILi64EEENS5_ILi192EEEEEENS_6half_tEfNS_4arch4Sm80ELi256ENS3_8TiledMMAINS3_8MMA_AtomIJNS3_28SM80_16x8x16_F32F16F16F32_TNEEEENS3_6LayoutINS4_IJNS5_ILi2EEENS5_ILi4EEENS5_ILi1EEEEEENS4_IJSJ_SH_NS5_ILi0EEEEEEEENS4_IJNS5_ILi32EEES6_NS5_ILi16EEEEEEEELb0EEEEEvNT_6ParamsE,@function
        .size           _ZN7cutlass13device_kernelIN5flash32FlashAttnBwdPostprocessConvertdQIN4cute5tupleIJNS3_1CILi64EEENS5_ILi192EEEEEENS_6half_tEfNS_4arch4Sm80ELi256ENS3_8TiledMMAINS3_8MMA_AtomIJNS3_28SM80_16x8x16_F32F16F16F32_TNEEEENS3_6LayoutINS4_IJNS5_ILi2EEENS5_ILi4EEENS5_ILi1EEEEEENS4_IJSJ_SH_NS5_ILi0EEEEEEEENS4_IJNS5_ILi32EEES6_NS5_ILi16EEEEEEEELb0EEEEEvNT_6ParamsE,(.L_x_143 - _ZN7cutlass13device_kernelIN5flash32FlashAttnBwdPostprocessConvertdQIN4cute5tupleIJNS3_1CILi64EEENS5_ILi192EEEEEENS_6half_tEfNS_4arch4Sm80ELi256ENS3_8TiledMMAINS3_8MMA_AtomIJNS3_28SM80_16x8x16_F32F16F16F32_TNEEEENS3_6LayoutINS4_IJNS5_ILi2EEENS5_ILi4EEENS5_ILi1EEEEEENS4_IJSJ_SH_NS5_ILi0EEEEEEEENS4_IJNS5_ILi32EEES6_NS5_ILi16EEEEEEEELb0EEEEEvNT_6ParamsE)
        .other          _ZN7cutlass13device_kernelIN5flash32FlashAttnBwdPostprocessConvertdQIN4cute5tupleIJNS3_1CILi64EEENS5_ILi192EEEEEENS_6half_tEfNS_4arch4Sm80ELi256ENS3_8TiledMMAINS3_8MMA_AtomIJNS3_28SM80_16x8x16_F32F16F16F32_TNEEEENS3_6LayoutINS4_IJNS5_ILi2EEENS5_ILi4EEENS5_ILi1EEEEEENS4_IJSJ_SH_NS5_ILi0EEEEEEEENS4_IJNS5_ILi32EEES6_NS5_ILi16EEEEEEEELb0EEEEEvNT_6ParamsE,@"STO_CUDA_ENTRY STV_DEFAULT"
_ZN7cutlass13device_kernelIN5flash32FlashAttnBwdPostprocessConvertdQIN4cute5tupleIJNS3_1CILi64EEENS5_ILi192EEEEEENS_6half_tEfNS_4arch4Sm80ELi256ENS3_8TiledMMAINS3_8MMA_AtomIJNS3_28SM80_16x8x16_F32F16F16F32_TNEEEENS3_6LayoutINS4_IJNS5_ILi2EEENS5_ILi4EEENS5_ILi1EEEEEENS4_IJSJ_SH_NS5_ILi0EEEEEEEENS4_IJNS5_ILi32EEES6_NS5_ILi16EEEEEEEELb0EEEEEvNT_6ParamsE:
        /* <DEDUP_REMOVED lines=9> */
[----:B------:R-:W-:Y:S02]  /*0090*/  CS2R R4, SRZ ;  /* 0x0000000000047805 */ /* 0x000fe4000001ff00 */
[----:B------:R-:W-:Y:S01]  /*00a0*/  CS2R R2, SRZ ;  /* 0x0000000000027805 */ /* 0x000fe2000001ff00 */
[----:B------:R-:W1:Y:S01]  /*00b0*/  LDCU UR8, c[0x0][0x3b0] ;  /* 0x00007600ff0877ac */ /* 0x000e620008000800 */
[----:B0-----:R-:W-:-:S04]  /*00c0*/  UISETP.NE.U32.AND UP0, UPT, UR4, URZ, UPT ;  /* 0x000000ff0400728c */ /* 0x001fc8000bf05070 */
[----:B------:R-:W-:Y:S01]  /*00d0*/  UISETP.NE.AND.EX UP0, UPT, UR5, URZ, UPT, UP0 ;  /* 0x000000ff0500728c */ /* 0x000fe2000bf05300 */
[----:B-1----:R-:W-:-:S08]  /*00e0*/  IMAD.U32 R56, RZ, RZ, UR8 ;  /* 0x00000008ff387e24 */ /* 0x002fd0000f8e00ff */
[----:B------:R-:W-:Y:S05]  /*00f0*/  BRA.U !UP0, `(.L_x_70) ;  /* 0x0000000108547547 */ /* 0x000fea000b800000 */
[----:B------:R-:W-:Y:S05]  /*0100*/  BRA `(.L_x_71) ;  /* 0x0000000000387947 */ /* 0x000fea0003800000 */
.L_x_69:
[----:B------:R-:W0:Y:S01]  /*0110*/  LDC.64 R6, c[0x0][0x3e0] ;  /* 0x0000f800ff067b82 */ /* 0x000e220000000a00 */
[----:B------:R-:W1:Y:S01]  /*0120*/  LDCU.64 UR4, c[0x0][0x3e8] ;  /* 0x00007d00ff0477ac */ /* 0x000e620008000a00 */
[----:B0-----:R-:W-:-:S05]  /*0130*/  IMAD.WIDE.U32 R6, R9, 0x4, R6 ;  /* 0x0000000409067825 */ /* 0x001fca00078e0006 */
[----:B------:R-:W2:Y:S01]  /*0140*/  LDG.E R2, desc[UR6][R6.64] ;  /* 0x0000000606027981 */ /* 0x000ea2000c1e1900 */
[----:B-1----:R-:W-:-:S04]  /*0150*/  UISETP.NE.U32.AND UP0, UPT, UR4, URZ, UPT ;  /* 0x000000ff0400728c */ /* 0x002fc8000bf05070 */
[----:B------:R-:W-:Y:S01]  /*0160*/  UISETP.NE.AND.EX UP0, UPT, UR5, URZ, UPT, UP0 ;  /* 0x000000ff0500728c */ /* 0x000fe2000bf05300 */
[----:B--2---:R-:W-:-:S05]  /*0170*/  IMAD R0, R9, 0x40, R2 ;  /* 0x0000004009007824 */ /* 0x004fca00078e0202 */
[----:B------:R-:W-:-:S04]  /*0180*/  SHF.R.S32.HI R3, RZ, 0x1f, R0 ;  /* 0x0000001fff037819 */ /* 0x000fc80000011400 */
[----:B------:R-:W-:-:S04]  /*0190*/  LEA.HI R3, R3, R0, RZ, 0x6 ;  /* 0x0000000003037211 */ /* 0x000fc800078f30ff */
[----:B------:R-:W-:-:S05]  /*01a0*/  SHF.R.U32.HI R3, RZ, 0x6, R3 ;  /* 0x00000006ff037819 */ /* 0x000fca0000011603 */
[----:B------:R-:W-:Y:S01]  /*01b0*/  IMAD R4, R3, 0x3000, RZ ;  /* 0x0000300003047824 */ /* 0x000fe200078e02ff */
[----:B------:R-:W-:-:S04]  /*01c0*/  SHF.R.S32.HI R3, RZ, 0x1f, R2 ;  /* 0x0000001fff037819 */ /* 0x000fc80000011402 */
[----:B------:R-:W-:Y:S01]  /*01d0*/  SHF.R.S32.HI R5, RZ, 0x1f, R4 ;  /* 0x0000001fff057819 */ /* 0x000fe20000011404 */
[----:B------:R-:W-:Y:S06]  /*01e0*/  BRA.U !UP0, `(.L_x_72) ;  /* 0x0000000108107547 */ /* 0x000fec000b800000 */
.L_x_71:
[----:B------:R-:W0:Y:S02]  /*01f0*/  LDC.64 R56, c[0x0][0x3e8] ;  /* 0x0000fa00ff387b82 */ /* 0x000e240000000a00 */
[----:B0-----:R-:W-:-:S06]  /*0200*/  IMAD.WIDE.U32 R56, R9, 0x4, R56 ;  /* 0x0000000409387825 */ /* 0x001fcc00078e0038 */
[----:B------:R0:W5:Y:S01]  /*0210*/  LDG.E R56, desc[UR6][R56.64] ;  /* 0x0000000638387981 */ /* 0x000162000c1e1900 */
[----:B------:R-:W-:Y:S05]  /*0220*/  BRA `(.L_x_70) ;  /* 0x0000000000087947 */ /* 0x000fea0003800000 */
.L_x_72:
[----:B------:R-:W2:Y:S02]  /*0230*/  LDG.E R7, desc[UR6][R6.64+0x4] ;  /* 0x0000040606077981 */ /* 0x000ea4000c1e1900 */
[----:B--2---:R-:W-:-:S07]  /*0240*/  IMAD.IADD R56, R7, 0x1, -R2 ;  /* 0x0000000107387824 */ /* 0x004fce00078e0a02 */
.L_x_70:
[----:B------:R-:W-:Y:S02]  /*0250*/  SHF.L.U32 R55, R53, 0x6, RZ ;  /* 0x0000000635377819 */ /* 0x000fe400000006ff */
[----:B------:R-:W-:Y:S02]  /*0260*/  ISETP.NE.AND.EX P0, PT, R11, RZ, PT, P0 ;  /* 0x000000ff0b00720c */ /* 0x000fe40003f05300 */
[----:B-----5:R-:W-:-:S13]  /*0270*/  ISETP.GT.AND P2, PT, R56, R55, PT ;  /* 0x000000373800720c */ /* 0x020fda0003f44270 */
[----:B------:R-:W-:Y:S05]  /*0280*/  @!P2 EXIT P0 ;  /* 0x000000000000a94d */ /* 0x000fea0000000000 */
[----:B------:R-:W1:Y:S01]  /*0290*/  S2R R54, SR_TID.X ;  /* 0x0000000000367919 */ /* 0x000e620000002100 */
[----:B------:R-:W2:Y:S01]  /*02a0*/  S2UR UR8, SR_CTAID.Y ;  /* 0x00000000000879c3 */ /* 0x000ea20000002600 */
[----:B------:R-:W-:Y:S01]  /*02b0*/  IMAD R7, R53, 0x3000, RZ ;  /* 0x0000300035077824 */ /* 0x000fe200078e02ff */
[----:B------:R-:W3:Y:S01]  /*02c0*/  LDCU.64 UR4, c[0x0][0x3a0] ;  /* 0x00007400ff0477ac */ /* 0x000ee20008000a00 */
[----:B------:R-:W-:Y:S01]  /*02d0*/  SEL R0, R9, RZ, !P1 ;  /* 0x000000ff09007207 */ /* 0x000fe20004800000 */
[----:B------:R-:W4:Y:S04]  /*02e0*/  LDCU.64 UR10, c[0x0][0x380] ;  /* 0x00007000ff0a77ac */ /* 0x000f280008000a00 */
[----:B------:R-:W2:Y:S01]  /*02f0*/  LDC.64 R10, c[0x0][0x398] ;  /* 0x0000e600ff0a7b82 */ /* 0x000ea20000000a00 */
[----:B-1----:R-:W-:-:S05]  /*0300*/  IMAD.SHL.U32 R52, R54, 0x4, RZ ;  /* 0x0000000436347824 */ /* 0x002fca00078e00ff */
[----:B------:R-:W-:-:S04]  /*0310*/  LOP3.LUT R7, R52, R7, RZ, 0xfc, !PT ;  /* 0x0000000734077212 */ /* 0x000fc800078efcff */
[----:B------:R-:W-:-:S05]  /*0320*/  IADD3 R4, P0, PT, R7, R4, RZ ;  /* 0x0000000407047210 */ /* 0x000fca0007f1e0ff */
[----:B------:R-:W-:Y:S02]  /*0330*/  IMAD.X R5, RZ, RZ, R5, P0 ;  /* 0x000000ffff057224 */ /* 0x000fe400000e0605 */
[----:B--2---:R-:W-:-:S04]  /*0340*/  IMAD.WIDE.U32 R4, R10, UR8, R4 ;  /* 0x000000080a047c25 */ /* 0x004fc8000f8e0004 */
[----:B------:R-:W-:Y:S02]  /*0350*/  IMAD R5, R11, UR8, R5 ;  /* 0x000000080b057c24 */ /* 0x000fe4000f8e0205 */
[----:B---3--:R-:W-:-:S04]  /*0360*/  IMAD.WIDE.U32 R4, R0, UR4, R4 ;  /* 0x0000000400047c25 */ /* 0x008fc8000f8e0004 */
[----:B------:R-:W-:Y:S01]  /*0370*/  IMAD R5, R0, UR5, R5 ;  /* 0x0000000500057c24 */ /* 0x000fe2000f8e0205 */
[----:B----4-:R-:W-:-:S04]  /*0380*/  LEA R58, P0, R4, UR10, 0x2 ;  /* 0x0000000a043a7c11 */ /* 0x010fc8000f8010ff */
[----:B------:R-:W-:Y:S01]  /*0390*/  LEA.HI.X R59, R4, UR11, R5, 0x2, P0 ;  /* 0x0000000b043b7c11 */ /* 0x000fe200080f1405 */
[----:B------:R-:W1:Y:S01]  /*03a0*/  S2UR UR5, SR_CgaCtaId ;  /* 0x00000000000579c3 */ /* 0x000e620000008800 */
[----:B------:R-:W-:Y:S01]  /*03b0*/  UMOV UR4, 0x400 ;  /* 0x0000040000047882 */ /* 0x000fe20000000000 */
[----:B------:R-:W-:Y:S01]  /*03c0*/  VIADDMNMX R56, R56, -R55, 0x40, PT ;  /* 0x0000004038387446 */ /* 0x000fe20003800937 */
[----:B------:R-:W2:Y:S01]  /*03d0*/  LDCU.64 UR10, c[0x0][0x3d0] ;  /* 0x00007a00ff0a77ac */ /* 0x000ea20008000a00 */
[----:B------:R-:W3:Y:S04]  /*03e0*/  LDG.E.128 R4, desc[UR6][R58.64] ;  /* 0x000000063a047981 */ /* 0x000ee8000c1e1d00 */
[----:B------:R-:W4:Y:S04]  /*03f0*/  LDG.E.128 R8, desc[UR6][R58.64+0x1000] ;  /* 0x001000063a087981 */ /* 0x000f28000c1e1d00 */
[----:B------:R-:W5:Y:S04]  /*0400*/  LDG.E.128 R12, desc[UR6][R58.64+0x2000] ;  /* 0x002000063a0c7981 */ /* 0x000f68000c1e1d00 */
[----:B------:R-:W2:Y:S04]  /*0410*/  LDG.E.128 R16, desc[UR6][R58.64+0x3000] ;  /* 0x003000063a107981 */ /* 0x000ea8000c1e1d00 */
[----:B------:R-:W2:Y:S04]  /*0420*/  LDG.E.128 R20, desc[UR6][R58.64+0x4000] ;  /* 0x004000063a147981 */ /* 0x000ea8000c1e1d00 */
[----:B------:R-:W2:Y:S04]  /*0430*/  LDG.E.128 R24, desc[UR6][R58.64+0x5000] ;  /* 0x005000063a187981 */ /* 0x000ea8000c1e1d00 */
[----:B------:R-:W2:Y:S04]  /*0440*/  LDG.E.128 R28, desc[UR6][R58.64+0x6000] ;  /* 0x006000063a1c7981 */ /* 0x000ea8000c1e1d00 */
[----:B------:R-:W2:Y:S04]  /*0450*/  LDG.E.128 R32, desc[UR6][R58.64+0x7000] ;  /* 0x007000063a207981 */ /* 0x000ea8000c1e1d00 */
[----:B------:R-:W2:Y:S04]  /*0460*/  LDG.E.128 R36, desc[UR6][R58.64+0x8000] ;  /* 0x008000063a247981 */ /* 0x000ea8000c1e1d00 */
[----:B------:R-:W2:Y:S04]  /*0470*/  LDG.E.128 R40, desc[UR6][R58.64+0x9000] ;  /* 0x009000063a287981 */ /* 0x000ea8000c1e1d00 */
[----:B------:R-:W2:Y:S04]  /*0480*/  LDG.E.128 R44, desc[UR6][R58.64+0xa000] ;  /* 0x00a000063a2c7981 */ /* 0x000ea8000c1e1d00 */
[----:B------:R-:W2:Y:S01]  /*0490*/  LDG.E.128 R48, desc[UR6][R58.64+0xb000] ;  /* 0x00b000063a307981 */ /* 0x000ea2000c1e1d00 */
[----:B-1----:R-:W-:Y:S01]  /*04a0*/  ULEA UR4, UR5, UR4, 0x18 ;  /* 0x0000000405047291 */ /* 0x002fe2000f8ec0ff */
[----:B------:R-:W-:Y:S01]  /*04b0*/  BSSY.RECONVERGENT B0, `(.L_x_73) ;  /* 0x00000dd000007945 */ /* 0x000fe20003800200 */
[----:B------:R-:W1:Y:S04]  /*04c0*/  LDCU UR5, c[0x0][0x3d8] ;  /* 0x00007b00ff0577ac */ /* 0x000e680008000800 */
[----:B0-----:R-:W-:-:S05]  /*04d0*/  LEA R57, R54, UR4, 0x4 ;  /* 0x0000000436397c11 */ /* 0x001fca000f8e20ff */
[----:B---3--:R0:W-:Y:S04]  /*04e0*/  STS.128 [R57], R4 ;  /* 0x0000000439007388 */ /* 0x0081e80000000c00 */
[----:B----4-:R3:W-:Y:S04]  /*04f0*/  STS.128 [R57+0x1000], R8 ;  /* 0x0010000839007388 */ /* 0x0107e80000000c00 */
[----:B-----5:R4:W-:Y:S04]  /*0500*/  STS.128 [R57+0x2000], R12 ;  /* 0x0020000c39007388 */ /* 0x0209e80000000c00 */
[----:B--2---:R2:W-:Y:S04]  /*0510*/  STS.128 [R57+0x3000], R16 ;  /* 0x0030001039007388 */ /* 0x0045e80000000c00 */
[----:B------:R5:W-:Y:S01]  /*0520*/  STS.128 [R57+0x4000], R20 ;  /* 0x0040001439007388 */ /* 0x000be20000000c00 */
[C---:B0-----:R-:W-:Y:S01]  /*0530*/  IMAD.SHL.U32 R4, R54.reuse, 0x8, RZ ;  /* 0x0000000836047824 */ /* 0x041fe200078e00ff */
[----:B------:R-:W-:Y:S01]  /*0540*/  SHF.R.U32.HI R5, RZ, 0x2, R54 ;  /* 0x00000002ff057819 */ /* 0x000fe20000011636 */
[C---:B------:R-:W-:Y:S01]  /*0550*/  IMAD R6, R54.reuse, -0xc, R57 ;  /* 0xfffffff436067824 */ /* 0x040fe200078e0239 */
[----:B------:R-:W-:Y:S01]  /*0560*/  STS.128 [R57+0x5000], R24 ;  /* 0x0050001839007388 */ /* 0x000fe20000000c00 */
[----:B---3--:R-:W-:-:S02]  /*0570*/  SHF.L.U32 R8, R54, 0x1, RZ ;  /* 0x0000000136087819 */ /* 0x008fc400000006ff */
[----:B------:R-:W-:Y:S01]  /*0580*/  SHF.R.U32.HI R7, RZ, 0x3, R54 ;  /* 0x00000003ff077819 */ /* 0x000fe20000011636 */
[----:B------:R-:W-:Y:S01]  /*0590*/  STS.128 [R57+0x6000], R28 ;  /* 0x0060001c39007388 */ /* 0x000fe20000000c00 */
[----:B----4-:R-:W-:Y:S02]  /*05a0*/  LOP3.LUT R13, R4, 0x8, RZ, 0xc0, !PT ;  /* 0x00000008040d7812 */ /* 0x010fe400078ec0ff */
[----:B------:R-:W-:Y:S01]  /*05b0*/  IADD3 R2, P0, PT, R7, R2, RZ ;  /* 0x0000000207027210 */ /* 0x000fe20007f1e0ff */
[----:B------:R-:W-:Y:S01]  /*05c0*/  STS.128 [R57+0x7000], R32 ;  /* 0x0070002039007388 */ /* 0x000fe20000000c00 */
[----:B------:R-:W-:Y:S02]  /*05d0*/  LOP3.LUT R14, R13, 0x40, R8, 0xf8, !PT ;  /* 0x000000400d0e7812 */ /* 0x000fe400078ef808 */
[C---:B------:R-:W-:Y:S01]  /*05e0*/  ISETP.GE.AND P1, PT, R7.reuse, R56, PT ;  /* 0x000000380700720c */ /* 0x040fe20003f26270 */
[----:B------:R-:W-:Y:S01]  /*05f0*/  STS.128 [R57+0x8000], R36 ;  /* 0x0080002439007388 */ /* 0x000fe20000000c00 */
[----:B--2---:R-:W-:Y:S01]  /*0600*/  LOP3.LUT R16, R14, 0x8, R5, 0x78, !PT ;  /* 0x000000080e107812 */ /* 0x004fe200078e7805 */
[----:B------:R-:W-:Y:S01]  /*0610*/  IMAD.X R3, RZ, RZ, R3, P0 ;  /* 0x000000ffff037224 */ /* 0x000fe200000e0603 */
[----:B------:R-:W-:Y:S01]  /*0620*/  SHF.R.U32.HI R14, RZ, 0x1, R54 ;  /* 0x00000001ff0e7819 */ /* 0x000fe20000011636 */
[----:B------:R-:W-:Y:S01]  /*0630*/  STS.128 [R57+0x9000], R40 ;  /* 0x0090002839007388 */ /* 0x000fe20000000c00 */
[----:B------:R-:W-:Y:S01]  /*0640*/  LOP3.LUT R5, R52, 0x40, RZ, 0xc0, !PT ;  /* 0x0000004034057812 */ /* 0x000fe200078ec0ff */
[----:B------:R-:W-:Y:S01]  /*0650*/  IMAD.SHL.U32 R54, R54, 0x200, RZ ;  /* 0x0000020036367824 */ /* 0x000fe200078e00ff */
[----:B-----5:R-:W-:Y:S01]  /*0660*/  IADD3 R23, PT, PT, R7, 0x20, RZ ;  /* 0x0000002007177810 */ /* 0x020fe20007ffe0ff */
[----:B------:R-:W-:Y:S01]  /*0670*/  STS.128 [R57+0xa000], R44 ;  /* 0x00a0002c39007388 */ /* 0x000fe20000000c00 */
[----:B------:R-:W-:Y:S01]  /*0680*/  LOP3.LUT R5, R5, 0x8, R7, 0xf8, !PT ;  /* 0x0000000805057812 */ /* 0x000fe200078ef807 */
[----:B------:R-:W-:Y:S01]  /*0690*/  IMAD.WIDE.U32 R2, R53, 0x40, R2 ;  /* 0x0000004035027825 */ /* 0x000fe200078e0002 */
[----:B------:R-:W-:Y:S01]  /*06a0*/  LOP3.LUT R7, R54, 0xc00, RZ, 0xc0, !PT ;  /* 0x00000c0036077812 */ /* 0x000fe200078ec0ff */
[----:B------:R-:W-:Y:S01]  /*06b0*/  STS.128 [R57+0xb000], R48 ;  /* 0x00b0003039007388 */ /* 0x000fe20000000c00 */
[----:B------:R-:W-:-:S02]  /*06c0*/  LOP3.LUT R22, R8, 0x7b0, RZ, 0xc0, !PT ;  /* 0x000007b008167812 */ /* 0x000fc400078ec0ff */
[----:B------:R-:W-:Y:S01]  /*06d0*/  LOP3.LUT R15, R8, 0x6, RZ, 0xc0, !PT ;  /* 0x00000006080f7812 */ /* 0x000fe200078ec0ff */
[----:B------:R-:W-:Y:S01]  /*06e0*/  BAR.SYNC.DEFER_BLOCKING 0x0 ;  /* 0x0000000000007b1d */ /* 0x000fe20000010000 */
[----:B------:R-:W-:Y:S02]  /*06f0*/  LOP3.LUT R8, R5, 0x8, R14, 0x78, !PT ;  /* 0x0000000805087812 */ /* 0x000fe400078e780e */
[----:B------:R-:W-:Y:S02]  /*0700*/  IADD3 R5, PT, PT, R16, R22, R7 ;  /* 0x0000001610057210 */ /* 0x000fe40007ffe007 */
[--C-:B------:R-:W-:Y:S02]  /*0710*/  LOP3.LUT R15, R15, 0x1c00, R4.reuse, 0xf8, !PT ;  /* 0x00001c000f0f7812 */ /* 0x100fe400078ef804 */
[----:B------:R-:W-:Y:S02]  /*0720*/  ISETP.GE.AND P0, PT, R23, R56, PT ;  /* 0x000000381700720c */ /* 0x000fe40003f06270 */
[----:B------:R-:W-:-:S04]  /*0730*/  LOP3.LUT R15, R15, 0x100, R4, 0xf8, !PT ;  /* 0x000001000f0f7812 */ /* 0x000fc800078ef804 */
[----:B------:R-:W-:-:S04]  /*0740*/  LOP3.LUT R15, R15, 0x30, R52, 0xf8, !PT ;  /* 0x000000300f0f7812 */ /* 0x000fc800078ef834 */
[----:B------:R-:W-:Y:S01]  /*0750*/  LOP3.LUT R8, R15, R8, RZ, 0xfc, !PT ;  /* 0x000000080f087212 */ /* 0x000fe200078efcff */
[----:B------:R-:W1:Y:S04]  /*0760*/  LDS R9, [R6] ;  /* 0x0000000006097984 */ /* 0x000e680000000800 */
[----:B------:R-:W0:Y:S04]  /*0770*/  LDS R10, [R6+0x400] ;  /* 0x00040000060a7984 */ /* 0x000e280000000800 */
        /* <DEDUP_REMOVED lines=9> */
[----:B-1----:R-:W-:-:S03]  /*0810*/  FMUL.FTZ R9, R9, UR5 ;  /* 0x0000000509097c20 */ /* 0x002fc60008410000 */
[----:B------:R-:W1:Y:S01]  /*0820*/  LDS R16, [R6+0x2c00] ;  /* 0x002c000006107984 */ /* 0x000e620000000800 */
[----:B0-----:R-:W-:-:S03]  /*0830*/  FMUL.FTZ R10, R10, UR5 ;  /* 0x000000050a0a7c20 */ /* 0x001fc60008410000 */
[----:B------:R-:W0:Y:S01]  /*0840*/  LDS R14, [R6+0x3000] ;  /* 0x00300000060e7984 */ /* 0x000e220000000800 */
[----:B--2---:R-:W-:Y:S01]  /*0850*/  FMUL.FTZ R11, R11, UR5 ;  /* 0x000000050b0b7c20 */ /* 0x004fe20008410000 */
[----:B------:R-:W-:Y:S02]  /*0860*/  F2FP.F16.F32.PACK_AB R9, R10, R9 ;  /* 0x000000090a09723e */ /* 0x000fe400000000ff */
[----:B------:R-:W2:Y:S01]  /*0870*/  LDS R15, [R6+0x3400] ;  /* 0x00340000060f7984 */ /* 0x000ea20000000800 */
[----:B---3--:R-:W-:-:S03]  /*0880*/  FMUL.FTZ R12, R12, UR5 ;  /* 0x000000050c0c7c20 */ /* 0x008fc60008410000 */
[----:B------:R-:W3:Y:S02]  /*0890*/  LDS R21, [R6+0x2400] ;  /* 0x0024000006157984 */ /* 0x000ee40000000800 */
[----:B------:R-:W-:Y:S01]  /*08a0*/  F2FP.F16.F32.PACK_AB R10, R12, R11 ;  /* 0x0000000b0c0a723e */ /* 0x000fe200000000ff */
[----:B----4-:R-:W-:Y:S01]  /*08b0*/  FMUL.FTZ R11, R13, UR5 ;  /* 0x000000050d0b7c20 */ /* 0x010fe20008410000 */
[----:B------:R-:W4:Y:S01]  /*08c0*/  LDS R28, [R6+0x3c00] ;  /* 0x003c0000061c7984 */ /* 0x000f220000000800 */
[----:B-----5:R-:W-:-:S03]  /*08d0*/  FMUL.FTZ R12, R17, UR5 ;  /* 0x00000005110c7c20 */ /* 0x020fc60008410000 */
[----:B------:R-:W5:Y:S01]  /*08e0*/  LDS R26, [R6+0x4000] ;  /* 0x00400000061a7984 */ /* 0x000f620000000800 */
[----:B------:R-:W-:Y:S01]  /*08f0*/  FMUL.FTZ R18, R18, UR5 ;  /* 0x0000000512127c20 */ /* 0x000fe20008410000 */
[----:B------:R-:W-:Y:S02]  /*0900*/  F2FP.F16.F32.PACK_AB R11, R12, R11 ;  /* 0x0000000b0c0b723e */ /* 0x000fe400000000ff */
[----:B------:R-:W5:Y:S01]  /*0910*/  LDS R27, [R6+0x4400] ;  /* 0x00440000061b7984 */ /* 0x000f620000000800 */
[----:B------:R-:W-:-:S03]  /*0920*/  FMUL.FTZ R19, R19, UR5 ;  /* 0x0000000513137c20 */ /* 0x000fc60008410000 */
[----:B------:R-:W5:Y:S01]  /*0930*/  LDS R39, [R6+0x4800] ;  /* 0x0048000006277984 */ /* 0x000f620000000800 */
[----:B------:R-:W-:Y:S01]  /*0940*/  FMUL.FTZ R43, R7, UR5 ;  /* 0x00000005072b7c20 */ /* 0x000fe20008410000 */
[----:B------:R-:W-:Y:S02]  /*0950*/  F2FP.F16.F32.PACK_AB R12, R19, R18 ;  /* 0x00000012130c723e */ /* 0x000fe400000000ff */
[----:B------:R-:W5:Y:S01]  /*0960*/  LDS R40, [R6+0x4c00] ;  /* 0x004c000006287984 */ /* 0x000f620000000800 */
[----:B------:R-:W-:-:S03]  /*0970*/  FMUL.FTZ R13, R20, UR5 ;  /* 0x00000005140d7c20 */ /* 0x000fc60008410000 */
[----:B------:R-:W5:Y:S01]  /*0980*/  LDS R19, [R6+0x9800] ;  /* 0x0098000006137984 */ /* 0x000f620000000800 */
[----:B------:R-:W-:-:S03]  /*0990*/  FMUL.FTZ R41, R41, UR5 ;  /* 0x0000000529297c20 */ /* 0x000fc60008410000 */
[----:B------:R-:W-:Y:S01]  /*09a0*/  LDS R7, [R6+0x9c00] ;  /* 0x009c000006077984 */ /* 0x000fe20000000800 */
[----:B-1----:R-:W-:-:S03]  /*09b0*/  FMUL.FTZ R16, R16, UR5 ;  /* 0x0000000510107c20 */ /* 0x002fc60008410000 */
[----:B------:R-:W1:Y:S01]  /*09c0*/  LDS R31, [R6+0x5400] ;  /* 0x00540000061f7984 */ /* 0x000e620000000800 */
[----:B0-----:R-:W-:Y:S01]  /*09d0*/  FMUL.FTZ R42, R14, UR5 ;  /* 0x000000050e2a7c20 */ /* 0x001fe20008410000 */
[----:B------:R-:W-:Y:S02]  /*09e0*/  F2FP.F16.F32.PACK_AB R14, R16, R41 ;  /* 0x00000029100e723e */ /* 0x000fe400000000ff */
[----:B------:R-:W0:Y:S01]  /*09f0*/  LDS R34, [R6+0x6800] ;  /* 0x0068000006227984 */ /* 0x000e220000000800 */
[----:B--2---:R-:W-:-:S03]  /*0a00*/  FMUL.FTZ R15, R15, UR5 ;  /* 0x000000050f0f7c20 */ /* 0x004fc60008410000 */
[----:B------:R-:W2:Y:S01]  /*0a10*/  LDS R32, [R6+0x6c00] ;  /* 0x006c000006207984 */ /* 0x000ea20000000800 */
[----:B---3--:R-:W-:Y:S01]  /*0a20*/  FMUL.FTZ R20, R21, UR5 ;  /* 0x0000000515147c20 */ /* 0x008fe20008410000 */
[----:B------:R-:W-:Y:S02]  /*0a30*/  F2FP.F16.F32.PACK_AB R15, R15, R42 ;  /* 0x0000002a0f0f723e */ /* 0x000fe400000000ff */
[----:B------:R-:W3:Y:S01]  /*0a40*/  LDS R18, [R6+0x8000] ;  /* 0x0080000006127984 */ /* 0x000ee20000000800 */
[----:B----4-:R-:W-:Y:S01]  /*0a50*/  FMUL.FTZ R28, R28, UR5 ;  /* 0x000000051c1c7c20 */ /* 0x010fe20008410000 */
[----:B------:R-:W-:Y:S02]  /*0a60*/  F2FP.F16.F32.PACK_AB R13, R20, R13 ;  /* 0x0000000d140d723e */ /* 0x000fe400000000ff */
[----:B------:R-:W4:Y:S01]  /*0a70*/  LDS R25, [R6+0x8400] ;  /* 0x0084000006197984 */ /* 0x000f220000000800 */
[----:B-----5:R-:W-:Y:S01]  /*0a80*/  FMUL.FTZ R26, R26, UR5 ;  /* 0x000000051a1a7c20 */ /* 0x020fe20008410000 */
[----:B------:R-:W-:-:S02]  /*0a90*/  F2FP.F16.F32.PACK_AB R16, R28, R43 ;  /* 0x0000002b1c10723e */ /* 0x000fc400000000ff */
        /* <DEDUP_REMOVED lines=10> */
[----:B------:R-:W5:Y:S04]  /*0b40*/  LDS R37, [R6+0x5000] ;  /* 0x0050000006257984 */ /* 0x000f680000000800 */
[----:B------:R-:W5:Y:S01]  /*0b50*/  LDS R35, [R6+0x6000] ;  /* 0x0060000006237984 */ /* 0x000f620000000800 */
[----:B-1----:R-:W-:-:S03]  /*0b60*/  FMUL.FTZ R46, R31, UR5 ;  /* 0x000000051f2e7c20 */ /* 0x002fc60008410000 */
[----:B------:R-:W1:Y:S01]  /*0b70*/  LDS R30, [R6+0x6400] ;  /* 0x00640000061e7984 */ /* 0x000e620000000800 */
[----:B0-----:R-:W-:-:S03]  /*0b80*/  FMUL.FTZ R31, R34, UR5 ;  /* 0x00000005221f7c20 */ /* 0x001fc60008410000 */
[----:B------:R-:W0:Y:S01]  /*0b90*/  LDS R36, [R6+0x7000] ;  /* 0x0070000006247984 */ /* 0x000e220000000800 */
[----:B--2---:R-:W-:-:S03]  /*0ba0*/  FMUL.FTZ R34, R32, UR5 ;  /* 0x0000000520227c20 */ /* 0x004fc60008410000 */
[----:B------:R-:W2:Y:S01]  /*0bb0*/  LDS R29, [R6+0x7400] ;  /* 0x00740000061d7984 */ /* 0x000ea20000000800 */
[----:B---3--:R-:W-:Y:S01]  /*0bc0*/  FMUL.FTZ R18, R18, UR5 ;  /* 0x0000000512127c20 */ /* 0x008fe20008410000 */
[----:B------:R-:W-:Y:S02]  /*0bd0*/  F2FP.F16.F32.PACK_AB R31, R34, R31 ;  /* 0x0000001f221f723e */ /* 0x000fe400000000ff */
[----:B------:R-:W3:Y:S01]  /*0be0*/  LDS R21, [R6+0x7800] ;  /* 0x0078000006157984 */ /* 0x000ee20000000800 */
[----:B------:R-:W-:Y:S01]  /*0bf0*/  LEA R34, R8, UR4, 0x1 ;  /* 0x0000000408227c11 */ /* 0x000fe2000f8e08ff */
[----:B----4-:R-:W-:Y:S01]  /*0c00*/  FMUL.FTZ R25, R25, UR5 ;  /* 0x0000000519197c20 */ /* 0x010fe20008410000 */
[----:B------:R-:W-:Y:S01]  /*0c10*/  LOP3.LUT R8, R4, 0x38, RZ, 0xc0, !PT ;  /* 0x0000003804087812 */ /* 0x000fe200078ec0ff */
[----:B------:R-:W4:Y:S01]  /*0c20*/  LDS R22, [R6+0x7c00] ;  /* 0x007c000006167984 */ /* 0x000f220000000800 */
[----:B-----5:R-:W-:Y:S02]  /*0c30*/  FMUL.FTZ R17, R17, UR5 ;  /* 0x0000000511117c20 */ /* 0x020fe40008410000 */
[----:B------:R-:W-:Y:S01]  /*0c40*/  F2FP.F16.F32.PACK_AB R25, R25, R18 ;  /* 0x000000121919723e */ /* 0x000fe200000000ff */
        /* <DEDUP_REMOVED lines=9> */
[----:B------:R-:W5:Y:S01]  /*0ce0*/  LDS R27, [R6+0xa800] ;  /* 0x00a80000061b7984 */ /* 0x000f620000000800 */
[----:B------:R-:W-:-:S03]  /*0cf0*/  FMUL.FTZ R35, R35, UR5 ;  /* 0x0000000523237c20 */ /* 0x000fc60008410000 */
[----:B------:R-:W5:Y:S01]  /*0d00*/  LDS R28, [R6+0xac00] ;  /* 0x00ac0000061c7984 */ /* 0x000f620000000800 */
[----:B-1----:R-:W-:Y:S01]  /*0d10*/  FMUL.FTZ R48, R30, UR5 ;  /* 0x000000051e307c20 */ /* 0x002fe20008410000 */
[----:B------:R-:W-:Y:S02]  /*0d20*/  F2FP.F16.F32.PACK_AB R30, R38, R33 ;  /* 0x00000021261e723e */ /* 0x000fe400000000ff */
[----:B------:R-:W1:Y:S01]  /*0d30*/  LDS R39, [R6+0xb000] ;  /* 0x00b0000006277984 */ /* 0x000e620000000800 */
[----:B0-----:R-:W-:Y:S01]  /*0d40*/  FMUL.FTZ R36, R36, UR5 ;  /* 0x0000000524247c20 */ /* 0x001fe20008410000 */
[----:B------:R-:W-:Y:S02]  /*0d50*/  F2FP.F16.F32.PACK_AB R32, R48, R35 ;  /* 0x000000233020723e */ /* 0x000fe400000000ff */
[----:B------:R-:W0:Y:S01]  /*0d60*/  LDS R43, [R6+0xb400] ;  /* 0x00b40000062b7984 */ /* 0x000e220000000800 */
[----:B--2---:R-:W-:Y:S01]  /*0d70*/  FMUL.FTZ R47, R29, UR5 ;  /* 0x000000051d2f7c20 */ /* 0x004fe20008410000 */
[----:B------:R-:W-:-:S02]  /*0d80*/  F2FP.F16.F32.PACK_AB R29, R46, R37 ;  /* 0x000000252e1d723e */ /* 0x000fc400000000ff */
[----:B------:R-:W2:Y:S01]  /*0d90*/  LDS R40, [R6+0xb800] ;  /* 0x00b8000006287984 */ /* 0x000ea20000000800 */
[----:B---3--:R-:W-:Y:S01]  /*0da0*/  FMUL.FTZ R21, R21, UR5 ;  /* 0x0000000515157c20 */ /* 0x008fe20008410000 */
[----:B------:R-:W-:Y:S02]  /*0db0*/  F2FP.F16.F32.PACK_AB R33, R47, R36 ;  /* 0x000000242f21723e */ /* 0x000fe400000000ff */
[----:B------:R3:W2:Y:S01]  /*0dc0*/  LDS R44, [R6+0xbc00] ;  /* 0x00bc0000062c7984 */ /* 0x0006a20000000800 */
[----:B----4-:R-:W-:-:S03]  /*0dd0*/  FMUL.FTZ R22, R22, UR5 ;  /* 0x0000000516167c20 */ /* 0x010fc60008410000 */
[----:B------:R4:W-:Y:S01]  /*0de0*/  STS [R34+0xc000], R9 ;  /* 0x00c0000922007388 */ /* 0x0009e20000000800 */
[----:B-----5:R-:W-:Y:S01]  /*0df0*/  FMUL.FTZ R20, R20, UR5 ;  /* 0x0000000514147c20 */ /* 0x020fe20008410000 */
[----:B------:R-:W-:Y:S01]  /*0e00*/  F2FP.F16.F32.PACK_AB R21, R22, R21 ;  /* 0x000000151615723e */ /* 0x000fe200000000ff */
[----:B---3--:R-:W-:Y:S01]  /*0e10*/  FMUL.FTZ R6, R7, UR5 ;  /* 0x0000000507067c20 */ /* 0x008fe20008410000 */
[----:B------:R-:W-:Y:S01]  /*0e20*/  STS [R34+0xc100], R10 ;  /* 0x00c1000a22007388 */ /* 0x000fe20000000800 */
[----:B------:R-:W-:Y:S01]  /*0e30*/  FMUL.FTZ R23, R23, UR5 ;  /* 0x0000000517177c20 */ /* 0x000fe20008410000 */
[----:B------:R-:W-:Y:S02]  /*0e40*/  FMUL.FTZ R26, R26, UR5 ;  /* 0x000000051a1a7c20 */ /* 0x000fe40008410000 */
[----:B------:R-:W-:Y:S01]  /*0e50*/  F2FP.F16.F32.PACK_AB R19, R6, R19 ;  /* 0x000000130613723e */ /* 0x000fe200000000ff */
[----:B----4-:R-:W-:Y:S01]  /*0e60*/  IMAD.MOV.U32 R9, RZ, RZ, RZ ;  /* 0x000000ffff097224 */ /* 0x010fe200078e00ff */
[----:B------:R-:W3:Y:S01]  /*0e70*/  LDC.64 R6, c[0x0][0x3c8] ;  /* 0x0000f200ff067b82 */ /* 0x000ee20000000a00 */
[----:B------:R3:W-:Y:S01]  /*0e80*/  STS [R34+0xc400], R11 ;  /* 0x00c4000b22007388 */ /* 0x0007e20000000800 */
[----:B------:R-:W-:Y:S01]  /*0e90*/  FMUL.FTZ R41, R41, UR5 ;  /* 0x0000000529297c20 */ /* 0x000fe20008410000 */
[----:B------:R-:W-:Y:S01]  /*0ea0*/  F2FP.F16.F32.PACK_AB R20, R23, R20 ;  /* 0x000000141714723e */ /* 0x000fe200000000ff */
[----:B------:R-:W-:Y:S01]  /*0eb0*/  FMUL.FTZ R27, R27, UR5 ;  /* 0x000000051b1b7c20 */ /* 0x000fe20008410000 */
[----:B------:R-:W-:Y:S02]  /*0ec0*/  STS [R34+0xd000], R13 ;  /* 0x00d0000d22007388 */ /* 0x000fe40000000800 */
[----:B------:R-:W-:Y:S01]  /*0ed0*/  F2FP.F16.F32.PACK_AB R26, R41, R26 ;  /* 0x0000001a291a723e */ /* 0x000fe200000000ff */
[----:B------:R-:W-:Y:S01]  /*0ee0*/  FMUL.FTZ R28, R28, UR5 ;  /* 0x000000051c1c7c20 */ /* 0x000fe20008410000 */
[----:B------:R-:W-:Y:S01]  /*0ef0*/  STS [R34+0xd100], R14 ;  /* 0x00d1000e22007388 */ /* 0x000fe20000000800 */
[----:B-1----:R-:W-:-:S03]  /*0f00*/  FMUL.FTZ R39, R39, UR5 ;  /* 0x0000000527277c20 */ /* 0x002fc60008410000 */
[----:B------:R-:W-:Y:S01]  /*0f10*/  F2FP.F16.F32.PACK_AB R27, R28, R27 ;  /* 0x0000001b1c1b723e */ /* 0x000fe200000000ff */
[----:B------:R-:W-:Y:S01]  /*0f20*/  STS [R34+0xc500], R12 ;  /* 0x00c5000c22007388 */ /* 0x000fe20000000800 */
[----:B------:R-:W-:Y:S01]  /*0f30*/  LEA R28, R5, UR4, 0x1 ;  /* 0x00000004051c7c11 */ /* 0x000fe2000f8e08ff */
[----:B0-----:R-:W-:Y:S02]  /*0f40*/  FMUL.FTZ R18, R43, UR5 ;  /* 0x000000052b127c20 */ /* 0x001fe40008410000 */
[----:B------:R-:W-:Y:S01]  /*0f50*/  STS [R34+0xd400], R15 ;  /* 0x00d4000f22007388 */ /* 0x000fe20000000800 */
[----:B--2---:R-:W-:Y:S02]  /*0f60*/  FMUL.FTZ R40, R40, UR5 ;  /* 0x0000000528287c20 */ /* 0x004fe40008410000 */
[----:B------:R-:W-:Y:S01]  /*0f70*/  F2FP.F16.F32.PACK_AB R18, R18, R39 ;  /* 0x000000271212723e */ /* 0x000fe200000000ff */
[----:B------:R-:W-:Y:S01]  /*0f80*/  STS [R34+0xd500], R16 ;  /* 0x00d5001022007388 */ /* 0x000fe20000000800 */
[----:B---3--:R-:W-:-:S04]  /*0f90*/  IMAD.WIDE.U32 R10, R6, UR8, R8 ;  /* 0x00000008060a7c25 */ /* 0x008fc8000f8e0008 */
[----:B------:R-:W-:Y:S01]  /*0fa0*/  FMUL.FTZ R17, R44, UR5 ;  /* 0x000000052c117c20 */ /* 0x000fe20008410000 */
[----:B------:R-:W-:Y:S01]  /*0fb0*/  UIADD3 UR5, UPT, UPT, UR4, 0xc000, URZ ;  /* 0x0000c00004057890 */ /* 0x000fe2000fffe0ff */
[----:B------:R-:W-:Y:S01]  /*0fc0*/  STS [R34+0xe000], R42 ;  /* 0x00e0002a22007388 */ /* 0x000fe20000000800 */
[----:B------:R-:W-:Y:S02]  /*0fd0*/  IMAD R11, R7, UR8, R11 ;  /* 0x00000008070b7c24 */ /* 0x000fe4000f8e020b */
[----:B------:R-:W-:Y:S01]  /*0fe0*/  F2FP.F16.F32.PACK_AB R17, R17, R40 ;  /* 0x000000281111723e */ /* 0x000fe200000000ff */
[----:B------:R-:W-:Y:S01]  /*0ff0*/  STS [R34+0xe100], R45 ;  /* 0x00e1002d22007388 */ /* 0x000fe20000000800 */
[----:B------:R-:W-:-:S03]  /*1000*/  IMAD.WIDE.U32 R10, R0, UR10, R10 ;  /* 0x0000000a000a7c25 */ /* 0x000fc6000f8e000a */
[----:B------:R-:W-:Y:S01]  /*1010*/  STS [R34+0xf000], R32 ;  /* 0x00f0002022007388 */ /* 0x000fe20000000800 */
[----:B------:R-:W-:Y:S01]  /*1020*/  IMAD R23, R0, UR11, R11 ;  /* 0x0000000b00177c24 */ /* 0x000fe2000f8e020b */
[C---:B------:R-:W-:Y:S02]  /*1030*/  LOP3.LUT R0, R8.reuse, 0x40, RZ, 0xfc, !PT ;  /* 0x0000004008007812 */ /* 0x040fe400078efcff */
[----:B------:R-:W-:Y:S04]  /*1040*/  STS [R34+0xf100], R31 ;  /* 0x00f1001f22007388 */ /* 0x000fe80000000800 */
[----:B------:R-:W-:Y:S04]  /*1050*/  STS [R34+0xe400], R29 ;  /* 0x00e4001d22007388 */ /* 0x000fe80000000800 */
[----:B------:R-:W-:Y:S04]  /*1060*/  STS [R34+0xe500], R30 ;  /* 0x00e5001e22007388 */ /* 0x000fe80000000800 */
[----:B------:R-:W-:Y:S04]  /*1070*/  STS [R34+0xf400], R33 ;  /* 0x00f4002122007388 */ /* 0x000fe80000000800 */
[----:B------:R-:W-:Y:S04]  /*1080*/  STS [R34+0xf500], R21 ;  /* 0x00f5001522007388 */ /* 0x000fe80000000800 */
[----:B------:R-:W-:Y:S04]  /*1090*/  STS [R34+0x10000], R25 ;  /* 0x0100001922007388 */ /* 0x000fe80000000800 */
[----:B------:R-:W-:Y:S04]  /*10a0*/  STS [R34+0x10100], R24 ;  /* 0x0101001822007388 */ /* 0x000fe80000000800 */
[----:B------:R0:W-:Y:S04]  /*10b0*/  STS [R34+0x11000], R26 ;  /* 0x0110001a22007388 */ /* 0x0001e80000000800 */
[----:B------:R1:W-:Y:S04]  /*10c0*/  STS [R34+0x11100], R27 ;  /* 0x0111001b22007388 */ /* 0x0003e80000000800 */
[----:B------:R2:W-:Y:S01]  /*10d0*/  STS [R34+0x10400], R20 ;  /* 0x0104001422007388 */ /* 0x0005e20000000800 */
[----:B0-----:R-:W-:-:S03]  /*10e0*/  LOP3.LUT R26, R8, 0x80, RZ, 0xfc, !PT ;  /* 0x00000080081a7812 */ /* 0x001fc600078efcff */
[----:B------:R2:W-:Y:S01]  /*10f0*/  STS [R34+0x10500], R19 ;  /* 0x0105001322007388 */ /* 0x0005e20000000800 */
[----:B-1----:R-:W-:-:S03]  /*1100*/  LEA R27, R5, UR5, 0x1 ;  /* 0x00000005051b7c11 */ /* 0x002fc6000f8e08ff */
[----:B------:R2:W-:Y:S04]  /*1110*/  STS [R34+0x11400], R18 ;  /* 0x0114001222007388 */ /* 0x0005e80000000800 */
[----:B------:R2:W-:Y:S01]  /*1120*/  STS [R34+0x11500], R17 ;  /* 0x0115001122007388 */ /* 0x0005e20000000800 */
[----:B------:R-:W-:Y:S06]  /*1130*/  BAR.SYNC.DEFER_BLOCKING 0x0 ;  /* 0x0000000000007b1d */ /* 0x000fec0000010000 */
[----:B------:R-:W-:Y:S05]  /*1140*/  @P1 BRA `(.L_x_74) ;  /* 0x00000000004c1947 */ /* 0x000fea0003800000 */
[----:B------:R-:W0:Y:S01]  /*1150*/  LDCU UR4, c[0x0][0x3b4] ;  /* 0x00007680ff0477ac */ /* 0x000e220008000800 */
[----:B------:R-:W1:Y:S01]  /*1160*/  LDS.128 R12, [R27+0x2000] ;  /* 0x002000001b0c7984 */ /* 0x000e620000000c00 */
[----:B------:R-:W-:Y:S01]  /*1170*/  IMAD.MOV.U32 R22, RZ, RZ, R10 ;  /* 0x000000ffff167224 */ /* 0x000fe200078e000a */
[----:B------:R-:W3:Y:S02]  /*1180*/  LDCU.64 UR8, c[0x0][0x3c0] ;  /* 0x00007800ff0877ac */ /* 0x000ee40008000a00 */
[----:B--2---:R-:W2:Y:S01]  /*1190*/  LDS.128 R16, [R27+0x4000] ;  /* 0x004000001b107984 */ /* 0x004ea20000000c00 */
[----:B------:R-:W4:Y:S01]  /*11a0*/  LDCU.64 UR10, c[0x0][0x3a8] ;  /* 0x00007500ff0a77ac */ /* 0x000f220008000a00 */
[----:B0-----:R-:W-:Y:S02]  /*11b0*/  ISETP.GE.AND P1, PT, R8, UR4, PT ;  /* 0x0000000408007c0c */ /* 0x001fe4000bf26270 */
[----:B------:R-:W-:Y:S01]  /*11c0*/  ISETP.GE.AND P2, PT, R0, UR4, PT ;  /* 0x0000000400007c0c */ /* 0x000fe2000bf46270 */
[----:B---3--:R-:W-:Y:S01]  /*11d0*/  IMAD R25, R3, UR8, RZ ;  /* 0x0000000803197c24 */ /* 0x008fe2000f8e02ff */
[----:B------:R-:W-:Y:S01]  /*11e0*/  ISETP.GE.AND P3, PT, R26, UR4, PT ;  /* 0x000000041a007c0c */ /* 0x000fe2000bf66270 */
[----:B------:R-:W-:-:S04]  /*11f0*/  IMAD.WIDE.U32 R20, R2, UR8, R22 ;  /* 0x0000000802147c25 */ /* 0x000fc8000f8e0016 */
[----:B------:R-:W-:Y:S01]  /*1200*/  IMAD R25, R2, UR9, R25 ;  /* 0x0000000902197c24 */ /* 0x000fe2000f8e0219 */
[----:B----4-:R-:W-:-:S03]  /*1210*/  LEA R24, P4, R20, UR10, 0x1 ;  /* 0x0000000a14187c11 */ /* 0x010fc6000f8808ff */
[----:B------:R-:W0:Y:S01]  /*1220*/  @!P1 LDS.128 R4, [R27] ;  /* 0x000000001b049984 */ /* 0x000e220000000c00 */
[----:B------:R-:W-:-:S04]  /*1230*/  IADD3 R21, PT, PT, R21, R25, RZ ;  /* 0x0000001915157210 */ /* 0x000fc80007ffe0ff */
[----:B------:R-:W-:-:S05]  /*1240*/  LEA.HI.X R25, R20, UR11, R21, 0x1, P4 ;  /* 0x0000000b14197c11 */ /* 0x000fca000a0f0c15 */
[----:B-1----:R1:W-:Y:S04]  /*1250*/  @!P2 STG.E.128 desc[UR6][R24.64+0x80], R12 ;  /* 0x0000800c1800a986 */ /* 0x0023e8000c101d06 */
[----:B--2---:R1:W-:Y:S04]  /*1260*/  @!P3 STG.E.128 desc[UR6][R24.64+0x100], R16 ;  /* 0x000100101800b986 */ /* 0x0043e8000c101d06 */
[----:B0-----:R1:W-:Y:S02]  /*1270*/  @!P1 STG.E.128 desc[UR6][R24.64], R4 ;  /* 0x0000000418009986 */ /* 0x0013e4000c101d06 */
.L_x_74:
[----:B------:R-:W-:Y:S05]  /*1280*/  BSYNC.RECONVERGENT B0 ;  /* 0x0000000000007941 */ /* 0x000fea0003800200 */
.L_x_73:
[----:B-1----:R0:W1:Y:S04]  /*1290*/  LDS.128 R12, [R28+0xc400] ;  /* 0x00c400001c0c7984 */ /* 0x0020680000000c00 */
[----:B------:R0:W3:Y:S01]  /*12a0*/  LDS.128 R4, [R28+0xe400] ;  /* 0x00e400001c047984 */ /* 0x0000e20000000c00 */
[----:B------:R-:W-:Y:S05]  /*12b0*/  @P0 EXIT ;  /* 0x000000000000094d */ /* 0x000fea0003800000 */
[----:B------:R-:W4:Y:S01]  /*12c0*/  LDCU.64 UR8, c[0x0][0x3c0] ;  /* 0x00007800ff0877ac */ /* 0x000f220008000a00 */
[----:B--2---:R2:W0:Y:S01]  /*12d0*/  LDS.128 R16, [R28+0x10400] ;  /* 0x010400001c107984 */ /* 0x0044220000000c00 */
[----:B------:R-:W-:Y:S01]  /*12e0*/  IADD3 R9, P0, PT, R2, 0x20, RZ ;  /* 0x0000002002097810 */ /* 0x000fe20007f1e0ff */
[----:B------:R-:W5:Y:S04]  /*12f0*/  LDCU UR4, c[0x0][0x3b4] ;  /* 0x00007680ff0477ac */ /* 0x000f680008000800 */
[----:B------:R-:W-:Y:S01]  /*1300*/  IMAD.X R2, RZ, RZ, R3, P0 ;  /* 0x000000ffff027224 */ /* 0x000fe200000e0603 */
[----:B------:R-:W2:Y:S01]  /*1310*/  LDCU.64 UR10, c[0x0][0x3a8] ;  /* 0x00007500ff0a77ac */ /* 0x000ea20008000a00 */
[----:B------:R-:W-:Y:S02]  /*1320*/  MOV R3, R23 ;  /* 0x0000001700037202 */ /* 0x000fe40000000f00 */
[----:B----4-:R-:W-:-:S02]  /*1330*/  IMAD R20, R2, UR8, RZ ;  /* 0x0000000802147c24 */ /* 0x010fc4000f8e02ff */
[----:B------:R-:W-:Y:S01]  /*1340*/  IMAD.MOV.U32 R2, RZ, RZ, R10 ;  /* 0x000000ffff027224 */ /* 0x000fe200078e000a */
[----:B-----5:R-:W-:-:S03]  /*1350*/  ISETP.GE.AND P1, PT, R8, UR4, PT ;  /* 0x0000000408007c0c */ /* 0x020fc6000bf26270 */
[C---:B------:R-:W-:Y:S01]  /*1360*/  IMAD.WIDE.U32 R2, R9.reuse, UR8, R2 ;  /* 0x0000000809027c25 */ /* 0x040fe2000f8e0002 */
[----:B------:R-:W-:Y:S02]  /*1370*/  ISETP.GE.AND P2, PT, R0, UR4, PT ;  /* 0x0000000400007c0c */ /* 0x000fe4000bf46270 */
[----:B------:R-:W-:Y:S01]  /*1380*/  ISETP.GE.AND P3, PT, R26, UR4, PT ;  /* 0x000000041a007c0c */ /* 0x000fe2000bf66270 */
[----:B------:R-:W-:Y:S01]  /*1390*/  IMAD R9, R9, UR9, R20 ;  /* 0x0000000909097c24 */ /* 0x000fe2000f8e0214 */
[----:B--2---:R-:W-:-:S03]  /*13a0*/  LEA R8, P0, R2, UR10, 0x1 ;  /* 0x0000000a02087c11 */ /* 0x004fc6000f8008ff */
[----:B------:R-:W-:-:S05]  /*13b0*/  IMAD.IADD R3, R3, 0x1, R9 ;  /* 0x0000000103037824 */ /* 0x000fca00078e0209 */
[----:B------:R-:W-:-:S05]  /*13c0*/  LEA.HI.X R9, R2, UR11, R3, 0x1, P0 ;  /* 0x0000000b02097c11 */ /* 0x000fca00080f0c03 */
[----:B-1----:R1:W-:Y:S04]  /*13d0*/  @!P1 STG.E.128 desc[UR6][R8.64], R12 ;  /* 0x0000000c08009986 */ /* 0x0023e8000c101d06 */
[----:B---3--:R1:W-:Y:S01]  /*13e0*/  @!P2 STG.E.128 desc[UR6][R8.64+0x80], R4 ;  /* 0x000080040800a986 */ /* 0x0083e2000c101d06 */
[----:B0-----:R-:W-:Y:S05]  /*13f0*/  @P3 EXIT ;  /* 0x000000000000394d */ /* 0x001fea0003800000 */
[----:B------:R-:W-:Y:S01]  /*1400*/  STG.E.128 desc[UR6][R8.64+0x100], R16 ;  /* 0x0001001008007986 */ /* 0x000fe2000c101d06 */
[----:B------:R-:W-:Y:S05]  /*1410*/  EXIT ;  /* 0x000000000000794d */ /* 0x000fea0003800000 */
.L_x_75:
        /* <DEDUP_REMOVED lines=14> */
.L_x_143:


//--------------------- .text._ZN7cutlass13device_kernelIN5flash19enable_sm80_to_sm89INS1_16FlashAttnBwdSm80INS1_25CollectiveMainloopBwdSm80ILi2ELi1EN4cute5tupleIJNS5_1CILi64EEENS7_ILi80EEENS7_ILi192EEEEEENS_6half_tEfNS_4arch4Sm80ELb1ELb0ELb1ELb1ELb1ELb0ELb1ELb0ELi2ELi4ELi2ELi2ELb0EEENS1_24CollectiveEpilogueBwdGQAISB_fSE_Li256ELb1ELb1EEENS1_25SingleTileBwdLPTSchedulerILb1ELi80ELb1EEEEEEEEEvNT_6ParamsE --------------------------
	.section	.text._ZN7cutlass13device_kernelIN5flash19enable_sm80_to_sm89INS1_16FlashAttnBwdSm80INS1_25CollectiveMainloopBwdSm80ILi2ELi1EN4cute5tupleIJNS5_1CILi64EEENS7_ILi80EEENS7_ILi192EEEEEENS_6half_tEfNS_4arch4Sm80ELb1ELb0ELb1ELb1ELb1ELb0ELb1ELb0ELi2ELi4ELi2ELi2ELb0EEENS1_24CollectiveEpilogueBwdGQAISB_fSE_Li256ELb1ELb1EEENS1_25SingleTileBwdLPTSchedulerILb1ELi80ELb1EEEEEEEEEvNT_6ParamsE,"ax",@progbits
	.align	128
.text._ZN7cutlass13device_kernelIN5flash19enable_sm80_to_sm89INS1_16FlashAttnBwdSm80INS1_25CollectiveMainloopBwdSm80ILi2ELi1EN4cute5tupleIJNS5_1CILi64EEENS7_ILi80EEENS7_ILi192EEEEEENS_6half_tEfNS_4arch4Sm80ELb1ELb0ELb1ELb1ELb1ELb0ELb1ELb0ELi2ELi4ELi2ELi2ELb0EEENS1_24CollectiveEpilogueBwdGQAISB_fSE_Li256ELb1ELb1EEENS1_25SingleTileBwdLPTSchedulerILb1ELi80ELb1EEEEEEEEEvNT_6ParamsE:
        .type           _ZN7cutlass13device_kernelIN5flash19enable_sm80_to_sm89INS1_16FlashAttnBwdSm80INS1_25CollectiveMainloopBwdSm80ILi2ELi1EN4cute5tupleIJNS5_1CILi64EEENS7_ILi80EEENS7_ILi192EEEEEENS_6half_tEfNS_4arch4Sm80ELb1ELb0ELb1ELb1ELb1ELb0ELb1ELb0ELi2ELi4ELi2ELi2ELb0EEENS1_24CollectiveEpilogueBwdGQAISB_fSE_Li256ELb1ELb1EEENS1_25SingleTileBwdLPTSchedulerILb1ELi80ELb1EEEEEEEEEvNT_6ParamsE,@function
        .size           _ZN7cutlass13device_kernelIN5flash19enable_sm80_to_sm89INS1_16FlashAttnBwdSm80INS1_25CollectiveMainloopBwdSm80ILi2ELi1EN4cute5tupleIJNS5_1CILi64EEENS7_ILi80EEENS7_ILi192EEEEEENS_6half_tEfNS_4arch4Sm80ELb1ELb0ELb1ELb1ELb1ELb0ELb1ELb0ELi2ELi4ELi2ELi2ELb0EEENS1_24CollectiveEpilogueBwdGQAISB_fSE_Li256ELb1ELb1EEENS1_25SingleTileBwdLPTSchedulerILb1ELi80ELb1EEEEEEEEEvNT_6ParamsE,(.L_x_144 - _ZN7cutlass13device_kernelIN5flash19enable_sm80_to_sm89INS1_16FlashAttnBwdSm80INS1_25CollectiveMainloopBwdSm80ILi2ELi1EN4cute5tupleIJNS5_1CILi64EEENS7_ILi80EEENS7_ILi192EEEEEENS_6half_tEfNS_4arch4Sm80ELb1ELb0ELb1ELb1ELb1ELb0ELb1ELb0ELi2ELi4ELi2ELi2ELb0EEENS1_24CollectiveEpilogueBwdGQAISB_fSE_Li256ELb1ELb1EEENS1_25SingleTileBwdLPTSchedulerILb1ELi80ELb1EEEEEEEEEvNT_6ParamsE)
        .other          _ZN7cutlass13device_kernelIN5flash19enable_sm80_to_sm89INS1_16FlashAttnBwdSm80INS1_25CollectiveMainloopBwdSm80ILi2ELi1EN4cute5tupleIJNS5_1CILi64EEENS7_ILi80EEENS7_ILi192EEEEEENS_6half_tEfNS_4arch4Sm80ELb1ELb0ELb1ELb1ELb1ELb0ELb1ELb0ELi2ELi4ELi2ELi2ELb0EEENS1_24CollectiveEpilogueBwdGQAISB_fSE_Li256ELb1ELb1EEENS1_25SingleTileBwdLPTSchedulerILb1ELi80ELb1EEEEEEEEEvNT_6ParamsE,@"STO_CUDA_ENTRY STV_DEFAULT"
_ZN7cutlass13device_kernelIN5flash19enable_sm80_to_sm89INS1_16FlashAttnBwdSm80INS1_25CollectiveMainloopBwdSm80ILi2ELi1EN4cute5tupleIJNS5_1CILi64EEENS7_ILi80EEENS7_ILi192EEEEEENS_6half_tEfNS_4arch4Sm80ELb1ELb0ELb1ELb1ELb1ELb0ELb1ELb0ELi2ELi4ELi2ELi2ELb0EEENS1_24CollectiveEpilogueBwdGQAISB_fSE_Li256ELb1ELb1EEENS1_25SingleTileBwdLPTSchedulerILb1ELi80ELb1EEEEEEEEEvNT_6ParamsE:
[----:B------:R-:W-:Y:S01]  /*0000*/  LDC R1, c[0x0][0x37c] ;  /* 0x0000df00ff017b82 */ /* 0x000fe20000000800 */
[----:B------:R-:W-:Y:S05]  /*0010*/  EXIT ;  /* 0x000000000000794d */ /* 0x000fea0003800000 */
.L_x_76:
        /* <DEDUP_REMOVED lines=14> */
.L_x_144:


//--------------------- .text._ZN7cutlass13device_kernelIN5flash22FlashAttnBwdPreprocessIN4cute5tupleIJNS3_1CILi64EEENS5_ILi192EEEEEENS_6half_tEfNS_4arch4Sm80ELb1ELb1EEEEEvNT_6ParamsE --------------------------
	.section	.text._ZN7cutlass13device_kernelIN5flash22FlashAttnBwdPreprocessIN4cute5tupleIJNS3_1CILi64EEENS5_ILi192EEEEEENS_6half_tEfNS_4arch4Sm80ELb1ELb1EEEEEvNT_6ParamsE,"ax",@progbits
	.align	128
.text._ZN7cutlass13device_kernelIN5flash22FlashAttnBwdPreprocessIN4cute5tupleIJNS3_1CILi64EEENS5_ILi192EEEEEENS_6half_tEfNS_4arch4Sm80ELb1ELb1EEEEEvNT_6ParamsE:
        .type           _ZN7cutlass13device_kernelIN5flash22FlashAttnBwdPreprocessIN4cute5tupleIJNS3_1CILi64EEENS5_ILi192EEEEEENS_6half_tEfNS_4arch4Sm80ELb1ELb1EEEEEvNT_6ParamsE,@function
        .size           _ZN7cutlass13device_kernelIN5flash22FlashAttnBwdPreprocessIN4cute5tupleIJNS3_1CILi64EEENS5_ILi192EEEEEENS_6half_tEfNS_4arch4Sm80ELb1ELb1EEEEEvNT_6ParamsE,(.L_x_145 - _ZN7cutlass13device_kernelIN5flash22FlashAttnBwdPreprocessIN4cute5tupleIJNS3_1CILi64EEENS5_ILi192EEEEEENS_6half_tEfNS_4arch4Sm80ELb1ELb1EEEEEvNT_6ParamsE)
        .other          _ZN7cutlass13device_kernelIN5flash22FlashAttnBwdPreprocessIN4cute5tupleIJNS3_1CILi64EEENS5_ILi192EEEEEENS_6half_tEfNS_4arch4Sm80ELb1ELb1EEEEEvNT_6ParamsE,@"STO_CUDA_ENTRY STV_DEFAULT"
_ZN7cutlass13device_kernelIN5flash22FlashAttnBwdPreprocessIN4cute5tupleIJNS3_1CILi64EEENS5_ILi192EEEEEENS_6half_tEfNS_4arch4Sm80ELb1ELb1EEEEEvNT_6ParamsE:
[----:B------:R-:W-:Y:S08]  /*0000*/  LDC R1, c[0x0][0x37c] ;  /* 0x0000df00ff017b82 */ /* 0x000ff00000000800 */
[----:B------:R-:W0:Y:S01]  /*0010*/  LDC.64 R6, c[0x0][0x460] ;  /* 0x00011800ff067b82 */ /* 0x000e220000000a00 */
[----:B------:R-:W1:Y:S01]  /*0020*/  S2R R61, SR_CTAID.X ;  /* 0x00000000003d7919 */ /* 0x000e620000002500 */
[----:B------:R-:W2:Y:S01]  /*0030*/  LDCU.64 UR4, c[0x0][0x358] ;  /* 0x00006b00ff0477ac */ /* 0x000ea20008000a00 */
[----:B------:R-:W3:Y:S05]  /*0040*/  S2R R56, SR_CTAID.Z ;  /* 0x0000000000387919 */ /* 0x000eea0000002700 */
[----:B------:R-:W4:Y:S01]  /*0050*/  S2UR UR6, SR_CTAID.Y ;  /* 0x00000000000679c3 */ /* 0x000f220000002600 */
[----:B0-----:R-:W-:-:S04]  /*0060*/  ISETP.NE.U32.AND P0, PT, R6, RZ, PT ;  /* 0x000000ff0600720c */ /* 0x001fc80003f05070 */
[----:B------:R-:W-:-:S13]  /*0070*/  ISETP.NE.AND.EX P1, PT, R7, RZ, PT, P0 ;  /* 0x000000ff0700720c */ /* 0x000fda0003f25300 */
[----:B-1234-:R-:W-:Y:S05]  /*0080*/  @P1 BRA `(.L_x_77) ;  /* 0x0000000000241947 */ /* 0x01efea0003800000 */
[----:B------:R-:W0:Y:S01]  /*0090*/  LDCU.64 UR8, c[0x0][0x468] ;  /* 0x00008d00ff0877ac */ /* 0x000e220008000a00 */
[----:B------:R-:W-:Y:S01]  /*00a0*/  HFMA2 R59, -RZ, RZ, 0, 0 ;  /* 0x00000000ff3b7431 */ /* 0x000fe200000001ff */
[----:B------:R-:W-:Y:S01]  /*00b0*/  CS2R R4, SRZ ;  /* 0x0000000000047805 */ /* 0x000fe2000001ff00 */
[----:B------:R-:W1:Y:S01]  /*00c0*/  LDCU UR7, c[0x0][0x388] ;  /* 0x00007100ff0777ac */ /* 0x000e620008000800 */
[----:B0-----:R-:W-:-:S04]  /*00d0*/  UISETP.NE.U32.AND UP0, UPT, UR8, URZ, UPT ;  /* 0x000000ff0800728c */ /* 0x001fc8000bf05070 */
[----:B------:R-:W-:Y:S01]  /*00e0*/  UISETP.NE.AND.EX UP0, UPT, UR9, URZ, UPT, UP0 ;  /* 0x000000ff0900728c */ /* 0x000fe2000bf05300 */
[----:B-1----:R-:W-:-:S08]  /*00f0*/  MOV R57, UR7 ;  /* 0x0000000700397c02 */ /* 0x002fd00008000f00 */
[----:B------:R-:W-:Y:S05]  /*0100*/  BRA.U !UP0, `(.L_x_78) ;  /* 0x00000001084c7547 */ /* 0x000fea000b800000 */
[----:B------:R-:W-:Y:S05]  /*0110*/  BRA `(.L_x_79) ;  /* 0x0000000000307947 */ /* 0x000fea0003800000 */
.L_x_77:
[----:B------:R-:W0:Y:S01]  /*0120*/  LDC.64 R2, c[0x0][0x460] ;  /* 0x00011800ff027b82 */ /* 0x000e220000000a00 */
[----:B------:R-:W1:Y:S01]  /*0130*/  LDCU.64 UR8, c[0x0][0x468] ;  /* 0x00008d00ff0877ac */ /* 0x000e620008000a00 */
[----:B0-----:R-:W-:-:S05]  /*0140*/  IMAD.WIDE.U32 R2, R56, 0x4, R2 ;  /* 0x0000000438027825 */ /* 0x001fca00078e0002 */
[----:B------:R-:W2:Y:S01]  /*0150*/  LDG.E R4, desc[UR4][R2.64] ;  /* 0x0000000402047981 */ /* 0x000ea2000c1e1900 */
[----:B-1----:R-:W-:-:S04]  /*0160*/  UISETP.NE.U32.AND UP0, UPT, UR8, URZ, UPT ;  /* 0x000000ff0800728c */ /* 0x002fc8000bf05070 */
[----:B------:R-:W-:Y:S01]  /*0170*/  UISETP.NE.AND.EX UP0, UPT, UR9, URZ, UPT, UP0 ;  /* 0x000000ff0900728c */ /* 0x000fe2000bf05300 */
[----:B--2---:R-:W-:-:S04]  /*0180*/  LEA R0, R56, R4, 0x6 ;  /* 0x0000000438007211 */ /* 0x004fc800078e30ff */
[----:B------:R-:W-:-:S04]  /*0190*/  SHF.R.S32.HI R5, RZ, 0x1f, R0 ;  /* 0x0000001fff057819 */ /* 0x000fc80000011400 */
[----:B------:R-:W-:Y:S02]  /*01a0*/  LEA.HI R0, R5, R0, RZ, 0x6 ;  /* 0x0000000005007211 */ /* 0x000fe400078f30ff */
[----:B------:R-:W-:Y:S02]  /*01b0*/  SHF.R.S32.HI R5, RZ, 0x1f, R4 ;  /* 0x0000001fff057819 */ /* 0x000fe40000011404 */
[----:B------:R-:W-:Y:S01]  /*01c0*/  LOP3.LUT R59, R0, 0xffffffc0, RZ, 0xc0, !PT ;  /* 0xffffffc0003b7812 */ /* 0x000fe200078ec0ff */
[----:B------:R-:W-:Y:S06]  /*01d0*/  BRA.U !UP0, `(.L_x_80) ;  /* 0x0000000108107547 */ /* 0x000fec000b800000 */
.L_x_79:
[----:B------:R-:W0:Y:S02]  /*01e0*/  LDC.64 R2, c[0x0][0x468] ;  /* 0x00011a00ff027b82 */ /* 0x000e240000000a00 */
[----:B0-----:R-:W-:-:S05]  /*01f0*/  IMAD.WIDE.U32 R2, R56, 0x4, R2 ;  /* 0x0000000438027825 */ /* 0x001fca00078e0002 */
[----:B------:R0:W5:Y:S01]  /*0200*/  LDG.E R57, desc[UR4][R2.64] ;  /* 0x0000000402397981 */ /* 0x000162000c1e1900 */
[----:B------:R-:W-:Y:S05]  /*0210*/  BRA `(.L_x_78) ;  /* 0x0000000000087947 */ /* 0x000fea0003800000 */
.L_x_80:
[----:B------:R-:W2:Y:S02]  /*0220*/  LDG.E R3, desc[UR4][R2.64+0x4] ;  /* 0x0000040402037981 */ /* 0x000ea4000c1e1900 */
[----:B--2---:R-:W-:-:S07]  /*0230*/  IADD3 R57, PT, PT, -R4, R3, RZ ;  /* 0x0000000304397210 */ /* 0x004fce0007ffe1ff */
.L_x_78:
[----:B------:R-:W1:Y:S01]  /*0240*/  S2R R55, SR_TID.X ;  /* 0x0000000000377919 */ /* 0x000e620000002100 */
[----:B------:R-:W-:Y:S02]  /*0250*/  SHF.L.U32 R54, R61, 0x6, RZ ;  /* 0x000000063d367819 */ /* 0x000fe400000006ff */
[----:B------:R-:W-:Y:S02]  /*0260*/  ISETP.NE.AND.EX P0, PT, R7, RZ, PT, P0 ;  /* 0x000000ff0700720c */ /* 0x000fe40003f05300 */
[----:B-----5:R-:W-:-:S13]  /*0270*/  ISETP.GT.AND P2, PT, R57, R54, PT ;  /* 0x000000363900720c */ /* 0x020fda0003f44270 */
[----:B------:R-:W-:Y:S05]  /*0280*/  @!P2 EXIT P0 ;  /* 0x000000000000a94d */ /* 0x000fea0000000000 */
[----:B------:R-:W-:Y:S01]  /*0290*/  IADD3 R53, PT, PT, -R54, R57, RZ ;  /* 0x0000003936357210 */ /* 0x000fe20007ffe1ff */
[----:B------:R-:W2:Y:S01]  /*02a0*/  LDC.64 R6, c[0x0][0x400] ;  /* 0x00010000ff067b82 */ /* 0x000ea20000000a00 */
[----:B------:R-:W-:Y:S02]  /*02b0*/  SEL R52, R56, RZ, !P1 ;  /* 0x000000ff38347207 */ /* 0x000fe40004800000 */
[C---:B-1----:R-:W-:Y:S02]  /*02c0*/  ISETP.GE.AND P0, PT, R55.reuse, R53, PT ;  /* 0x000000353700720c */ /* 0x042fe40003f06270 */
[----:B------:R-:W-:Y:S02]  /*02d0*/  MOV R74, 0x7f800000 ;  /* 0x7f800000004a7802 */ /* 0x000fe40000000f00 */
[----:B------:R-:W-:Y:S01]  /*02e0*/  ISETP.GT.U32.OR P0, PT, R55, 0x3f, P0 ;  /* 0x0000003f3700780c */ /* 0x000fe20000704470 */
[----:B------:R-:W1:Y:S08]  /*02f0*/  LDC.64 R8, c[0x0][0x408] ;  /* 0x00010200ff087b82 */ /* 0x000e700000000a00 */
[----:B------:R-:W3:Y:S04]  /*0300*/  LDC.64 R12, c[0x0][0x3a0] ;  /* 0x0000e800ff0c7b82 */ /* 0x000ee80000000a00 */
[----:B0-----:R-:W-:-:S04]  /*0310*/  @!P0 IADD3 R3, PT, PT, R54, R55, RZ ;  /* 0x0000003736038210 */ /* 0x001fc80007ffe0ff */
[----:B------:R-:W0:Y:S01]  /*0320*/  @!P0 LDC.64 R10, c[0x0][0x3f8] ;  /* 0x0000fe00ff0a8b82 */ /* 0x000e220000000a00 */
[----:B------:R-:W-:-:S04]  /*0330*/  @!P0 IADD3 R2, P2, PT, R3, R4, RZ ;  /* 0x0000000403028210 */ /* 0x000fc80007f5e0ff */
[----:B------:R-:W-:-:S03]  /*0340*/  @!P0 IADD3.X R3, PT, PT, RZ, R5, RZ, P2, !PT ;  /* 0x00000005ff038210 */ /* 0x000fc600017fe4ff */
[----:B------:R-:W4:Y:S01]  /*0350*/  LDC.64 R14, c[0x0][0x3c0] ;  /* 0x0000f000ff0e7b82 */ /* 0x000f220000000a00 */
[----:B--2---:R-:W-:-:S04]  /*0360*/  @!P0 IMAD.WIDE.U32 R2, R6, UR6, R2 ;  /* 0x0000000606028c25 */ /* 0x004fc8000f8e0002 */
[----:B------:R-:W-:-:S03]  /*0370*/  @!P0 IMAD R3, R7, UR6, R3 ;  /* 0x0000000607038c24 */ /* 0x000fc6000f8e0203 */
[----:B------:R-:W2:Y:S01]  /*0380*/  LDC.64 R32, c[0x0][0x3a8] ;  /* 0x0000ea00ff207b82 */ /* 0x000ea20000000a00 */
[----:B-1----:R-:W-:-:S04]  /*0390*/  @!P0 IMAD.WIDE.U32 R2, R52, R8, R2 ;  /* 0x0000000834028225 */ /* 0x002fc800078e0002 */
[----:B------:R-:W-:Y:S01]  /*03a0*/  @!P0 IMAD R0, R52, R9, R3 ;  /* 0x0000000934008224 */ /* 0x000fe200078e0203 */
[C---:B0-----:R-:W-:Y:S02]  /*03b0*/  @!P0 LEA R6, P1, R2.reuse, R10, 0x2 ;  /* 0x0000000a02068211 */ /* 0x041fe400078210ff */
[----:B------:R-:W0:Y:S02]  /*03c0*/  LDC.64 R64, c[0x0][0x3c8] ;  /* 0x0000f200ff407b82 */ /* 0x000e240000000a00 */
[----:B------:R-:W-:Y:S02]  /*03d0*/  @!P0 LEA.HI.X R7, R2, R11, R0, 0x2, P1 ;  /* 0x0000000b02078211 */ /* 0x000fe400008f1400 */
[----:B------:R-:W-:Y:S01]  /*03e0*/  SHF.R.U32.HI R0, RZ, 0x3, R55 ;  /* 0x00000003ff007819 */ /* 0x000fe20000011637 */
[----:B------:R-:W-:Y:S01]  /*03f0*/  HFMA2 R3, -RZ, RZ, 0, 0 ;  /* 0x00000000ff037431 */ /* 0x000fe200000001ff */
[----:B------:R-:W-:Y:S01]  /*0400*/  SHF.L.U32 R2, R55, 0x3, RZ ;  /* 0x0000000337027819 */ /* 0x000fe200000006ff */
[----:B------:R1:W5:Y:S01]  /*0410*/  @!P0 LDG.E R74, desc[UR4][R6.64] ;  /* 0x00000004064a8981 */ /* 0x000362000c1e1900 */
[----:B------:R-:W-:Y:S01]  /*0420*/  IADD3 R66, P0, PT, R0, R4, RZ ;  /* 0x0000000400427210 */ /* 0x000fe20007f1e0ff */
[----:B------:R-:W-:Y:S01]  /*0430*/  BSSY.RECONVERGENT B0, `(.L_x_81) ;  /* 0x000002e000007945 */ /* 0x000fe20003800200 */
[----:B------:R-:W-:-:S02]  /*0440*/  LOP3.LUT R2, R2, 0x38, RZ, 0xc0, !PT ;  /* 0x0000003802027812 */ /* 0x000fc400078ec0ff */
[----:B------:R-:W-:Y:S02]  /*0450*/  CS2R R16, SRZ ;  /* 0x0000000000107805 */ /* 0x000fe4000001ff00 */
[----:B------:R-:W-:Y:S02]  /*0460*/  IADD3.X R67, PT, PT, RZ, R5, RZ, P0, !PT ;  /* 0x00000005ff437210 */ /* 0x000fe400007fe4ff */
[----:B------:R-:W-:Y:S02]  /*0470*/  CS2R R18, SRZ ;  /* 0x0000000000127805 */ /* 0x000fe4000001ff00 */
[----:B------:R-:W-:Y:S01]  /*0480*/  ISETP.GE.AND P0, PT, R0, R53, PT ;  /* 0x000000350000720c */ /* 0x000fe20003f06270 */
[----:B---3--:R-:W-:Y:S01]  /*0490*/  IMAD.WIDE.U32 R8, R12, UR6, R2 ;  /* 0x000000060c087c25 */ /* 0x008fe2000f8e0002 */
[----:B------:R-:W-:Y:S02]  /*04a0*/  IADD3 R58, PT, PT, R0, 0x20, RZ ;  /* 0x00000020003a7810 */ /* 0x000fe40007ffe0ff */
[----:B------:R-:W-:-:S02]  /*04b0*/  CS2R R4, SRZ ;  /* 0x0000000000047805 */ /* 0x000fc4000001ff00 */
[----:B-1----:R-:W-:Y:S01]  /*04c0*/  CS2R R6, SRZ ;  /* 0x0000000000067805 */ /* 0x002fe2000001ff00 */
[----:B----4-:R-:W-:Y:S01]  /*04d0*/  IMAD.WIDE.U32 R10, R14, UR6, R2 ;  /* 0x000000060e0a7c25 */ /* 0x010fe2000f8e0002 */
[----:B------:R-:W-:Y:S02]  /*04e0*/  CS2R R20, SRZ ;  /* 0x0000000000147805 */ /* 0x000fe4000001ff00 */
[----:B------:R-:W-:Y:S02]  /*04f0*/  CS2R R22, SRZ ;  /* 0x0000000000167805 */ /* 0x000fe4000001ff00 */
[----:B------:R-:W-:Y:S01]  /*0500*/  CS2R R24, SRZ ;  /* 0x0000000000187805 */ /* 0x000fe2000001ff00 */
[----:B------:R-:W-:Y:S01]  /*0510*/  IMAD R9, R13, UR6, R9 ;  /* 0x000000060d097c24 */ /* 0x000fe2000f8e0209 */
[----:B------:R-:W-:Y:S01]  /*0520*/  CS2R R12, SRZ ;  /* 0x00000000000c7805 */ /* 0x000fe2000001ff00 */
[----:B------:R-:W-:Y:S01]  /*0530*/  IMAD R11, R15, UR6, R11 ;  /* 0x000000060f0b7c24 */ /* 0x000fe2000f8e020b */
[----:B------:R-:W-:Y:S01]  /*0540*/  CS2R R14, SRZ ;  /* 0x00000000000e7805 */ /* 0x000fe2000001ff00 */
[----:B--2---:R-:W-:Y:S01]  /*0550*/  IMAD.WIDE.U32 R28, R52, R32, R8 ;  /* 0x00000020341c7225 */ /* 0x004fe200078e0008 */
[----:B------:R-:W-:-:S02]  /*0560*/  CS2R R8, SRZ ;  /* 0x0000000000087805 */ /* 0x000fc4000001ff00 */
[----:B------:R-:W-:Y:S02]  /*0570*/  ISETP.GE.AND P1, PT, R58, R53, PT ;  /* 0x000000353a00720c */ /* 0x000fe40003f26270 */
[----:B------:R-:W-:Y:S01]  /*0580*/  CS2R R26, SRZ ;  /* 0x00000000001a7805 */ /* 0x000fe2000001ff00 */
[----:B0-----:R-:W-:Y:S01]  /*0590*/  IMAD.WIDE.U32 R62, R52, R64, R10 ;  /* 0x00000040343e7225 */ /* 0x001fe200078e000a */
[----:B------:R-:W-:Y:S02]  /*05a0*/  CS2R R10, SRZ ;  /* 0x00000000000a7805 */ /* 0x000fe4000001ff00 */
[----:B------:R-:W-:Y:S01]  /*05b0*/  LOP3.LUT R60, R2, 0x40, RZ, 0xfc, !PT ;  /* 0x00000040023c7812 */ /* 0x000fe200078efcff */
[----:B------:R-:W-:Y:S01]  /*05c0*/  IMAD R33, R52, R33, R29 ;  /* 0x0000002134217224 */ /* 0x000fe200078e021d */
[----:B------:R-:W-:Y:S01]  /*05d0*/  LOP3.LUT R72, R2, 0x80, RZ, 0xfc, !PT ;  /* 0x0000008002487812 */ /* 0x000fe200078efcff */
[----:B------:R-:W-:Y:S02]  /*05e0*/  IMAD R65, R52, R65, R63 ;  /* 0x0000004134417224 */ /* 0x000fe400078e023f */
[----:B------:R-:W-:Y:S01]  /*05f0*/  IMAD.WIDE.U32 R66, R61, 0x40, R66 ;  /* 0x000000403d427825 */ /* 0x000fe200078e0042 */
        /* <DEDUP_REMOVED lines=17> */
.L_x_82:
[----:B------:R-:W-:Y:S05]  /*0710*/  BSYNC.RECONVERGENT B0 ;  /* 0x0000000000007941 */ /* 0x000fea0003800200 */
.L_x_81:
[----:B------:R-:W-:Y:S04]  /*0720*/  BSSY.RECONVERGENT B0, `(.L_x_83) ;  /* 0x0000014000007945 */ /* 0x000fe80003800200 */
[----:B------:R-:W-:Y:S05]  /*0730*/  @P1 BRA `(.L_x_84) ;  /* 0x0000000000481947 */ /* 0x000fea0003800000 */
[----:B------:R-:W1:Y:S01]  /*0740*/  LDCU.64 UR8, c[0x0][0x398] ;  /* 0x00007300ff0877ac */ /* 0x000e620008000a00 */
[----:B------:R-:W-:Y:S01]  /*0750*/  IADD3 R31, P2, PT, R66, 0x20, RZ ;  /* 0x00000020421f7810 */ /* 0x000fe20007f5e0ff */
[----:B------:R-:W2:Y:S03]  /*0760*/  LDCU UR7, c[0x0][0x38c] ;  /* 0x00007180ff0777ac */ /* 0x000ea60008000800 */
[----:B------:R-:W-:Y:S01]  /*0770*/  IADD3.X R29, PT, PT, RZ, R67, RZ, P2, !PT ;  /* 0x00000043ff1d7210 */ /* 0x000fe200017fe4ff */
[----:B------:R-:W3:Y:S04]  /*0780*/  LDCU.64 UR10, c[0x0][0x380] ;  /* 0x00007000ff0a77ac */ /* 0x000ee80008000a00 */
[----:B-1----:R-:W-:Y:S01]  /*0790*/  IMAD R30, R29, UR8, RZ ;  /* 0x000000081d1e7c24 */ /* 0x002fe2000f8e02ff */
[----:B------:R-:W-:-:S02]  /*07a0*/  MOV R29, R33 ;  /* 0x00000021001d7202 */ /* 0x000fc40000000f00 */
[----:B--2---:R-:W-:Y:S01]  /*07b0*/  ISETP.GE.AND P3, PT, R2, UR7, PT ;  /* 0x0000000702007c0c */ /* 0x004fe2000bf66270 */
[C---:B------:R-:W-:Y:S01]  /*07c0*/  IMAD.WIDE.U32 R28, R31.reuse, UR8, R28 ;  /* 0x000000081f1c7c25 */ /* 0x040fe2000f8e001c */
[----:B------:R-:W-:Y:S02]  /*07d0*/  ISETP.GE.AND P4, PT, R60, UR7, PT ;  /* 0x000000073c007c0c */ /* 0x000fe4000bf86270 */
[----:B------:R-:W-:Y:S01]  /*07e0*/  ISETP.GE.AND P5, PT, R72, UR7, PT ;  /* 0x0000000748007c0c */ /* 0x000fe2000bfa6270 */
[----:B------:R-:W-:Y:S01]  /*07f0*/  IMAD R31, R31, UR9, R30 ;  /* 0x000000091f1f7c24 */ /* 0x000fe2000f8e021e */
[----:B---3--:R-:W-:-:S04]  /*0800*/  LEA R30, P2, R28, UR10, 0x1 ;  /* 0x0000000a1c1e7c11 */ /* 0x008fc8000f8408ff */
[----:B------:R-:W-:-:S04]  /*0810*/  IADD3 R29, PT, PT, R29, R31, RZ ;  /* 0x0000001f1d1d7210 */ /* 0x000fc80007ffe0ff */
[----:B------:R-:W-:-:S05]  /*0820*/  LEA.HI.X R31, R28, UR11, R29, 0x1, P2 ;  /* 0x0000000b1c1f7c11 */ /* 0x000fca00090f0c1d */
[----:B------:R1:W5:Y:S04]  /*0830*/  @!P3 LDG.E.128 R4, desc[UR4][R30.64] ;  /* 0x000000041e04b981 */ /* 0x000368000c1e1d00 */
[----:B------:R1:W5:Y:S04]  /*0840*/  @!P4 LDG.E.128 R20, desc[UR4][R30.64+0x80] ;  /* 0x000080041e14c981 */ /* 0x000368000c1e1d00 */
[----:B------:R1:W5:Y:S02]  /*0850*/  @!P5 LDG.E.128 R24, desc[UR4][R30.64+0x100] ;  /* 0x000100041e18d981 */ /* 0x000364000c1e1d00 */
.L_x_84:
[----:B------:R-:W-:Y:S05]  /*0860*/  BSYNC.RECONVERGENT B0 ;  /* 0x0000000000007941 */ /* 0x000fea0003800200 */
.L_x_83:
[----:B------:R-:W-:Y:S01]  /*0870*/  BSSY.RECONVERGENT B0, `(.L_x_85) ;  /* 0x000001d000007945 */ /* 0x000fe20003800200 */
[----:B------:R-:W-:Y:S02]  /*0880*/  CS2R R28, SRZ ;  /* 0x00000000001c7805 */ /* 0x000fe4000001ff00 */
[----:B-1----:R-:W-:Y:S02]  /*0890*/  CS2R R30, SRZ ;  /* 0x00000000001e7805 */ /* 0x002fe4000001ff00 */
[----:B------:R-:W-:Y:S02]  /*08a0*/  CS2R R32, SRZ ;  /* 0x0000000000207805 */ /* 0x000fe4000001ff00 */
[----:B0-----:R-:W-:Y:S02]  /*08b0*/  CS2R R34, SRZ ;  /* 0x0000000000227805 */ /* 0x001fe4000001ff00 */
[----:B------:R-:W-:Y:S02]  /*08c0*/  CS2R R48, SRZ ;  /* 0x0000000000307805 */ /* 0x000fe4000001ff00 */
[----:B------:R-:W-:-:S02]  /*08d0*/  CS2R R50, SRZ ;  /* 0x0000000000327805 */ /* 0x000fc4000001ff00 */
[----:B------:R-:W-:Y:S02]  /*08e0*/  CS2R R36, SRZ ;  /* 0x0000000000247805 */ /* 0x000fe4000001ff00 */
[----:B------:R-:W-:Y:S02]  /*08f0*/  CS2R R38, SRZ ;  /* 0x0000000000267805 */ /* 0x000fe4000001ff00 */
[----:B------:R-:W-:Y:S02]  /*0900*/  CS2R R40, SRZ ;  /* 0x0000000000287805 */ /* 0x000fe4000001ff00 */
[----:B------:R-:W-:Y:S02]  /*0910*/  CS2R R42, SRZ ;  /* 0x00000000002a7805 */ /* 0x000fe4000001ff00 */
[----:B------:R-:W-:Y:S02]  /*0920*/  CS2R R44, SRZ ;  /* 0x00000000002c7805 */ /* 0x000fe4000001ff00 */
        /* <DEDUP_REMOVED lines=17> */
.L_x_86:
[----:B------:R-:W-:Y:S05]  /*0a40*/  BSYNC.RECONVERGENT B0 ;  /* 0x0000000000007941 */ /* 0x000fea0003800200 */
.L_x_85:
        /* <DEDUP_REMOVED lines=19> */
.L_x_88:
[----:B------:R-:W-:Y:S05]  /*0b80*/  BSYNC.RECONVERGENT B0 ;  /* 0x0000000000007941 */ /* 0x000fea0003800200 */
.L_x_87:
[----:B-----5:R-:W-:Y:S01]  /*0b90*/  HADD2.F32 R60, -RZ, R16.H1_H1 ;  /* 0x30000010ff3c7230 */ /* 0x020fe20000004100 */
[----:B------:R-:W-:Y:S01]  /*0ba0*/  IADD3 R57, PT, PT, R57, 0x3f, RZ ;  /* 0x0000003f39397810 */ /* 0x000fe20007ffe0ff */
[----:B-1----:R-:W-:Y:S01]  /*0bb0*/  HADD2.F32 R65, -RZ, R28.H1_H1 ;  /* 0x3000001cff417230 */ /* 0x002fe20000004100 */
[----:B------:R-:W-:Y:S01]  /*0bc0*/  ISETP.NE.AND P1, PT, R2, RZ, PT ;  /* 0x000000ff0200720c */ /* 0x000fe20003f25270 */
[----:B------:R-:W-:Y:S01]  /*0bd0*/  HADD2.F32 R3, -RZ, R16.H0_H0 ;  /* 0x20000010ff037230 */ /* 0x000fe20000004100 */
[----:B------:R-:W-:Y:S01]  /*0be0*/  BSSY.RECONVERGENT B0, `(.L_x_89) ;  /* 0x00000be000007945 */ /* 0x000fe20003800200 */
[----:B------:R-:W-:Y:S02]  /*0bf0*/  HADD2.F32 R64, -RZ, R28.H0_H0 ;  /* 0x2000001cff407230 */ /* 0x000fe40000004100 */
[----:B------:R-:W-:Y:S01]  /*0c00*/  FMUL.FTZ R60, R60, R65 ;  /* 0x000000413c3c7220 */ /* 0x000fe20000410000 */
[----:B------:R-:W-:Y:S02]  /*0c10*/  HADD2.F32 R86, -RZ, R4.H1_H1 ;  /* 0x30000004ff567230 */ /* 0x000fe40000004100 */
[----:B------:R-:W-:-:S02]  /*0c20*/  HADD2.F32 R87, -RZ, R36.H1_H1 ;  /* 0x30000024ff577230 */ /* 0x000fc40000004100 */
[----:B------:R-:W-:Y:S01]  /*0c30*/  FFMA.FTZ R65, R3, R64, R60 ;  /* 0x0000004003417223 */ /* 0x000fe2000001003c */
[--C-:B------:R-:W-:Y:S02]  /*0c40*/  HADD2.F32 R82, -RZ, R48.reuse.H0_H0 ;  /* 0x20000030ff527230 */ /* 0x100fe40000004100 */
[----:B------:R-:W-:Y:S02]  /*0c50*/  HADD2.F32 R83, -RZ, R48.H1_H1 ;  /* 0x30000030ff537230 */ /* 0x000fe40000004100 */
[----:B------:R-:W-:Y:S01]  /*0c60*/  FMUL.FTZ R87, R86, R87 ;  /* 0x0000005756577220 */ /* 0x000fe20000410000 */
[--C-:B------:R-:W-:Y:S02]  /*0c70*/  HADD2.F32 R81, -RZ, R49.reuse.H0_H0 ;  /* 0x20000031ff517230 */ /* 0x100fe40000004100 */
[----:B------:R-:W-:Y:S02]  /*0c80*/  HADD2.F32 R84, -RZ, R49.H1_H1 ;  /* 0x30000031ff547230 */ /* 0x000fe40000004100 */
[----:B------:R-:W-:-:S02]  /*0c90*/  HADD2.F32 R48, -RZ, R50.H0_H0 ;  /* 0x20000032ff307230 */ /* 0x000fc40000004100 */
[----:B------:R-:W-:Y:S02]  /*0ca0*/  HADD2.F32 R85, -RZ, R50.H1_H1 ;  /* 0x30000032ff557230 */ /* 0x000fe40000004100 */
[----:B------:R-:W-:Y:S02]  /*0cb0*/  HADD2.F32 R16, -RZ, R17.H0_H0 ;  /* 0x20000011ff107230 */ /* 0x000fe40000004100 */
[----:B------:R-:W-:Y:S02]  /*0cc0*/  HADD2.F32 R67, -RZ, R29.H0_H0 ;  /* 0x2000001dff437230 */ /* 0x000fe40000004100 */
[--C-:B------:R-:W-:Y:S02]  /*0cd0*/  HADD2.F32 R49, -RZ, R51.reuse.H0_H0 ;  /* 0x20000033ff317230 */ /* 0x100fe40000004100 */
[----:B------:R-:W-:Y:S02]  /*0ce0*/  HADD2.F32 R50, -RZ, R51.H1_H1 ;  /* 0x30000033ff327230 */ /* 0x000fe40000004100 */
[----:B------:R-:W-:Y:S01]  /*0cf0*/  FFMA.FTZ R65, R16, R67, R65 ;  /* 0x0000004310417223 */ /* 0x000fe20000010041 */
[----:B------:R-:W-:-:S02]  /*0d00*/  HADD2.F32 R4, -RZ, R4.H0_H0 ;  /* 0x20000004ff047230 */ /* 0x000fc40000004100 */
[----:B------:R-:W-:Y:S02]  /*0d10*/  HADD2.F32 R51, -RZ, R36.H0_H0 ;  /* 0x20000024ff337230 */ /* 0x000fe40000004100 */
        /* <DEDUP_REMOVED lines=48> */
[----:B0-----:R-:W-:Y:S02]  /*1020*/  HADD2.F32 R70, -RZ, R13.H1_H1 ;  /* 0x3000000dff467230 */ /* 0x001fe40000004100 */
        /* <DEDUP_REMOVED lines=30> */
[----:B------:R-:W-:Y:S02]  /*1210*/  HADD2.F32 R23, -RZ, R23.H1_H1 ;  /* 0x30000017ff177230 */ /* 0x000fe40000004100 */
[----:B------:R-:W-:Y:S01]  /*1220*/  FFMA.FTZ R22, R3, R4, R22 ;  /* 0x0000000403167223 */ /* 0x000fe20000010016 */
[----:B------:R-:W-:-:S02]  /*1230*/  HADD2.F32 R6, -RZ, R43.H1_H1 ;  /* 0x3000002bff067230 */ /* 0x000fc40000004100 */
[----:B------:R-:W-:Y:S01]  /*1240*/  FFMA.FTZ R35, R35, R82, R14 ;  /* 0x0000005223237223 */ /* 0x000fe2000001000e */
[----:B------:R-:W-:Y:S01]  /*1250*/  HADD2.F32 R78, -RZ, R8.H1_H1 ;  /* 0x30000008ff4e7230 */ /* 0x000fe20000004100 */
[----:B------:R-:W-:Y:S01]  /*1260*/  SHF.L.U32 R14, R55, 0x2, RZ ;  /* 0x00000002370e7819 */ /* 0x000fe200000006ff */
[----:B------:R-:W-:Y:S02]  /*1270*/  HADD2.F32 R3, -RZ, R24.H0_H0 ;  /* 0x20000018ff037230 */ /* 0x000fe40000004100 */
[----:B------:R-:W-:Y:S01]  /*1280*/  FFMA.FTZ R6, R23, R6, R22 ;  /* 0x0000000617067223 */ /* 0x000fe20000010016 */
[----:B------:R-:W-:Y:S02]  /*1290*/  HADD2.F32 R4, -RZ, R44.H0_H0 ;  /* 0x2000002cff047230 */ /* 0x000fe40000004100 */
[----:B------:R-:W-:Y:S01]  /*12a0*/  FFMA.FTZ R35, R78, R83, R35 ;  /* 0x000000534e237223 */ /* 0x000fe20000010023 */
[----:B------:R-:W-:Y:S02]  /*12b0*/  HADD2.F32 R8, -RZ, R9.H0_H0 ;  /* 0x20000009ff087230 */ /* 0x000fe40000004100 */
[----:B------:R-:W-:-:S02]  /*12c0*/  HADD2.F32 R24, -RZ, R24.H1_H1 ;  /* 0x30000018ff187230 */ /* 0x000fc40000004100 */
[----:B------:R-:W-:Y:S01]  /*12d0*/  FFMA.FTZ R7, R3, R4, R6 ;  /* 0x0000000403077223 */ /* 0x000fe20000010006 */
[----:B------:R-:W-:Y:S02]  /*12e0*/  HADD2.F32 R5, -RZ, R44.H1_H1 ;  /* 0x3000002cff057230 */ /* 0x000fe40000004100 */
[----:B------:R-:W-:Y:S01]  /*12f0*/  FFMA.FTZ R8, R8, R81, R35 ;  /* 0x0000005108087223 */ /* 0x000fe20000010023 */
[----:B------:R-:W-:Y:S02]  /*1300*/  HADD2.F32 R79, -RZ, R9.H1_H1 ;  /* 0x30000009ff4f7230 */ /* 0x000fe40000004100 */
[----:B------:R-:W-:Y:S02]  /*1310*/  HADD2.F32 R3, -RZ, R25.H0_H0 ;  /* 0x20000019ff037230 */ /* 0x000fe40000004100 */
[----:B------:R-:W-:Y:S01]  /*1320*/  FFMA.FTZ R24, R24, R5, R7 ;  /* 0x0000000518187223 */ /* 0x000fe20000010007 */
[----:B------:R-:W-:Y:S02]  /*1330*/  HADD2.F32 R4, -RZ, R45.H0_H0 ;  /* 0x2000002dff047230 */ /* 0x000fe40000004100 */
[----:B------:R-:W-:Y:S01]  /*1340*/  FFMA.FTZ R8, R79, R84, R8 ;  /* 0x000000544f087223 */ /* 0x000fe20000010008 */
[----:B------:R-:W-:-:S02]  /*1350*/  HADD2.F32 R9, -RZ, R10.H0_H0 ;  /* 0x2000000aff097230 */ /* 0x000fc40000004100 */
[----:B------:R-:W-:Y:S02]  /*1360*/  HADD2.F32 R25, -RZ, R25.H1_H1 ;  /* 0x30000019ff197230 */ /* 0x000fe40000004100 */
[----:B------:R-:W-:Y:S01]  /*1370*/  FFMA.FTZ R24, R3, R4, R24 ;  /* 0x0000000403187223 */ /* 0x000fe20000010018 */
[----:B------:R-:W-:Y:S02]  /*1380*/  HADD2.F32 R6, -RZ, R45.H1_H1 ;  /* 0x3000002dff067230 */ /* 0x000fe40000004100 */
[----:B------:R-:W-:Y:S01]  /*1390*/  FFMA.FTZ R9, R9, R48, R8 ;  /* 0x0000003009097223 */ /* 0x000fe20000010008 */
[----:B------:R-:W-:Y:S02]  /*13a0*/  HADD2.F32 R80, -RZ, R10.H1_H1 ;  /* 0x3000000aff507230 */ /* 0x000fe40000004100 */
[----:B------:R-:W-:Y:S02]  /*13b0*/  HADD2.F32 R3, -RZ, R26.H0_H0 ;  /* 0x2000001aff037230 */ /* 0x000fe40000004100 */
[----:B------:R-:W-:Y:S01]  /*13c0*/  FFMA.FTZ R6, R25, R6, R24 ;  /* 0x0000000619067223 */ /* 0x000fe20000010018 */
[----:B------:R-:W-:-:S02]  /*13d0*/  HADD2.F32 R4, -RZ, R46.H0_H0 ;  /* 0x2000002eff047230 */ /* 0x000fc40000004100 */
[----:B------:R-:W-:Y:S01]  /*13e0*/  FFMA.FTZ R9, R80, R85, R9 ;  /* 0x0000005550097223 */ /* 0x000fe20000010009 */
[--C-:B------:R-:W-:Y:S02]  /*13f0*/  HADD2.F32 R10, -RZ, R11.reuse.H0_H0 ;  /* 0x2000000bff0a7230 */ /* 0x100fe40000004100 */
[----:B------:R-:W-:Y:S02]  /*1400*/  HADD2.F32 R26, -RZ, R26.H1_H1 ;  /* 0x3000001aff1a7230 */ /* 0x000fe40000004100 */
[----:B------:R-:W-:Y:S01]  /*1410*/  FFMA.FTZ R7, R3, R4, R6 ;  /* 0x0000000403077223 */ /* 0x000fe20000010006 */
[----:B------:R-:W-:Y:S02]  /*1420*/  HADD2.F32 R5, -RZ, R46.H1_H1 ;  /* 0x3000002eff057230 */ /* 0x000fe40000004100 */
[----:B------:R-:W-:Y:S01]  /*1430*/  FFMA.FTZ R10, R10, R49, R9 ;  /* 0x000000310a0a7223 */ /* 0x000fe20000010009 */
[----:B------:R-:W-:Y:S02]  /*1440*/  HADD2.F32 R11, -RZ, R11.H1_H1 ;  /* 0x3000000bff0b7230 */ /* 0x000fe40000004100 */
[----:B------:R-:W-:-:S02]  /*1450*/  HADD2.F32 R3, -RZ, R27.H0_H0 ;  /* 0x2000001bff037230 */ /* 0x000fc40000004100 */
[----:B------:R-:W-:Y:S01]  /*1460*/  FFMA.FTZ R26, R26, R5, R7 ;  /* 0x000000051a1a7223 */ /* 0x000fe20000010007 */
[----:B------:R-:W-:Y:S02]  /*1470*/  HADD2.F32 R4, -RZ, R47.H0_H0 ;  /* 0x2000002fff047230 */ /* 0x000fe40000004100 */
[----:B------:R-:W-:Y:S01]  /*1480*/  FFMA.FTZ R10, R11, R50, R10 ;  /* 0x000000320b0a7223 */ /* 0x000fe2000001000a */
[----:B------:R-:W-:Y:S02]  /*1490*/  HADD2.F32 R27, -RZ, R27.H1_H1 ;  /* 0x3000001bff1b7230 */ /* 0x000fe40000004100 */
[----:B------:R-:W-:Y:S02]  /*14a0*/  HADD2.F32 R6, -RZ, R47.H1_H1 ;  /* 0x3000002fff067230 */ /* 0x000fe40000004100 */
[----:B------:R-:W-:Y:S01]  /*14b0*/  FFMA.FTZ R4, R3, R4, R26 ;  /* 0x0000000403047223 */ /* 0x000fe2000001001a */
[----:B------:R-:W-:Y:S01]  /*14c0*/  IMAD R13, R61, 0x3000, RZ ;  /* 0x000030003d0d7824 */ /* 0x000fe200078e02ff */
[----:B------:R-:W0:Y:S02]  /*14d0*/  SHFL.BFLY PT, R3, R10, 0x4, 0x1f ;  /* 0x0c801f000a037f89 */ /* 0x000e2400000e0000 */
[----:B------:R-:W-:-:S02]  /*14e0*/  FFMA.FTZ R6, R27, R6, R4 ;  /* 0x000000061b067223 */ /* 0x000fc40000010004 */
[----:B------:R-:W-:-:S03]  /*14f0*/  LOP3.LUT R14, R14, R13, RZ, 0xfc, !PT ;  /* 0x0000000d0e0e7212 */ /* 0x000fc600078efcff */
[----:B------:R-:W1:Y:S01]  /*1500*/  SHFL.BFLY PT, R5, R6, 0x4, 0x1f ;  /* 0x0c801f0006057f89 */ /* 0x000e6200000e0000 */
[----:B0-----:R-:W-:-:S05]  /*1510*/  FADD.FTZ R3, R10, R3 ;  /* 0x000000030a037221 */ /* 0x001fca0000010000 */
[----:B------:R-:W0:Y:S01]  /*1520*/  SHFL.BFLY PT, R4, R3, 0x2, 0x1f ;  /* 0x0c401f0003047f89 */ /* 0x000e2200000e0000 */
[----:B-1----:R-:W-:Y:S02]  /*1530*/  FADD.FTZ R5, R6, R5 ;  /* 0x0000000506057221 */ /* 0x002fe40000010000 */
[----:B------:R-:W1:Y:S03]  /*1540*/  LDC.64 R6, c[0x0][0x440] ;  /* 0x00011000ff067b82 */ /* 0x000e660000000a00 */
[----:B------:R-:W2:Y:S01]  /*1550*/  SHFL.BFLY PT, R12, R5, 0x2, 0x1f ;  /* 0x0c401f00050c7f89 */ /* 0x000ea200000e0000 */
[----:B0-----:R-:W-:Y:S01]  /*1560*/  FADD.FTZ R8, R3, R4 ;  /* 0x0000000403087221 */ /* 0x001fe20000010000 */
[----:B------:R-:W-:Y:S01]  /*1570*/  SHF.R.S32.HI R4, RZ, 0x1f, R57 ;  /* 0x0000001fff047819 */ /* 0x000fe20000011439 */
[----:B------:R-:W-:-:S03]  /*1580*/  IMAD R3, R59, 0xc0, RZ ;  /* 0x000000c03b037824 */ /* 0x000fc600078e02ff */
[----:B------:R-:W-:Y:S01]  /*1590*/  LEA.HI R4, R4, R57, RZ, 0x6 ;  /* 0x0000003904047211 */ /* 0x000fe200078f30ff */
[----:B------:R-:W0:Y:S01]  /*15a0*/  SHFL.BFLY PT, R9, R8, 0x1, 0x1f ;  /* 0x0c201f0008097f89 */ /* 0x000e2200000e0000 */
[----:B--2---:R-:W-:Y:S02]  /*15b0*/  FADD.FTZ R12, R5, R12 ;  /* 0x0000000c050c7221 */ /* 0x004fe40000010000 */
[----:B------:R-:W-:-:S03]  /*15c0*/  LOP3.LUT R4, R4, 0xffffffc0, RZ, 0xc0, !PT ;  /* 0xffffffc004047812 */ /* 0x000fc600078ec0ff */
[----:B------:R-:W2:Y:S01]  /*15d0*/  SHFL.BFLY PT, R11, R12, 0x1, 0x1f ;  /* 0x0c201f000c0b7f89 */ /* 0x000ea200000e0000 */
[----:B------:R-:W-:Y:S02]  /*15e0*/  IADD3 R10, PT, PT, R54, R57, -R4 ;  /* 0x00000039360a7210 */ /* 0x000fe40007ffe804 */
[----:B------:R-:W3:Y:S02]  /*15f0*/  LDC.64 R4, c[0x0][0x448] ;  /* 0x00011200ff047b82 */ /* 0x000ee40000000a00 */
[----:B------:R-:W-:-:S04]  /*1600*/  IADD3 R10, PT, PT, R57, -R10, RZ ;  /* 0x8000000a390a7210 */ /* 0x000fc80007ffe0ff */
[----:B------:R-:W-:Y:S02]  /*1610*/  ISETP.GE.AND P0, PT, R55, R10, PT ;  /* 0x0000000a3700720c */ /* 0x000fe40003f06270 */
[----:B------:R-:W-:Y:S02]  /*1620*/  IADD3 R10, P2, PT, R3, R14, RZ ;  /* 0x0000000e030a7210 */ /* 0x000fe40007f5e0ff */
[----:B------:R-:W-:Y:S02]  /*1630*/  ISETP.GT.U32.OR P0, PT, R55, 0x3f, P0 ;  /* 0x0000003f3700780c */ /* 0x000fe40000704470 */
[----:B------:R-:W-:Y:S01]  /*1640*/  SHF.R.S32.HI R14, RZ, 0x1f, R59 ;  /* 0x0000001fff0e7819 */ /* 0x000fe2000001143b */
[----:B0-----:R-:W-:Y:S01]  /*1650*/  FADD.FTZ R13, R8, R9 ;  /* 0x00000009080d7221 */ /* 0x001fe20000010000 */
[----:B--2---:R-:W-:Y:S01]  /*1660*/  FADD.FTZ R12, R12, R11 ;  /* 0x0000000b0c0c7221 */ /* 0x004fe20000010000 */
[----:B------:R-:W-:Y:S01]  /*1670*/  LEA.HI.X.SX32 R11, R3, RZ, 0x1, P2 ;  /* 0x000000ff030b7211 */ /* 0x000fe200010f0eff */
[----:B-1----:R-:W-:Y:S07]  /*1680*/  @P1 BRA `(.L_x_90) ;  /* 0x00000000004c1947 */ /* 0x002fee0003800000 */
[----:B------:R-:W0:Y:S01]  /*1690*/  LDC.64 R8, c[0x0][0x3e8] ;  /* 0x0000fa00ff087b82 */ /* 0x000e220000000a00 */
[----:B------:R-:W1:Y:S01]  /*16a0*/  LDCU.64 UR8, c[0x0][0x3f0] ;  /* 0x00007e00ff0877ac */ /* 0x000e620008000a00 */
[----:B------:R-:W-:Y:S02]  /*16b0*/  IADD3 R2, P1, PT, R54, R59, RZ ;  /* 0x0000003b36027210 */ /* 0x000fe40007f3e0ff */
[----:B------:R-:W-:Y:S01]  /*16c0*/  ISETP.GE.AND P2, PT, R0, R53, PT ;  /* 0x000000350000720c */ /* 0x000fe20003f46270 */
[----:B------:R-:W2:Y:S01]  /*16d0*/  LDCU.64 UR10, c[0x0][0x3d0] ;  /* 0x00007a00ff0a77ac */ /* 0x000ea20008000a00 */
[----:B------:R-:W-:-:S03]  /*16e0*/  IADD3.X R3, PT, PT, RZ, R14, RZ, P1, !PT ;  /* 0x0000000eff037210 */ /* 0x000fc60000ffe4ff */
[----:B0-----:R-:W-:-:S04]  /*16f0*/  IMAD.WIDE.U32 R2, R8, UR6, R2 ;  /* 0x0000000608027c25 */ /* 0x001fc8000f8e0002 */
[----:B------:R-:W-:Y:S01]  /*1700*/  IMAD R3, R9, UR6, R3 ;  /* 0x0000000609037c24 */ /* 0x000fe2000f8e0203 */
[----:B------:R-:W-:Y:S01]  /*1710*/  FSEL R9, R13, RZ, !P2 ;  /* 0x000000ff0d097208 */ /* 0x000fe20005000000 */
[----:B-1----:R-:W-:-:S04]  /*1720*/  IMAD.WIDE.U32 R2, R52, UR8, R2 ;  /* 0x0000000834027c25 */ /* 0x002fc8000f8e0002 */
[----:B------:R-:W-:Y:S01]  /*1730*/  IMAD R8, R52, UR9, R3 ;  /* 0x0000000934087c24 */ /* 0x000fe2000f8e0203 */
[----:B------:R-:W-:-:S04]  /*1740*/  IADD3 R3, P1, PT, R0, R2, RZ ;  /* 0x0000000200037210 */ /* 0x000fc80007f3e0ff */
[----:B------:R-:W-:Y:S02]  /*1750*/  IADD3.X R8, PT, PT, RZ, R8, RZ, P1, !PT ;  /* 0x00000008ff087210 */ /* 0x000fe40000ffe4ff */
[C---:B--2---:R-:W-:Y:S02]  /*1760*/  LEA R2, P3, R3.reuse, UR10, 0x2 ;  /* 0x0000000a03027c11 */ /* 0x044fe4000f8610ff */
[----:B------:R-:W-:Y:S02]  /*1770*/  ISETP.GE.AND P1, PT, R58, R53, PT ;  /* 0x000000353a00720c */ /* 0x000fe40003f26270 */
[----:B------:R-:W-:Y:S02]  /*1780*/  LEA.HI.X R3, R3, UR11, R8, 0x2, P3 ;  /* 0x0000000b03037c11 */ /* 0x000fe400098f1408 */
[----:B------:R-:W-:-:S03]  /*1790*/  FSEL R13, R12, RZ, !P1 ;  /* 0x000000ff0c0d7208 */ /* 0x000fc60004800000 */
[----:B------:R0:W-:Y:S04]  /*17a0*/  STG.E desc[UR4][R2.64], R9 ;  /* 0x0000000902007986 */ /* 0x0001e8000c101904 */
[----:B------:R0:W-:Y:S02]  /*17b0*/  STG.E desc[UR4][R2.64+0x80], R13 ;  /* 0x0000800d02007986 */ /* 0x0001e4000c101904 */
.L_x_90:
[----:B------:R-:W-:Y:S05]  /*17c0*/  BSYNC.RECONVERGENT B0 ;  /* 0x0000000000007941 */ /* 0x000fea0003800200 */
.L_x_89:
[----:B------:R-:W-:Y:S04]  /*17d0*/  BSSY.RECONVERGENT B0, `(.L_x_91) ;  /* 0x0000012000007945 */ /* 0x000fe80003800200 */
[----:B------:R-:W-:Y:S05]  /*17e0*/  @P0 BRA `(.L_x_92) ;  /* 0x0000000000400947 */ /* 0x000fea0003800000 */
[----:B0-----:R-:W0:Y:S01]  /*17f0*/  LDC.64 R8, c[0x0][0x418] ;  /* 0x00010600ff087b82 */ /* 0x001e220000000a00 */
[----:B------:R-:W-:Y:S01]  /*1800*/  IADD3 R2, PT, PT, R54, R55, RZ ;  /* 0x0000003736027210 */ /* 0x000fe20007ffe0ff */
[----:B------:R-:W1:Y:S01]  /*1810*/  LDCU.64 UR8, c[0x0][0x420] ;  /* 0x00008400ff0877ac */ /* 0x000e620008000a00 */
[----:B------:R-:W-:Y:S02]  /*1820*/  FMUL.FTZ R0, R74, 1.4426950216293334961 ;  /* 0x3fb8aa3b4a007820 */ /* 0x000fe40000410000 */
[----:B------:R-:W-:-:S03]  /*1830*/  IADD3 R2, P0, PT, R2, R59, RZ ;  /* 0x0000003b02027210 */ /* 0x000fc60007f1e0ff */
[----:B------:R-:W2:Y:S01]  /*1840*/  LDC.64 R12, c[0x0][0x410] ;  /* 0x00010400ff0c7b82 */ /* 0x000ea20000000a00 */
[----:B------:R-:W-:Y:S02]  /*1850*/  IADD3.X R3, PT, PT, RZ, R14, RZ, P0, !PT ;  /* 0x0000000eff037210 */ /* 0x000fe400007fe4ff */
[----:B------:R-:W-:Y:S01]  /*1860*/  FSETP.NEU.FTZ.AND P0, PT, R74, -INF , PT ;  /* 0xff8000004a00780b */ /* 0x000fe20003f1d000 */
        /* <DEDUP_REMOVED lines=8> */
.L_x_92:
[----:B------:R-:W-:Y:S05]  /*18f0*/  BSYNC.RECONVERGENT B0 ;  /* 0x0000000000007941 */ /* 0x000fea0003800200 */
.L_x_91:
[----:B------:R-:W2:Y:S01]  /*1900*/  LDCU.64 UR10, c[0x0][0x458] ;  /* 0x00008b00ff0a77ac */ /* 0x000ea20008000a00 */
[----:B01----:R-:W-:Y:S01]  /*1910*/  IMAD.WIDE.U32 R2, R6, UR6, R10 ;  /* 0x0000000606027c25 */ /* 0x003fe2000f8e000a */
[----:B------:R-:W0:Y:S03]  /*1920*/  LDCU.64 UR8, c[0x0][0x428] ;  /* 0x00008500ff0877ac */ /* 0x000e260008000a00 */
[----:B------:R-:W-:Y:S02]  /*1930*/  IMAD R3, R7, UR6, R3 ;  /* 0x0000000607037c24 */ /* 0x000fe4000f8e0203 */
[----:B---3--:R-:W-:-:S04]  /*1940*/  IMAD.WIDE.U32 R2, R52, R4, R2 ;  /* 0x0000000434027225 */ /* 0x008fc800078e0002 */
[----:B------:R-:W-:Y:S01]  /*1950*/  IMAD R5, R52, R5, R3 ;  /* 0x0000000534057224 */ /* 0x000fe200078e0203 */
[----:B--2---:R-:W-:-:S04]  /*1960*/  ISETP.NE.U32.AND P0, PT, RZ, UR10, PT ;  /* 0x0000000aff007c0c */ /* 0x004fc8000bf05070 */
[----:B------:R-:W-:Y:S02]  /*1970*/  ISETP.NE.AND.EX P0, PT, RZ, UR11, PT, P0 ;  /* 0x0000000bff007c0c */ /* 0x000fe4000bf05300 */
[C---:B0-----:R-:W-:Y:S02]  /*1980*/  LEA R4, P1, R2.reuse, UR8, 0x2 ;  /* 0x0000000802047c11 */ /* 0x041fe4000f8210ff */
        /* <DEDUP_REMOVED lines=15> */
[----:B0-----:R-:W0:Y:S01]  /*1a80*/  LDC R5, c[0x0][0x390] ;  /* 0x0000e400ff057b82 */ /* 0x001e220000000800 */
[----:B------:R-:W1:Y:S07]  /*1a90*/  LDCU UR7, c[0x0][0x450] ;  /* 0x00008a00ff0777ac */ /* 0x000e6e0008000800 */
[----:B------:R-:W2:Y:S01]  /*1aa0*/  LDC.64 R2, c[0x0][0x458] ;  /* 0x00011600ff027b82 */ /* 0x000ea20000000a00 */
[----:B-1----:R-:W-:-:S04]  /*1ab0*/  IMAD R56, R61, UR7, R56 ;  /* 0x000000073d387c24 */ /* 0x002fc8000f8e0238 */
[----:B0-----:R-:W-:-:S04]  /*1ac0*/  IMAD R5, R56, R5, UR6 ;  /* 0x0000000638057e24 */ /* 0x001fc8000f8e0205 */
[----:B--2---:R-:W-:-:S05]  /*1ad0*/  IMAD.WIDE R2, R5, 0x4, R2 ;  /* 0x0000000405027825 */ /* 0x004fca00078e0202 */
[----:B------:R-:W-:Y:S01]  /*1ae0*/  STG.E desc[UR4][R2.64], RZ ;  /* 0x000000ff02007986 */ /* 0x000fe2000c101904 */
[----:B------:R-:W-:Y:S05]  /*1af0*/  EXIT ;  /* 0x000000000000794d */ /* 0x000fea0003800000 */
.L_x_93:
        /* <DEDUP_REMOVED lines=16> */
.L_x_145:


//--------------------- .nv.shared._ZN7cutlass13device_kernelIN5flash19enable_sm80_to_sm89INS1_16FlashAttnBwdSm80INS1_25CollectiveMainloopBwdSm80ILi1ELi1EN4cute5tupleIJNS5_1CILi64EEES8_NS7_ILi192EEEEEENS_6half_tEfNS_4arch4Sm80ELb0ELb0ELb1ELb0ELb0ELb0ELb0ELb0ELi2ELi2ELi2ELi2ELb1EEENS1_21CollectiveEpilogueBwdISA_SB_SD_Li256ELb0ELb0ELi4EEENS1_19SingleTileSchedulerILb0ELb0ELb0ELi64EEEEEEEEEvNT_6ParamsE --------------------------
	.section	.nv.shared._ZN7cutlass13device_kernelIN5flash19enable_sm80_to_sm89INS1_16FlashAttnBwdSm80INS1_25CollectiveMainloopBwdSm80ILi1ELi1EN4cute5tupleIJNS5_1CILi64EEES8_NS7_ILi192EEEEEENS_6half_tEfNS_4arch4Sm80ELb0ELb0ELb1ELb0ELb0ELb0ELb0ELb0ELi2ELi2ELi2ELi2ELb1EEENS1_21CollectiveEpilogueBwdISA_SB_SD_Li256ELb0ELb0ELi4EEENS1_19SingleTileSchedulerILb0ELb0ELb0ELi64EEEEEEEEEvNT_6ParamsE,"aw",@nobits
	.sectionflags	@""
	.align	16
	.zero		1024


//--------------------- .nv.shared.reserved.0     --------------------------
	.section	.nv.shared.reserved.0,"aw",@nobits
	.weak		__nv_reservedSMEM_offset_0_alias
	.size		__nv_reservedSMEM_offset_0_alias, 0, 64
	.other		__nv_reservedSMEM_offset_0_alias,@"STO_CUDA_RESERVED_SHARED STV_DEFAULT"
__nv_reservedSMEM_offset_0_alias:
	.zero		0
	.zero		64


//--------------------- .nv.global                --------------------------
	.section	.nv.global,"aw",@nobits
.nv.global:
	.type		_ZN74_INTERNAL_438dc0d3_38_flash_bwd_hdim192_fp16_softcap_sm80_cu_ceb34e2a_28904cute1_E,@object
	.size		_ZN74_INTERNAL_438dc0d3_38_flash_bwd_hdim192_fp16_softcap_sm80_cu_ceb34e2a_28904cute1_E,(_ZN74_INTERNAL_438dc0d3_38_flash_bwd_hdim192_fp16_softcap_sm80_cu_ceb34e2a_28904cuda3std3__45__cpo6cbeginE - _ZN74_INTERNAL_438dc0d3_38_flash_bwd_hdim192_fp16_softcap_sm80_cu_ceb34e2a_28904cute1_E)
_ZN74_INTERNAL_438dc0d3_38_flash_bwd_hdim192_fp16_softcap_sm80_cu_ceb34e2a_28904cute1_E:
	.zero		1
	.type		_ZN74_INTERNAL_438dc0d3_38_flash_bwd_hdim192_fp16_softcap_sm80_cu_ceb34e2a_28904cuda3std3__45__cpo6cbeginE,@object
	.size		_ZN74_INTERNAL_438dc0d3_38_flash_bwd_hdim192_fp16_softcap_sm80_cu_ceb34e2a_28904cuda3std3__45__cpo6cbeginE,(_ZN74_INTERNAL_438dc0d3_38_flash_bwd_hdim192_fp16_softcap_sm80_cu_ceb34e2a_28904cuda3std3__48in_placeE - _ZN74_INTERNAL_438dc0d3_38_flash_bwd_hdim192_fp16_softcap_sm80_cu_ceb34e2a_28904cuda3std3__45__cpo6cbeginE)
_ZN74_INTERNAL_438dc0d3_38_flash_bwd_hdim192_fp16_softcap_sm80_cu_ceb34e2a_28904cuda3std3__45__cpo6cbeginE:
	.zero		1
	.type		_ZN74_INTERNAL_438dc0d3_38_flash_bwd_hdim192_fp16_softcap_sm80_cu_ceb34e2a_28904cuda3std3__48in_placeE,@object
	.size		_ZN74_INTERNAL_438dc0d3_38_flash_bwd_hdim192_fp16_softcap_sm80_cu_ceb34e2a_28904cuda3std3__48in_placeE,(_ZN74_INTERNAL_438dc0d3_38_flash_bwd_hdim192_fp16_softcap_sm80_cu_ceb34e2a_28904cuda3std6ranges3__45__cpo9iter_moveE - _ZN74_INTERNAL_438dc0d3_38_flash_bwd_hdim192_fp16_softcap_sm80_cu_ceb34e2a_28904cuda3std3__48in_placeE)
_ZN74_INTERNAL_438dc0d3_38_flash_bwd_hdim192_fp16_softcap_sm80_cu_ceb34e2a_28904cuda3std3__48in_placeE:
	.zero		1
	.type		_ZN74_INTERNAL_438dc0d3_38_flash_bwd_hdim192_fp16_softcap_sm80_cu_ceb34e2a_28904cuda3std6ranges3__45__cpo9iter_moveE,@object
	.size		_ZN74_INTERNAL_438dc0d3_38_flash_bwd_hdim192_fp16_softcap_sm80_cu_ceb34e2a_28904cuda3std6ranges3__45__cpo9iter_moveE,(_ZN74_INTERNAL_438dc0d3_38_flash_bwd_hdim192_fp16_softcap_sm80_cu_ceb34e2a_28904cuda3std3__45__cpo5beginE - _ZN74_INTERNAL_438dc0d3_38_flash_bwd_hdim192_fp16_softcap_sm80_cu_ceb34e2a_28904cuda3std6ranges3__45__cpo9iter_moveE)
_ZN74_INTERNAL_438dc0d3_38_flash_bwd_hdim192_fp16_softcap_sm80_cu_ceb34e2a_28904cuda3std6ranges3__45__cpo9iter_moveE:
	.zero		1
	.type		_ZN74_INTERNAL_438dc0d3_38_flash_bwd_hdim192_fp16_softcap_sm80_cu_ceb34e2a_28904cuda3std3__45__cpo5beginE,@object
	.size		_ZN74_INTERNAL_438dc0d3_38_flash_bwd_hdim192_fp16_softcap_sm80_cu_ceb34e2a_28904cuda3std3__45__cpo5beginE,(_ZN74_INTERNAL_438dc0d3_38_flash_bwd_hdim192_fp16_softcap_sm80_cu_ceb34e2a_28904cuda3std3__476_GLOBAL__N__438dc0d3_38_flash_bwd_hdim192_fp16_softcap_sm80_cu_ceb34e2a_28906ignoreE - _ZN74_INTERNAL_438dc0d3_38_flash_bwd_hdim192_fp16_softcap_sm80_cu_ceb34e2a_28904cuda3std3__45__cpo5beginE)
_ZN74_INTERNAL_438dc0d3_38_flash_bwd_hdim192_fp16_softcap_sm80_cu_ceb34e2a_28904cuda3std3__45__cpo5beginE:
	.zero		1
	.type		_ZN74_INTERNAL_438dc0d3_38_flash_bwd_hdim192_fp16_softcap_sm80_cu_ceb34e2a_28904cuda3std3__476_GLOBAL__N__438dc0d3_38_flash_bwd_hdim192_fp16_softcap_sm80_cu_ceb34e2a_28906ignoreE,@object
	.size		_ZN74_INTERNAL_438dc0d3_38_flash_bwd_hdim192_fp16_softcap_sm80_cu_ceb34e2a_28904cuda3std3__476_GLOBAL__N__438dc0d3_38_flash_bwd_hdim192_fp16_softcap_sm80_cu_ceb34e2a_28906ignoreE,(_ZN74_INTERNAL_438dc0d3_38_flash_bwd_hdim192_fp16_softcap_sm80_cu_ceb34e2a_28904cute7productE - _ZN74_INTERNAL_438dc0d3_38_flash_bwd_hdim192_fp16_softcap_sm80_cu_ceb34e2a_28904cuda3std3__476_GLOBAL__N__438dc0d3_38_flash_bwd_hdim192_fp16_softcap_sm80_cu_ceb34e2a_28906ignoreE)
_ZN74_INTERNAL_438dc0d3_38_flash_bwd_hdim192_fp16_softcap_sm80_cu_ceb34e2a_28904cuda3std3__476_GLOBAL__N__438dc0d3_38_flash_bwd_hdim192_fp16_softcap_sm80_cu_ceb34e2a_28906ignoreE:
	.zero		1
	.type		_ZN74_INTERNAL_438dc0d3_38_flash_bwd_hdim192_fp16_softcap_sm80_cu_ceb34e2a_28904cute7productE,@object
	.size		_ZN74_INTERNAL_438dc0d3_38_flash_bwd_hdim192_fp16_softcap_sm80_cu_ceb34e2a_28904cute7productE,(_ZN74_INTERNAL_438dc0d3_38_flash_bwd_hdim192_fp16_softcap_sm80_cu_ceb34e2a_28904cuda3std3__45__cpo3endE - _ZN74_INTERNAL_438dc0d3_38_flash_bwd_hdim192_fp16_softcap_sm80_cu_ceb34e2a_28904cute7productE)
_ZN74_INTERNAL_438dc0d3_38_flash_bwd_hdim192_fp16_softcap_sm80_cu_ceb34e2a_28904cute7productE:
	.zero		1
	.type		_ZN74_INTERNAL_438dc0d3_38_flash_bwd_hdim192_fp16_softcap_sm80_cu_ceb34e2a_28904cuda3std3__45__cpo3endE,@object
	.size		_ZN74_INTERNAL_438dc0d3_38_flash_bwd_hdim192_fp16_softcap_sm80_cu_ceb34e2a_28904cuda3std3__45__cpo3endE,(_ZN74_INTERNAL_438dc0d3_38_flash_bwd_hdim192_fp16_softcap_sm80_cu_ceb34e2a_28904cuda3std3__419piecewise_constructE - _ZN74_INTERNAL_438dc0d3_38_flash_bwd_hdim192_fp16_softcap_sm80_cu_ceb34e2a_28904cuda3std3__45__cpo3endE)
_ZN74_INTERNAL_438dc0d3_38_flash_bwd_hdim192_fp16_softcap_sm80_cu_ceb34e2a_28904cuda3std3__45__cpo3endE:
	.zero		1
	.type		_ZN74_INTERNAL_438dc0d3_38_flash_bwd_hdim192_fp16_softcap_sm80_cu_ceb34e2a_28904cuda3std3__419piecewise_constructE,@object
	.size		_ZN74_INTERNAL_438dc0d3_38_flash_bwd_hdim192_fp16_softcap_sm80_cu_ceb34e2a_28904cuda3std3__419piecewise_constructE,(_ZN74_INTERNAL_438dc0d3_38_flash_bwd_hdim192_fp16_softcap_sm80_cu_ceb34e2a_28904cuda3std3__45__cpo4cendE - _ZN74_INTERNAL_438dc0d3_38_flash_bwd_hdim192_fp16_softcap_sm80_cu_ceb34e2a_28904cuda3std3__419piecewise_constructE)
_ZN74_INTERNAL_438dc0d3_38_flash_bwd_hdim192_fp16_softcap_sm80_cu_ceb34e2a_28904cuda3std3__419piecewise_constructE:
	.zero		1
	.type		_ZN74_INTERNAL_438dc0d3_38_flash_bwd_hdim192_fp16_softcap_sm80_cu_ceb34e2a_28904cuda3std3__45__cpo4cendE,@object
	.size		_ZN74_INTERNAL_438dc0d3_38_flash_bwd_hdim192_fp16_softcap_sm80_cu_ceb34e2a_28904cuda3std3__45__cpo4cendE,(_ZN74_INTERNAL_438dc0d3_38_flash_bwd_hdim192_fp16_softcap_sm80_cu_ceb34e2a_28904cuda3std6ranges3__45__cpo4swapE - _ZN74_INTERNAL_438dc0d3_38_flash_bwd_hdim192_fp16_softcap_sm80_cu_ceb34e2a_28904cuda3std3__45__cpo4cendE)
_ZN74_INTERNAL_438dc0d3_38_flash_bwd_hdim192_fp16_softcap_sm80_cu_ceb34e2a_28904cuda3std3__45__cpo4cendE:
	.zero		1
	.type		_ZN74_INTERNAL_438dc0d3_38_flash_bwd_hdim192_fp16_softcap_sm80_cu_ceb34e2a_28904cuda3std6ranges3__45__cpo4swapE,@object
	.size		_ZN74_INTERNAL_438dc0d3_38_flash_bwd_hdim192_fp16_softcap_sm80_cu_ceb34e2a_28904cuda3std6ranges3__45__cpo4swapE,(.L_7 - _ZN74_INTERNAL_438dc0d3_38_flash_bwd_hdim192_fp16_softcap_sm80_cu_ceb34e2a_28904cuda3std6ranges3__45__cpo4swapE)
_ZN74_INTERNAL_438dc0d3_38_flash_bwd_hdim192_fp16_softcap_sm80_cu_ceb34e2a_28904cuda3std6ranges3__45__cpo4swapE:
	.zero		1
.L_7:


//--------------------- .nv.shared._ZN7cutlass13device_kernelIN5flash19enable_sm80_to_sm89INS1_16FlashAttnBwdSm80INS1_25CollectiveMainloopBwdSm80ILi1ELi1EN4cute5tupleIJNS5_1CILi64EEES8_NS7_ILi192EEEEEENS_6half_tEfNS_4arch4Sm80ELb0ELb0ELb1ELb0ELb1ELb0ELb0ELb0ELi2ELi2ELi2ELi2ELb1EEENS1_21CollectiveEpilogueBwdISA_SB_SD_Li256ELb0ELb0ELi4EEENS1_19SingleTileSchedulerILb0ELb0ELb0ELi64EEEEEEEEEvNT_6ParamsE --------------------------
	.section	.nv.shared._ZN7cutlass13device_kernelIN5flash19enable_sm80_to_sm89INS1_16FlashAttnBwdSm80INS1_25CollectiveMainloopBwdSm80ILi1ELi1EN4cute5tupleIJNS5_1CILi64EEES8_NS7_ILi192EEEEEENS_6half_tEfNS_4arch4Sm80ELb0ELb0ELb1ELb0ELb1ELb0ELb0ELb0ELi2ELi2ELi2ELi2ELb1EEENS1_21CollectiveEpilogueBwdISA_SB_SD_Li256ELb0ELb0ELi4EEENS1_19SingleTileSchedulerILb0ELb0ELb0ELi64EEEEEEEEEvNT_6ParamsE,"aw",@nobits
	.sectionflags	@""
	.align	16
	.zero		1024


//--------------------- .nv.shared._ZN7cutlass13device_kernelIN5flash19enable_sm80_to_sm89INS1_16FlashAttnBwdSm80INS1_25CollectiveMainloopBwdSm80ILi1ELi1EN4cute5tupleIJNS5_1CILi64EEES8_NS7_ILi192EEEEEENS_6half_tEfNS_4arch4Sm80ELb0ELb0ELb1ELb0ELb0ELb0ELb0ELb0ELi2ELi2ELi2ELi2ELb1EEENS1_24CollectiveEpilogueBwdGQAISA_fSD_Li256ELb0ELb0EEENS1_19SingleTileSchedulerILb0ELb0ELb0ELi64EEEEEEEEEvNT_6ParamsE --------------------------
	.section	.nv.shared._ZN7cutlass13device_kernelIN5flash19enable_sm80_to_sm89INS1_16FlashAttnBwdSm80INS1_25CollectiveMainloopBwdSm80ILi1ELi1EN4cute5tupleIJNS5_1CILi64EEES8_NS7_ILi192EEEEEENS_6half_tEfNS_4arch4Sm80ELb0ELb0ELb1ELb0ELb0ELb0ELb0ELb0ELi2ELi2ELi2ELi2ELb1EEENS1_24CollectiveEpilogueBwdGQAISA_fSD_Li256ELb0ELb0EEENS1_19SingleTileSchedulerILb0ELb0ELb0ELi64EEEEEEEEEvNT_6ParamsE,"aw",@nobits
	.sectionflags	@""
	.align	16
	.zero		1024


//--------------------- .nv.shared._ZN7cutlass13device_kernelIN5flash19enable_sm80_to_sm89INS1_16FlashAttnBwdSm80INS1_25CollectiveMainloopBwdSm80ILi1ELi1EN4cute5tupleIJNS5_1CILi64EEES8_NS7_ILi192EEEEEENS_6half_tEfNS_4arch4Sm80ELb0ELb0ELb1ELb0ELb1ELb0ELb0ELb0ELi2ELi2ELi2ELi2ELb1EEENS1_24CollectiveEpilogueBwdGQAISA_fSD_Li256ELb0ELb1EEENS1_19SingleTileSchedulerILb0ELb0ELb0ELi64EEEEEEEEEvNT_6ParamsE --------------------------
	.section	.nv.shared._ZN7cutlass13device_kernelIN5flash19enable_sm80_to_sm89INS1_16FlashAttnBwdSm80INS1_25CollectiveMainloopBwdSm80ILi1ELi1EN4cute5tupleIJNS5_1CILi64EEES8_NS7_ILi192EEEEEENS_6half_tEfNS_4arch4Sm80ELb0ELb0ELb1ELb0ELb1ELb0ELb0ELb0ELi2ELi2ELi2ELi2ELb1EEENS1_24CollectiveEpilogueBwdGQAISA_fSD_Li256ELb0ELb1EEENS1_19SingleTileSchedulerILb0ELb0ELb0ELi64EEEEEEEEEvNT_6ParamsE,"aw",@nobits
	.sectionflags	@""
	.align	16
	.zero		1024


//--------------------- .nv.shared._ZN7cutlass13device_kernelIN5flash19enable_sm80_to_sm89INS1_16FlashAttnBwdSm80INS1_25CollectiveMainloopBwdSm80ILi1ELi1EN4cute5tupleIJNS5_1CILi64EEES8_NS7_ILi192EEEEEENS_6half_tEfNS_4arch4Sm80ELb0ELb0ELb1ELb1ELb0ELb0ELb0ELb0ELi2ELi2ELi2ELi2ELb1EEENS1_21CollectiveEpilogueBwdISA_SB_SD_Li256ELb1ELb0ELi4EEENS1_19SingleTileSchedulerILb1ELb0ELb0ELi64EEEEEEEEEvNT_6ParamsE --------------------------
	.section	.nv.shared._ZN7cutlass13device_kernelIN5flash19enable_sm80_to_sm89INS1_16FlashAttnBwdSm80INS1_25CollectiveMainloopBwdSm80ILi1ELi1EN4cute5tupleIJNS5_1CILi64EEES8_NS7_ILi192EEEEEENS_6half_tEfNS_4arch4Sm80ELb0ELb0ELb1ELb1ELb0ELb0ELb0ELb0ELi2ELi2ELi2ELi2ELb1EEENS1_21CollectiveEpilogueBwdISA_SB_SD_Li256ELb1ELb0ELi4EEENS1_19SingleTileSchedulerILb1ELb0ELb0ELi64EEEEEEEEEvNT_6ParamsE,"aw",@nobits
	.sectionflags	@""
	.align	16
	.zero		1024


//--------------------- .nv.shared._ZN7cutlass13device_kernelIN5flash19enable_sm80_to_sm89INS1_16FlashAttnBwdSm80INS1_25CollectiveMainloopBwdSm80ILi1ELi1EN4cute5tupleIJNS5_1CILi64EEES8_NS7_ILi192EEEEEENS_6half_tEfNS_4arch4Sm80ELb0ELb0ELb1ELb1ELb1ELb0ELb0ELb0ELi2ELi2ELi2ELi2ELb1EEENS1_21CollectiveEpilogueBwdISA_SB_SD_Li256ELb1ELb0ELi4EEENS1_19SingleTileSchedulerILb1ELb0ELb0ELi64EEEEEEEEEvNT_6ParamsE --------------------------
	.section	.nv.shared._ZN7cutlass13device_kernelIN5flash19enable_sm80_to_sm89INS1_16FlashAttnBwdSm80INS1_25CollectiveMainloopBwdSm80ILi1ELi1EN4cute5tupleIJNS5_1CILi64EEES8_NS7_ILi192EEEEEENS_6half_tEfNS_4arch4Sm80ELb0ELb0ELb1ELb1ELb1ELb0ELb0ELb0ELi2ELi2ELi2ELi2ELb1EEENS1_21CollectiveEpilogueBwdISA_SB_SD_Li256ELb1ELb0ELi4EEENS1_19SingleTileSchedulerILb1ELb0ELb0ELi64EEEEEEEEEvNT_6ParamsE,"aw",@nobits
	.sectionflags	@""
	.align	16
	.zero		1024


//--------------------- .nv.shared._ZN7cutlass13device_kernelIN5flash19enable_sm80_to_sm89INS1_16FlashAttnBwdSm80INS1_25CollectiveMainloopBwdSm80ILi1ELi1EN4cute5tupleIJNS5_1CILi64EEES8_NS7_ILi192EEEEEENS_6half_tEfNS_4arch4Sm80ELb0ELb0ELb1ELb1ELb0ELb0ELb0ELb0ELi2ELi2ELi2ELi2ELb1EEENS1_24CollectiveEpilogueBwdGQAISA_fSD_Li256ELb1ELb0EEENS1_19SingleTileSchedulerILb1ELb0ELb0ELi64EEEEEEEEEvNT_6ParamsE --------------------------
	.section	.nv.shared._ZN7cutlass13device_kernelIN5flash19enable_sm80_to_sm89INS1_16FlashAttnBwdSm80INS1_25CollectiveMainloopBwdSm80ILi1ELi1EN4cute5tupleIJNS5_1CILi64EEES8_NS7_ILi192EEEEEENS_6half_tEfNS_4arch4Sm80ELb0ELb0ELb1ELb1ELb0ELb0ELb0ELb0ELi2ELi2ELi2ELi2ELb1EEENS1_24CollectiveEpilogueBwdGQAISA_fSD_Li256ELb1ELb0EEENS1_19SingleTileSchedulerILb1ELb0ELb0ELi64EEEEEEEEEvNT_6ParamsE,"aw",@nobits
	.sectionflags	@""
	.align	16
	.zero		1024


//--------------------- .nv.shared._ZN7cutlass13device_kernelIN5flash19enable_sm80_to_sm89INS1_16FlashAttnBwdSm80INS1_25CollectiveMainloopBwdSm80ILi1ELi1EN4cute5tupleIJNS5_1CILi64EEES8_NS7_ILi192EEEEEENS_6half_tEfNS_4arch4Sm80ELb0ELb0ELb1ELb1ELb1ELb0ELb0ELb0ELi2ELi2ELi2ELi2ELb1EEENS1_24CollectiveEpilogueBwdGQAISA_fSD_Li256ELb1ELb1EEENS1_19SingleTileSchedulerILb1ELb0ELb0ELi64EEEEEEEEEvNT_6ParamsE --------------------------
	.section	.nv.shared._ZN7cutlass13device_kernelIN5flash19enable_sm80_to_sm89INS1_16FlashAttnBwdSm80INS1_25CollectiveMainloopBwdSm80ILi1ELi1EN4cute5tupleIJNS5_1CILi64EEES8_NS7_ILi192EEEEEENS_6half_tEfNS_4arch4Sm80ELb0ELb0ELb1ELb1ELb1ELb0ELb0ELb0ELi2ELi2ELi2ELi2ELb1EEENS1_24CollectiveEpilogueBwdGQAISA_fSD_Li256ELb1ELb1EEENS1_19SingleTileSchedulerILb1ELb0ELb0ELi64EEEEEEEEEvNT_6ParamsE,"aw",@nobits
	.sectionflags	@""
	.align	16
	.zero		1024


//--------------------- .nv.shared._ZN7cutlass13device_kernelIN5flash19enable_sm80_to_sm89INS1_16FlashAttnBwdSm80INS1_25CollectiveMainloopBwdSm80ILi1ELi1EN4cute5tupleIJNS5_1CILi64EEES8_NS7_ILi192EEEEEENS_6half_tEfNS_4arch4Sm80ELb0ELb1ELb1ELb0ELb0ELb0ELb0ELb0ELi2ELi2ELi2ELi2ELb1EEENS1_21CollectiveEpilogueBwdISA_SB_SD_Li256ELb0ELb0ELi4EEENS1_19SingleTileSchedulerILb0ELb0ELb0ELi64EEEEEEEEEvNT_6ParamsE --------------------------
	.section	.nv.shared._ZN7cutlass13device_kernelIN5flash19enable_sm80_to_sm89INS1_16FlashAttnBwdSm80INS1_25CollectiveMainloopBwdSm80ILi1ELi1EN4cute5tupleIJNS5_1CILi64EEES8_NS7_ILi192EEEEEENS_6half_tEfNS_4arch4Sm80ELb0ELb1ELb1ELb0ELb0ELb0ELb0ELb0ELi2ELi2ELi2ELi2ELb1EEENS1_21CollectiveEpilogueBwdISA_SB_SD_Li256ELb0ELb0ELi4EEENS1_19SingleTileSchedulerILb0ELb0ELb0ELi64EEEEEEEEEvNT_6ParamsE,"aw",@nobits
	.sectionflags	@""
	.align	16
	.zero		1024


//--------------------- .nv.shared._ZN7cutlass13device_kernelIN5flash19enable_sm80_to_sm89INS1_16FlashAttnBwdSm80INS1_25CollectiveMainloopBwdSm80ILi1ELi1EN4cute5tupleIJNS5_1CILi64EEES8_NS7_ILi192EEEEEENS_6half_tEfNS_4arch4Sm80ELb0ELb1ELb1ELb0ELb1ELb0ELb0ELb0ELi2ELi2ELi2ELi2ELb1EEENS1_21CollectiveEpilogueBwdISA_SB_SD_Li256ELb0ELb0ELi4EEENS1_19SingleTileSchedulerILb0ELb0ELb0ELi64EEEEEEEEEvNT_6ParamsE --------------------------
	.section	.nv.shared._ZN7cutlass13device_kernelIN5flash19enable_sm80_to_sm89INS1_16FlashAttnBwdSm80INS1_25CollectiveMainloopBwdSm80ILi1ELi1EN4cute5tupleIJNS5_1CILi64EEES8_NS7_ILi192EEEEEENS_6half_tEfNS_4arch4Sm80ELb0ELb1ELb1ELb0ELb1ELb0ELb0ELb0ELi2ELi2ELi2ELi2ELb1EEENS1_21CollectiveEpilogueBwdISA_SB_SD_Li256ELb0ELb0ELi4EEENS1_19SingleTileSchedulerILb0ELb0ELb0ELi64EEEEEEEEEvNT_6ParamsE,"aw",@nobits
	.sectionflags	@""
	.align	16
	.zero		1024


//--------------------- .nv.shared._ZN7cutlass13device_kernelIN5flash19enable_sm80_to_sm89INS1_16FlashAttnBwdSm80INS1_25CollectiveMainloopBwdSm80ILi1ELi1EN4cute5tupleIJNS5_1CILi64EEES8_NS7_ILi192EEEEEENS_6half_tEfNS_4arch4Sm80ELb0ELb1ELb1ELb0ELb0ELb0ELb0ELb0ELi2ELi2ELi2ELi2ELb1EEENS1_24CollectiveEpilogueBwdGQAISA_fSD_Li256ELb0ELb0EEENS1_19SingleTileSchedulerILb0ELb0ELb0ELi64EEEEEEEEEvNT_6ParamsE --------------------------
	.section	.nv.shared._ZN7cutlass13device_kernelIN5flash19enable_sm80_to_sm89INS1_16FlashAttnBwdSm80INS1_25CollectiveMainloopBwdSm80ILi1ELi1EN4cute5tupleIJNS5_1CILi64EEES8_NS7_ILi192EEEEEENS_6half_tEfNS_4arch4Sm80ELb0ELb1ELb1ELb0ELb0ELb0ELb0ELb0ELi2ELi2ELi2ELi2ELb1EEENS1_24CollectiveEpilogueBwdGQAISA_fSD_Li256ELb0ELb0EEENS1_19SingleTileSchedulerILb0ELb0ELb0ELi64EEEEEEEEEvNT_6ParamsE,"aw",@nobits
	.sectionflags	@""
	.align	16
	.zero		1024


//--------------------- .nv.shared._ZN7cutlass13device_kernelIN5flash19enable_sm80_to_sm89INS1_16FlashAttnBwdSm80INS1_25CollectiveMainloopBwdSm80ILi1ELi1EN4cute5tupleIJNS5_1CILi64EEES8_NS7_ILi192EEEEEENS_6half_tEfNS_4arch4Sm80ELb0ELb1ELb1ELb0ELb1ELb0ELb0ELb0ELi2ELi2ELi2ELi2ELb1EEENS1_24CollectiveEpilogueBwdGQAISA_fSD_Li256ELb0ELb1EEENS1_19SingleTileSchedulerILb0ELb0ELb0ELi64EEEEEEEEEvNT_6ParamsE --------------------------
	.section	.nv.shared._ZN7cutlass13device_kernelIN5flash19enable_sm80_to_sm89INS1_16FlashAttnBwdSm80INS1_25CollectiveMainloopBwdSm80ILi1ELi1EN4cute5tupleIJNS5_1CILi64EEES8_NS7_ILi192EEEEEENS_6half_tEfNS_4arch4Sm80ELb0ELb1ELb1ELb0ELb1ELb0ELb0ELb0ELi2ELi2ELi2ELi2ELb1EEENS1_24CollectiveEpilogueBwdGQAISA_fSD_Li256ELb0ELb1EEENS1_19SingleTileSchedulerILb0ELb0ELb0ELi64EEEEEEEEEvNT_6ParamsE,"aw",@nobits
	.sectionflags	@""
	.align	16
	.zero		1024


//--------------------- .nv.shared._ZN7cutlass13device_kernelIN5flash19enable_sm80_to_sm89INS1_16FlashAttnBwdSm80INS1_25CollectiveMainloopBwdSm80ILi1ELi1EN4cute5tupleIJNS5_1CILi64EEES8_NS7_ILi192EEEEEENS_6half_tEfNS_4arch4Sm80ELb0ELb1ELb1ELb1ELb0ELb0ELb0ELb0ELi2ELi2ELi2ELi2ELb1EEENS1_21CollectiveEpilogueBwdISA_SB_SD_Li256ELb1ELb0ELi4EEENS1_19SingleTileSchedulerILb1ELb0ELb0ELi64EEEEEEEEEvNT_6ParamsE --------------------------
	.section	.nv.shared._ZN7cutlass13device_kernelIN5flash19enable_sm80_to_sm89INS1_16FlashAttnBwdSm80INS1_25CollectiveMainloopBwdSm80ILi1ELi1EN4cute5tupleIJNS5_1CILi64EEES8_NS7_ILi192EEEEEENS_6half_tEfNS_4arch4Sm80ELb0ELb1ELb1ELb1ELb0ELb0ELb0ELb0ELi2ELi2ELi2ELi2ELb1EEENS1_21CollectiveEpilogueBwdISA_SB_SD_Li256ELb1ELb0ELi4EEENS1_19SingleTileSchedulerILb1ELb0ELb0ELi64EEEEEEEEEvNT_6ParamsE,"aw",@nobits
	.sectionflags	@""
	.align	16
	.zero		1024


//--------------------- .nv.shared._ZN7cutlass13device_kernelIN5flash19enable_sm80_to_sm89INS1_16FlashAttnBwdSm80INS1_25CollectiveMainloopBwdSm80ILi1ELi1EN4cute5tupleIJNS5_1CILi64EEES8_NS7_ILi192EEEEEENS_6half_tEfNS_4arch4Sm80ELb0ELb1ELb1ELb1ELb1ELb0ELb0ELb0ELi2ELi2ELi2ELi2ELb1EEENS1_21CollectiveEpilogueBwdISA_SB_SD_Li256ELb1ELb0ELi4EEENS1_19SingleTileSchedulerILb1ELb0ELb0ELi64EEEEEEEEEvNT_6ParamsE --------------------------
	.section	.nv.shared._ZN7cutlass13device_kernelIN5flash19enable_sm80_to_sm89INS1_16FlashAttnBwdSm80INS1_25CollectiveMainloopBwdSm80ILi1ELi1EN4cute5tupleIJNS5_1CILi64EEES8_NS7_ILi192EEEEEENS_6half_tEfNS_4arch4Sm80ELb0ELb1ELb1ELb1ELb1ELb0ELb0ELb0ELi2ELi2ELi2ELi2ELb1EEENS1_21CollectiveEpilogueBwdISA_SB_SD_Li256ELb1ELb0ELi4EEENS1_19SingleTileSchedulerILb1ELb0ELb0ELi64EEEEEEEEEvNT_6ParamsE,"aw",@nobits
	.sectionflags	@""
	.align	16
	.zero		1024


//--------------------- .nv.shared._ZN7cutlass13device_kernelIN5flash19enable_sm80_to_sm89INS1_16FlashAttnBwdSm80INS1_25CollectiveMainloopBwdSm80ILi1ELi1EN4cute5tupleIJNS5_1CILi64EEES8_NS7_ILi192EEEEEENS_6half_tEfNS_4arch4Sm80ELb0ELb1ELb1ELb1ELb0ELb0ELb0ELb0ELi2ELi2ELi2ELi2ELb1EEENS1_24CollectiveEpilogueBwdGQAISA_fSD_Li256ELb1ELb0EEENS1_19SingleTileSchedulerILb1ELb0ELb0ELi64EEEEEEEEEvNT_6ParamsE --------------------------
	.section	.nv.shared._ZN7cutlass13device_kernelIN5flash19enable_sm80_to_sm89INS1_16FlashAttnBwdSm80INS1_25CollectiveMainloopBwdSm80ILi1ELi1EN4cute5tupleIJNS5_1CILi64EEES8_NS7_ILi192EEEEEENS_6half_tEfNS_4arch4Sm80ELb0ELb1ELb1ELb1ELb0ELb0ELb0ELb0ELi2ELi2ELi2ELi2ELb1EEENS1_24CollectiveEpilogueBwdGQAISA_fSD_Li256ELb1ELb0EEENS1_19SingleTileSchedulerILb1ELb0ELb0ELi64EEEEEEEEEvNT_6ParamsE,"aw",@nobits
	.sectionflags	@""
	.align	16
	.zero		1024


//--------------------- .nv.shared._ZN7cutlass13device_kernelIN5flash19enable_sm80_to_sm89INS1_16FlashAttnBwdSm80INS1_25CollectiveMainloopBwdSm80ILi1ELi1EN4cute5tupleIJNS5_1CILi64EEES8_NS7_ILi192EEEEEENS_6half_tEfNS_4arch4Sm80ELb0ELb1ELb1ELb1ELb1ELb0ELb0ELb0ELi2ELi2ELi2ELi2ELb1EEENS1_24CollectiveEpilogueBwdGQAISA_fSD_Li256ELb1ELb1EEENS1_19SingleTileSchedulerILb1ELb0ELb0ELi64EEEEEEEEEvNT_6ParamsE --------------------------
	.section	.nv.shared._ZN7cutlass13device_kernelIN5flash19enable_sm80_to_sm89INS1_16FlashAttnBwdSm80INS1_25CollectiveMainloopBwdSm80ILi1ELi1EN4cute5tupleIJNS5_1CILi64EEES8_NS7_ILi192EEEEEENS_6half_tEfNS_4arch4Sm80ELb0ELb1ELb1ELb1ELb1ELb0ELb0ELb0ELi2ELi2ELi2ELi2ELb1EEENS1_24CollectiveEpilogueBwdGQAISA_fSD_Li256ELb1ELb1EEENS1_19SingleTileSchedulerILb1ELb0ELb0ELi64EEEEEEEEEvNT_6ParamsE,"aw",@nobits
	.sectionflags	@""
	.align	16
	.zero		1024


//--------------------- .nv.shared._ZN7cutlass13device_kernelIN5flash19enable_sm80_to_sm89INS1_16FlashAttnBwdSm80INS1_25CollectiveMainloopBwdSm80ILi1ELi1EN4cute5tupleIJNS5_1CILi64EEES8_NS7_ILi192EEEEEENS_6half_tEfNS_4arch4Sm80ELb1ELb0ELb1ELb0ELb0ELb0ELb0ELb0ELi2ELi2ELi2ELi2ELb1EEENS1_21CollectiveEpilogueBwdISA_SB_SD_Li256ELb0ELb0ELi4EEENS1_25SingleTileBwdLPTSchedulerILb0ELi64ELb0EEEEEEEEEvNT_6ParamsE --------------------------
	.section	.nv.shared._ZN7cutlass13device_kernelIN5flash19enable_sm80_to_sm89INS1_16FlashAttnBwdSm80INS1_25CollectiveMainloopBwdSm80ILi1ELi1EN4cute5tupleIJNS5_1CILi64EEES8_NS7_ILi192EEEEEENS_6half_tEfNS_4arch4Sm80ELb1ELb0ELb1ELb0ELb0ELb0ELb0ELb0ELi2ELi2ELi2ELi2ELb1EEENS1_21CollectiveEpilogueBwdISA_SB_SD_Li256ELb0ELb0ELi4EEENS1_25SingleTileBwdLPTSchedulerILb0ELi64ELb0EEEEEEEEEvNT_6ParamsE,"aw",@nobits
	.sectionflags	@""
	.align	16
	.zero		1024


//--------------------- .nv.shared._ZN7cutlass13device_kernelIN5flash19enable_sm80_to_sm89INS1_16FlashAttnBwdSm80INS1_25CollectiveMainloopBwdSm80ILi1ELi1EN4cute5tupleIJNS5_1CILi64EEES8_NS7_ILi192EEEEEENS_6half_tEfNS_4arch4Sm80ELb1ELb0ELb1ELb0ELb1ELb0ELb0ELb0ELi2ELi2ELi2ELi2ELb1EEENS1_21CollectiveEpilogueBwdISA_SB_SD_Li256ELb0ELb0ELi4EEENS1_25SingleTileBwdLPTSchedulerILb0ELi64ELb1EEEEEEEEEvNT_6ParamsE --------------------------
	.section	.nv.shared._ZN7cutlass13device_kernelIN5flash19enable_sm80_to_sm89INS1_16FlashAttnBwdSm80INS1_25CollectiveMainloopBwdSm80ILi1ELi1EN4cute5tupleIJNS5_1CILi64EEES8_NS7_ILi192EEEEEENS_6half_tEfNS_4arch4Sm80ELb1ELb0ELb1ELb0ELb1ELb0ELb0ELb0ELi2ELi2ELi2ELi2ELb1EEENS1_21CollectiveEpilogueBwdISA_SB_SD_Li256ELb0ELb0ELi4EEENS1_25SingleTileBwdLPTSchedulerILb0ELi64ELb1EEEEEEEEEvNT_6ParamsE,"aw",@nobits
	.sectionflags	@""
	.align	16
	.zero		1024


//--------------------- .nv.shared._ZN7cutlass13device_kernelIN5flash19enable_sm80_to_sm89INS1_16FlashAttnBwdSm80INS1_25CollectiveMainloopBwdSm80ILi1ELi1EN4cute5tupleIJNS5_1CILi64EEES8_NS7_ILi192EEEEEENS_6half_tEfNS_4arch4Sm80ELb1ELb0ELb1ELb0ELb0ELb0ELb0ELb0ELi2ELi2ELi2ELi2ELb1EEENS1_24CollectiveEpilogueBwdGQAISA_fSD_Li256ELb0ELb0EEENS1_25SingleTileBwdLPTSchedulerILb0ELi64ELb0EEEEEEEEEvNT_6ParamsE --------------------------
	.section	.nv.shared._ZN7cutlass13device_kernelIN5flash19enable_sm80_to_sm89INS1_16FlashAttnBwdSm80INS1_25CollectiveMainloopBwdSm80ILi1ELi1EN4cute5tupleIJNS5_1CILi64EEES8_NS7_ILi192EEEEEENS_6half_tEfNS_4arch4Sm80ELb1ELb0ELb1ELb0ELb0ELb0ELb0ELb0ELi2ELi2ELi2ELi2ELb1EEENS1_24CollectiveEpilogueBwdGQAISA_fSD_Li256ELb0ELb0EEENS1_25SingleTileBwdLPTSchedulerILb0ELi64ELb0EEEEEEEEEvNT_6ParamsE,"aw",@nobits
	.sectionflags	@""
	.align	16
	.zero		1024


//--------------------- .nv.shared._ZN7cutlass13device_kernelIN5flash19enable_sm80_to_sm89INS1_16FlashAttnBwdSm80INS1_25CollectiveMainloopBwdSm80ILi1ELi1EN4cute5tupleIJNS5_1CILi64EEES8_NS7_ILi192EEEEEENS_6half_tEfNS_4arch4Sm80ELb1ELb0ELb1ELb0ELb1ELb0ELb0ELb0ELi2ELi2ELi2ELi2ELb1EEENS1_24CollectiveEpilogueBwdGQAISA_fSD_Li256ELb0ELb1EEENS1_25SingleTileBwdLPTSchedulerILb0ELi64ELb1EEEEEEEEEvNT_6ParamsE --------------------------
	.section	.nv.shared._ZN7cutlass13device_kernelIN5flash19enable_sm80_to_sm89INS1_16FlashAttnBwdSm80INS1_25CollectiveMainloopBwdSm80ILi1ELi1EN4cute5tupleIJNS5_1CILi64EEES8_NS7_ILi192EEEEEENS_6half_tEfNS_4arch4Sm80ELb1ELb0ELb1ELb0ELb1ELb0ELb0ELb0ELi2ELi2ELi2ELi2ELb1EEENS1_24CollectiveEpilogueBwdGQAISA_fSD_Li256ELb0ELb1EEENS1_25SingleTileBwdLPTSchedulerILb0ELi64ELb1EEEEEEEEEvNT_6ParamsE,"aw",@nobits
	.sectionflags	@""
	.align	16
	.zero		1024


//--------------------- .nv.shared._ZN7cutlass13device_kernelIN5flash19enable_sm80_to_sm89INS1_16FlashAttnBwdSm80INS1_25CollectiveMainloopBwdSm80ILi1ELi1EN4cute5tupleIJNS5_1CILi64EEES8_NS7_ILi192EEEEEENS_6half_tEfNS_4arch4Sm80ELb1ELb0ELb1ELb1ELb0ELb0ELb0ELb0ELi2ELi2ELi2ELi2ELb1EEENS1_21CollectiveEpilogueBwdISA_SB_SD_Li256ELb1ELb0ELi4EEENS1_25SingleTileBwdLPTSchedulerILb1ELi64ELb0EEEEEEEEEvNT_6ParamsE --------------------------
	.section	.nv.shared._ZN7cutlass13device_kernelIN5flash19enable_sm80_to_sm89INS1_16FlashAttnBwdSm80INS1_25CollectiveMainloopBwdSm80ILi1ELi1EN4cute5tupleIJNS5_1CILi64EEES8_NS7_ILi192EEEEEENS_6half_tEfNS_4arch4Sm80ELb1ELb0ELb1ELb1ELb0ELb0ELb0ELb0ELi2ELi2ELi2ELi2ELb1EEENS1_21CollectiveEpilogueBwdISA_SB_SD_Li256ELb1ELb0ELi4EEENS1_25SingleTileBwdLPTSchedulerILb1ELi64ELb0EEEEEEEEEvNT_6ParamsE,"aw",@nobits
	.sectionflags	@""
	.align	16
	.zero		1024


//--------------------- .nv.shared._ZN7cutlass13device_kernelIN5flash19enable_sm80_to_sm89INS1_16FlashAttnBwdSm80INS1_25CollectiveMainloopBwdSm80ILi1ELi1EN4cute5tupleIJNS5_1CILi64EEES8_NS7_ILi192EEEEEENS_6half_tEfNS_4arch4Sm80ELb1ELb0ELb1ELb1ELb1ELb0ELb0ELb0ELi2ELi2ELi2ELi2ELb1EEENS1_21CollectiveEpilogueBwdISA_SB_SD_Li256ELb1ELb0ELi4EEENS1_25SingleTileBwdLPTSchedulerILb1ELi64ELb1EEEEEEEEEvNT_6ParamsE --------------------------
	.section	.nv.shared._ZN7cutlass13device_kernelIN5flash19enable_sm80_to_sm89INS1_16FlashAttnBwdSm80INS1_25CollectiveMainloopBwdSm80ILi1ELi1EN4cute5tupleIJNS5_1CILi64EEES8_NS7_ILi192EEEEEENS_6half_tEfNS_4arch4Sm80ELb1ELb0ELb1ELb1ELb1ELb0ELb0ELb0ELi2ELi2ELi2ELi2ELb1EEENS1_21CollectiveEpilogueBwdISA_SB_SD_Li256ELb1ELb0ELi4EEENS1_25SingleTileBwdLPTSchedulerILb1ELi64ELb1EEEEEEEEEvNT_6ParamsE,"aw",@nobits
	.sectionflags	@""
	.align	16
	.zero		1024


//--------------------- .nv.shared._ZN7cutlass13device_kernelIN5flash19enable_sm80_to_sm89INS1_16FlashAttnBwdSm80INS1_25CollectiveMainloopBwdSm80ILi1ELi1EN4cute5tupleIJNS5_1CILi64EEES8_NS7_ILi192EEEEEENS_6half_tEfNS_4arch4Sm80ELb1ELb0ELb1ELb1ELb0ELb0ELb0ELb0ELi2ELi2ELi2ELi2ELb1EEENS1_24CollectiveEpilogueBwdGQAISA_fSD_Li256ELb1ELb0EEENS1_25SingleTileBwdLPTSchedulerILb1ELi64ELb0EEEEEEEEEvNT_6ParamsE --------------------------
	.section	.nv.shared._ZN7cutlass13device_kernelIN5flash19enable_sm80_to_sm89INS1_16FlashAttnBwdSm80INS1_25CollectiveMainloopBwdSm80ILi1ELi1EN4cute5tupleIJNS5_1CILi64EEES8_NS7_ILi192EEEEEENS_6half_tEfNS_4arch4Sm80ELb1ELb0ELb1ELb1ELb0ELb0ELb0ELb0ELi2ELi2ELi2ELi2ELb1EEENS1_24CollectiveEpilogueBwdGQAISA_fSD_Li256ELb1ELb0EEENS1_25SingleTileBwdLPTSchedulerILb1ELi64ELb0EEEEEEEEEvNT_6ParamsE,"aw",@nobits
	.sectionflags	@""
	.align	16
	.zero		1024


//--------------------- .nv.shared._ZN7cutlass13device_kernelIN5flash19enable_sm80_to_sm89INS1_16FlashAttnBwdSm80INS1_25CollectiveMainloopBwdSm80ILi1ELi1EN4cute5tupleIJNS5_1CILi64EEES8_NS7_ILi192EEEEEENS_6half_tEfNS_4arch4Sm80ELb1ELb0ELb1ELb1ELb1ELb0ELb0ELb0ELi2ELi2ELi2ELi2ELb1EEENS1_24CollectiveEpilogueBwdGQAISA_fSD_Li256ELb1ELb1EEENS1_25SingleTileBwdLPTSchedulerILb1ELi64ELb1EEEEEEEEEvNT_6ParamsE --------------------------
	.section	.nv.shared._ZN7cutlass13device_kernelIN5flash19enable_sm80_to_sm89INS1_16FlashAttnBwdSm80INS1_25CollectiveMainloopBwdSm80ILi1ELi1EN4cute5tupleIJNS5_1CILi64EEES8_NS7_ILi192EEEEEENS_6half_tEfNS_4arch4Sm80ELb1ELb0ELb1ELb1ELb1ELb0ELb0ELb0ELi2ELi2ELi2ELi2ELb1EEENS1_24CollectiveEpilogueBwdGQAISA_fSD_Li256ELb1ELb1EEENS1_25SingleTileBwdLPTSchedulerILb1ELi64ELb1EEEEEEEEEvNT_6ParamsE,"aw",@nobits
	.sectionflags	@""
	.align	16
	.zero		1024


//--------------------- .nv.shared._ZN7cutlass13device_kernelIN5flash19enable_sm80_to_sm89INS1_16FlashAttnBwdSm80INS1_25CollectiveMainloopBwdSm80ILi2ELi1EN4cute5tupleIJNS5_1CILi64EEENS7_ILi80EEENS7_ILi192EEEEEENS_6half_tEfNS_4arch4Sm80ELb0ELb0ELb1ELb0ELb0ELb0ELb1ELb0ELi2ELi4ELi2ELi2ELb0EEENS1_21CollectiveEpilogueBwdISB_SC_SE_Li256ELb0ELb1ELi4EEENS1_19SingleTileSchedulerILb0ELb0ELb0ELi80EEEEEEEEEvNT_6ParamsE --------------------------
	.section	.nv.shared._ZN7cutlass13device_kernelIN5flash19enable_sm80_to_sm89INS1_16FlashAttnBwdSm80INS1_25CollectiveMainloopBwdSm80ILi2ELi1EN4cute5tupleIJNS5_1CILi64EEENS7_ILi80EEENS7_ILi192EEEEEENS_6half_tEfNS_4arch4Sm80ELb0ELb0ELb1ELb0ELb0ELb0ELb1ELb0ELi2ELi4ELi2ELi2ELb0EEENS1_21CollectiveEpilogueBwdISB_SC_SE_Li256ELb0ELb1ELi4EEENS1_19SingleTileSchedulerILb0ELb0ELb0ELi80EEEEEEEEEvNT_6ParamsE,"aw",@nobits
	.sectionflags	@""
	.align	16
	.zero		1024


//--------------------- .nv.shared._ZN7cutlass13device_kernelIN5flash19enable_sm80_to_sm89INS1_16FlashAttnBwdSm80INS1_25CollectiveMainloopBwdSm80ILi2ELi1EN4cute5tupleIJNS5_1CILi64EEENS7_ILi80EEENS7_ILi192EEEEEENS_6half_tEfNS_4arch4Sm80ELb0ELb0ELb1ELb0ELb1ELb0ELb1ELb0ELi2ELi4ELi2ELi2ELb0EEENS1_21CollectiveEpilogueBwdISB_SC_SE_Li256ELb0ELb1ELi4EEENS1_19SingleTileSchedulerILb0ELb0ELb0ELi80EEEEEEEEEvNT_6ParamsE --------------------------
	.section	.nv.shared._ZN7cutlass13device_kernelIN5flash19enable_sm80_to_sm89INS1_16FlashAttnBwdSm80INS1_25CollectiveMainloopBwdSm80ILi2ELi1EN4cute5tupleIJNS5_1CILi64EEENS7_ILi80EEENS7_ILi192EEEEEENS_6half_tEfNS_4arch4Sm80ELb0ELb0ELb1ELb0ELb1ELb0ELb1ELb0ELi2ELi4ELi2ELi2ELb0EEENS1_21CollectiveEpilogueBwdISB_SC_SE_Li256ELb0ELb1ELi4EEENS1_19SingleTileSchedulerILb0ELb0ELb0ELi80EEEEEEEEEvNT_6ParamsE,"aw",@nobits
	.sectionflags	@""
	.align	16
	.zero		1024


//--------------------- .nv.shared._ZN7cutlass13device_kernelIN5flash19enable_sm80_to_sm89INS1_16FlashAttnBwdSm80INS1_25CollectiveMainloopBwdSm80ILi2ELi1EN4cute5tupleIJNS5_1CILi64EEENS7_ILi80EEENS7_ILi192EEEEEENS_6half_tEfNS_4arch4Sm80ELb0ELb0ELb1ELb0ELb0ELb0ELb1ELb0ELi2ELi4ELi2ELi2ELb0EEENS1_24CollectiveEpilogueBwdGQAISB_fSE_Li256ELb0ELb0EEENS1_19SingleTileSchedulerILb0ELb0ELb0ELi80EEEEEEEEEvNT_6ParamsE --------------------------
	.section	.nv.shared._ZN7cutlass13device_kernelIN5flash19enable_sm80_to_sm89INS1_16FlashAttnBwdSm80INS1_25CollectiveMainloopBwdSm80ILi2ELi1EN4cute5tupleIJNS5_1CILi64EEENS7_ILi80EEENS7_ILi192EEEEEENS_6half_tEfNS_4arch4Sm80ELb0ELb0ELb1ELb0ELb0ELb0ELb1ELb0ELi2ELi4ELi2ELi2ELb0EEENS1_24CollectiveEpilogueBwdGQAISB_fSE_Li256ELb0ELb0EEENS1_19SingleTileSchedulerILb0ELb0ELb0ELi80EEEEEEEEEvNT_6ParamsE,"aw",@nobits
	.sectionflags	@""
	.align	16
	.zero		1024


//--------------------- .nv.shared._ZN7cutlass13device_kernelIN5flash19enable_sm80_to_sm89INS1_16FlashAttnBwdSm80INS1_25CollectiveMainloopBwdSm80ILi2ELi1EN4cute5tupleIJNS5_1CILi64EEENS7_ILi80EEENS7_ILi192EEEEEENS_6half_tEfNS_4arch4Sm80ELb0ELb0ELb1ELb0ELb1ELb0ELb1ELb0ELi2ELi4ELi2ELi2ELb0EEENS1_24CollectiveEpilogueBwdGQAISB_fSE_Li256ELb0ELb1EEENS1_19SingleTileSchedulerILb0ELb0ELb0ELi80EEEEEEEEEvNT_6ParamsE --------------------------
	.section	.nv.shared._ZN7cutlass13device_kernelIN5flash19enable_sm80_to_sm89INS1_16FlashAttnBwdSm80INS1_25CollectiveMainloopBwdSm80ILi2ELi1EN4cute5tupleIJNS5_1CILi64EEENS7_ILi80EEENS7_ILi192EEEEEENS_6half_tEfNS_4arch4Sm80ELb0ELb0ELb1ELb0ELb1ELb0ELb1ELb0ELi2ELi4ELi2ELi2ELb0EEENS1_24CollectiveEpilogueBwdGQAISB_fSE_Li256ELb0ELb1EEENS1_19SingleTileSchedulerILb0ELb0ELb0ELi80EEEEEEEEEvNT_6ParamsE,"aw",@nobits
	.sectionflags	@""
	.align	16
	.zero		1024


//--------------------- .nv.shared._ZN7cutlass13device_kernelIN5flash19enable_sm80_to_sm89INS1_16FlashAttnBwdSm80INS1_25CollectiveMainloopBwdSm80ILi2ELi1EN4cute5tupleIJNS5_1CILi64EEENS7_ILi80EEENS7_ILi192EEEEEENS_6half_tEfNS_4arch4Sm80ELb0ELb0ELb1ELb1ELb0ELb0ELb1ELb0ELi2ELi4ELi2ELi2ELb0EEENS1_21CollectiveEpilogueBwdISB_SC_SE_Li256ELb1ELb1ELi4EEENS1_19SingleTileSchedulerILb1ELb0ELb0ELi80EEEEEEEEEvNT_6ParamsE --------------------------
	.section	.nv.shared._ZN7cutlass13device_kernelIN5flash19enable_sm80_to_sm89INS1_16FlashAttnBwdSm80INS1_25CollectiveMainloopBwdSm80ILi2ELi1EN4cute5tupleIJNS5_1CILi64EEENS7_ILi80EEENS7_ILi192EEEEEENS_6half_tEfNS_4arch4Sm80ELb0ELb0ELb1ELb1ELb0ELb0ELb1ELb0ELi2ELi4ELi2ELi2ELb0EEENS1_21CollectiveEpilogueBwdISB_SC_SE_Li256ELb1ELb1ELi4EEENS1_19SingleTileSchedulerILb1ELb0ELb0ELi80EEEEEEEEEvNT_6ParamsE,"aw",@nobits
	.sectionflags	@""
	.align	16
	.zero		1024


//--------------------- .nv.shared._ZN7cutlass13device_kernelIN5flash19enable_sm80_to_sm89INS1_16FlashAttnBwdSm80INS1_25CollectiveMainloopBwdSm80ILi2ELi1EN4cute5tupleIJNS5_1CILi64EEENS7_ILi80EEENS7_ILi192EEEEEENS_6half_tEfNS_4arch4Sm80ELb0ELb0ELb1ELb1ELb1ELb0ELb1ELb0ELi2ELi4ELi2ELi2ELb0EEENS1_21CollectiveEpilogueBwdISB_SC_SE_Li256ELb1ELb1ELi4EEENS1_19SingleTileSchedulerILb1ELb0ELb0ELi80EEEEEEEEEvNT_6ParamsE --------------------------
	.section	.nv.shared._ZN7cutlass13device_kernelIN5flash19enable_sm80_to_sm89INS1_16FlashAttnBwdSm80INS1_25CollectiveMainloopBwdSm80ILi2ELi1EN4cute5tupleIJNS5_1CILi64EEENS7_ILi80EEENS7_ILi192EEEEEENS_6half_tEfNS_4arch4Sm80ELb0ELb0ELb1ELb1ELb1ELb0ELb1ELb0ELi2ELi4ELi2ELi2ELb0EEENS1_21CollectiveEpilogueBwdISB_SC_SE_Li256ELb1ELb1ELi4EEENS1_19SingleTileSchedulerILb1ELb0ELb0ELi80EEEEEEEEEvNT_6ParamsE,"aw",@nobits
	.sectionflags	@""
	.align	16
	.zero		1024


//--------------------- .nv.shared._ZN7cutlass13device_kernelIN5flash19enable_sm80_to_sm89INS1_16FlashAttnBwdSm80INS1_25CollectiveMainloopBwdSm80ILi2ELi1EN4cute5tupleIJNS5_1CILi64EEENS7_ILi80EEENS7_ILi192EEEEEENS_6half_tEfNS_4arch4Sm80ELb0ELb0ELb1ELb1ELb0ELb0ELb1ELb0ELi2ELi4ELi2ELi2ELb0EEENS1_24CollectiveEpilogueBwdGQAISB_fSE_Li256ELb1ELb0EEENS1_19SingleTileSchedulerILb1ELb0ELb0ELi80EEEEEEEEEvNT_6ParamsE --------------------------
	.section	.nv.shared._ZN7cutlass13device_kernelIN5flash19enable_sm80_to_sm89INS1_16FlashAttnBwdSm80INS1_25CollectiveMainloopBwdSm80ILi2ELi1EN4cute5tupleIJNS5_1CILi64EEENS7_ILi80EEENS7_ILi192EEEEEENS_6half_tEfNS_4arch4Sm80ELb0ELb0ELb1ELb1ELb0ELb0ELb1ELb0ELi2ELi4ELi2ELi2ELb0EEENS1_24CollectiveEpilogueBwdGQAISB_fSE_Li256ELb1ELb0EEENS1_19SingleTileSchedulerILb1ELb0ELb0ELi80EEEEEEEEEvNT_6ParamsE,"aw",@nobits
	.sectionflags	@""
	.align	16
	.zero		1024


//--------------------- .nv.shared._ZN7cutlass13device_kernelIN5flash19enable_sm80_to_sm89INS1_16FlashAttnBwdSm80INS1_25CollectiveMainloopBwdSm80ILi2ELi1EN4cute5tupleIJNS5_1CILi64EEENS7_ILi80EEENS7_ILi192EEEEEENS_6half_tEfNS_4arch4Sm80ELb0ELb0ELb1ELb1ELb1ELb0ELb1ELb0ELi2ELi4ELi2ELi2ELb0EEENS1_24CollectiveEpilogueBwdGQAISB_fSE_Li256ELb1ELb1EEENS1_19SingleTileSchedulerILb1ELb0ELb0ELi80EEEEEEEEEvNT_6ParamsE --------------------------
	.section	.nv.shared._ZN7cutlass13device_kernelIN5flash19enable_sm80_to_sm89INS1_16FlashAttnBwdSm80INS1_25CollectiveMainloopBwdSm80ILi2ELi1EN4cute5tupleIJNS5_1CILi64EEENS7_ILi80EEENS7_ILi192EEEEEENS_6half_tEfNS_4arch4Sm80ELb0ELb0ELb1ELb1ELb1ELb0ELb1ELb0ELi2ELi4ELi2ELi2ELb0EEENS1_24CollectiveEpilogueBwdGQAISB_fSE_Li256ELb1ELb1EEENS1_19SingleTileSchedulerILb1ELb0ELb0ELi80EEEEEEEEEvNT_6ParamsE,"aw",@nobits
	.sectionflags	@""
	.align	16
	.zero		1024


//--------------------- .nv.shared._ZN7cutlass13device_kernelIN5flash19enable_sm80_to_sm89INS1_16FlashAttnBwdSm80INS1_25CollectiveMainloopBwdSm80ILi2ELi1EN4cute5tupleIJNS5_1CILi64EEENS7_ILi80EEENS7_ILi192EEEEEENS_6half_tEfNS_4arch4Sm80ELb0ELb1ELb1ELb0ELb0ELb0ELb1ELb0ELi2ELi4ELi2ELi2ELb0EEENS1_21CollectiveEpilogueBwdISB_SC_SE_Li256ELb0ELb1ELi4EEENS1_19SingleTileSchedulerILb0ELb0ELb0ELi80EEEEEEEEEvNT_6ParamsE --------------------------
	.section	.nv.shared._ZN7cutlass13device_kernelIN5flash19enable_sm80_to_sm89INS1_16FlashAttnBwdSm80INS1_25CollectiveMainloopBwdSm80ILi2ELi1EN4cute5tupleIJNS5_1CILi64EEENS7_ILi80EEENS7_ILi192EEEEEENS_6half_tEfNS_4arch4Sm80ELb0ELb1ELb1ELb0ELb0ELb0ELb1ELb0ELi2ELi4ELi2ELi2ELb0EEENS1_21CollectiveEpilogueBwdISB_SC_SE_Li256ELb0ELb1ELi4EEENS1_19SingleTileSchedulerILb0ELb0ELb0ELi80EEEEEEEEEvNT_6ParamsE,"aw",@nobits
	.sectionflags	@""
	.align	16
	.zero		1024


//--------------------- .nv.shared._ZN7cutlass13device_kernelIN5flash19enable_sm80_to_sm89INS1_16FlashAttnBwdSm80INS1_25CollectiveMainloopBwdSm80ILi2ELi1EN4cute5tupleIJNS5_1CILi64EEENS7_ILi80EEENS7_ILi192EEEEEENS_6half_tEfNS_4arch4Sm80ELb0ELb1ELb1ELb0ELb1ELb0ELb1ELb0ELi2ELi4ELi2ELi2ELb0EEENS1_21CollectiveEpilogueBwdISB_SC_SE_Li256ELb0ELb1ELi4EEENS1_19SingleTileSchedulerILb0ELb0ELb0ELi80EEEEEEEEEvNT_6ParamsE --------------------------
	.section	.nv.shared._ZN7cutlass13device_kernelIN5flash19enable_sm80_to_sm89INS1_16FlashAttnBwdSm80INS1_25CollectiveMainloopBwdSm80ILi2ELi1EN4cute5tupleIJNS5_1CILi64EEENS7_ILi80EEENS7_ILi192EEEEEENS_6half_tEfNS_4arch4Sm80ELb0ELb1ELb1ELb0ELb1ELb0ELb1ELb0ELi2ELi4ELi2ELi2ELb0EEENS1_21CollectiveEpilogueBwdISB_SC_SE_Li256ELb0ELb1ELi4EEENS1_19SingleTileSchedulerILb0ELb0ELb0ELi80EEEEEEEEEvNT_6ParamsE,"aw",@nobits
	.sectionflags	@""
	.align	16
	.zero		1024


//--------------------- .nv.shared._ZN7cutlass13device_kernelIN5flash19enable_sm80_to_sm89INS1_16FlashAttnBwdSm80INS1_25CollectiveMainloopBwdSm80ILi2ELi1EN4cute5tupleIJNS5_1CILi64EEENS7_ILi80EEENS7_ILi192EEEEEENS_6half_tEfNS_4arch4Sm80ELb0ELb1ELb1ELb0ELb0ELb0ELb1ELb0ELi2ELi4ELi2ELi2ELb0EEENS1_24CollectiveEpilogueBwdGQAISB_fSE_Li256ELb0ELb0EEENS1_19SingleTileSchedulerILb0ELb0ELb0ELi80EEEEEEEEEvNT_6ParamsE --------------------------
	.section	.nv.shared._ZN7cutlass13device_kernelIN5flash19enable_sm80_to_sm89INS1_16FlashAttnBwdSm80INS1_25CollectiveMainloopBwdSm80ILi2ELi1EN4cute5tupleIJNS5_1CILi64EEENS7_ILi80EEENS7_ILi192EEEEEENS_6half_tEfNS_4arch4Sm80ELb0ELb1ELb1ELb0ELb0ELb0ELb1ELb0ELi2ELi4ELi2ELi2ELb0EEENS1_24CollectiveEpilogueBwdGQAISB_fSE_Li256ELb0ELb0EEENS1_19SingleTileSchedulerILb0ELb0ELb0ELi80EEEEEEEEEvNT_6ParamsE,"aw",@nobits
	.sectionflags	@""
	.align	16
	.zero		1024


//--------------------- .nv.shared._ZN7cutlass13device_kernelIN5flash19enable_sm80_to_sm89INS1_16FlashAttnBwdSm80INS1_25CollectiveMainloopBwdSm80ILi2ELi1EN4cute5tupleIJNS5_1CILi64EEENS7_ILi80EEENS7_ILi192EEEEEENS_6half_tEfNS_4arch4Sm80ELb0ELb1ELb1ELb0ELb1ELb0ELb1ELb0ELi2ELi4ELi2ELi2ELb0EEENS1_24CollectiveEpilogueBwdGQAISB_fSE_Li256ELb0ELb1EEENS1_19SingleTileSchedulerILb0ELb0ELb0ELi80EEEEEEEEEvNT_6ParamsE --------------------------
	.section	.nv.shared._ZN7cutlass13device_kernelIN5flash19enable_sm80_to_sm89INS1_16FlashAttnBwdSm80INS1_25CollectiveMainloopBwdSm80ILi2ELi1EN4cute5tupleIJNS5_1CILi64EEENS7_ILi80EEENS7_ILi192EEEEEENS_6half_tEfNS_4arch4Sm80ELb0ELb1ELb1ELb0ELb1ELb0ELb1ELb0ELi2ELi4ELi2ELi2ELb0EEENS1_24CollectiveEpilogueBwdGQAISB_fSE_Li256ELb0ELb1EEENS1_19SingleTileSchedulerILb0ELb0ELb0ELi80EEEEEEEEEvNT_6ParamsE,"aw",@nobits
	.sectionflags	@""
	.align	16
	.zero		1024


//--------------------- .nv.shared._ZN7cutlass13device_kernelIN5flash19enable_sm80_to_sm89INS1_16FlashAttnBwdSm80INS1_25CollectiveMainloopBwdSm80ILi2ELi1EN4cute5tupleIJNS5_1CILi64EEENS7_ILi80EEENS7_ILi192EEEEEENS_6half_tEfNS_4arch4Sm80ELb0ELb1ELb1ELb1ELb0ELb0ELb1ELb0ELi2ELi4ELi2ELi2ELb0EEENS1_21CollectiveEpilogueBwdISB_SC_SE_Li256ELb1ELb1ELi4EEENS1_19SingleTileSchedulerILb1ELb0ELb0ELi80EEEEEEEEEvNT_6ParamsE --------------------------
	.section	.nv.shared._ZN7cutlass13device_kernelIN5flash19enable_sm80_to_sm89INS1_16FlashAttnBwdSm80INS1_25CollectiveMainloopBwdSm80ILi2ELi1EN4cute5tupleIJNS5_1CILi64EEENS7_ILi80EEENS7_ILi192EEEEEENS_6half_tEfNS_4arch4Sm80ELb0ELb1ELb1ELb1ELb0ELb0ELb1ELb0ELi2ELi4ELi2ELi2ELb0EEENS1_21CollectiveEpilogueBwdISB_SC_SE_Li256ELb1ELb1ELi4EEENS1_19SingleTileSchedulerILb1ELb0ELb0ELi80EEEEEEEEEvNT_6ParamsE,"aw",@nobits
	.sectionflags	@""
	.align	16
	.zero		1024


//--------------------- .nv.shared._ZN7cutlass13device_kernelIN5flash19enable_sm80_to_sm89INS1_16FlashAttnBwdSm80INS1_25CollectiveMainloopBwdSm80ILi2ELi1EN4cute5tupleIJNS5_1CILi64EEENS7_ILi80EEENS7_ILi192EEEEEENS_6half_tEfNS_4arch4Sm80ELb0ELb1ELb1ELb1ELb1ELb0ELb1ELb0ELi2ELi4ELi2ELi2ELb0EEENS1_21CollectiveEpilogueBwdISB_SC_SE_Li256ELb1ELb1ELi4EEENS1_19SingleTileSchedulerILb1ELb0ELb0ELi80EEEEEEEEEvNT_6ParamsE --------------------------
	.section	.nv.shared._ZN7cutlass13device_kernelIN5flash19enable_sm80_to_sm89INS1_16FlashAttnBwdSm80INS1_25CollectiveMainloopBwdSm80ILi2ELi1EN4cute5tupleIJNS5_1CILi64EEENS7_ILi80EEENS7_ILi192EEEEEENS_6half_tEfNS_4arch4Sm80ELb0ELb1ELb1ELb1ELb1ELb0ELb1ELb0ELi2ELi4ELi2ELi2ELb0EEENS1_21CollectiveEpilogueBwdISB_SC_SE_Li256ELb1ELb1ELi4EEENS1_19SingleTileSchedulerILb1ELb0ELb0ELi80EEEEEEEEEvNT_6ParamsE,"aw",@nobits
	.sectionflags	@""
	.align	16
	.zero		1024


//--------------------- .nv.shared._ZN7cutlass13device_kernelIN5flash19enable_sm80_to_sm89INS1_16FlashAttnBwdSm80INS1_25CollectiveMainloopBwdSm80ILi2ELi1EN4cute5tupleIJNS5_1CILi64EEENS7_ILi80EEENS7_ILi192EEEEEENS_6half_tEfNS_4arch4Sm80ELb0ELb1ELb1ELb1ELb0ELb0ELb1ELb0ELi2ELi4ELi2ELi2ELb0EEENS1_24CollectiveEpilogueBwdGQAISB_fSE_Li256ELb1ELb0EEENS1_19SingleTileSchedulerILb1ELb0ELb0ELi80EEEEEEEEEvNT_6ParamsE --------------------------
	.section	.nv.shared._ZN7cutlass13device_kernelIN5flash19enable_sm80_to_sm89INS1_16FlashAttnBwdSm80INS1_25CollectiveMainloopBwdSm80ILi2ELi1EN4cute5tupleIJNS5_1CILi64EEENS7_ILi80EEENS7_ILi192EEEEEENS_6half_tEfNS_4arch4Sm80ELb0ELb1ELb1ELb1ELb0ELb0ELb1ELb0ELi2ELi4ELi2ELi2ELb0EEENS1_24CollectiveEpilogueBwdGQAISB_fSE_Li256ELb1ELb0EEENS1_19SingleTileSchedulerILb1ELb0ELb0ELi80EEEEEEEEEvNT_6ParamsE,"aw",@nobits
	.sectionflags	@""
	.align	16
	.zero		1024


//--------------------- .nv.shared._ZN7cutlass13device_kernelIN5flash19enable_sm80_to_sm89INS1_16FlashAttnBwdSm80INS1_25CollectiveMainloopBwdSm80ILi2ELi1EN4cute5tupleIJNS5_1CILi64EEENS7_ILi80EEENS7_ILi192EEEEEENS_6half_tEfNS_4arch4Sm80ELb0ELb1ELb1ELb1ELb1ELb0ELb1ELb0ELi2ELi4ELi2ELi2ELb0EEENS1_24CollectiveEpilogueBwdGQAISB_fSE_Li256ELb1ELb1EEENS1_19SingleTileSchedulerILb1ELb0ELb0ELi80EEEEEEEEEvNT_6ParamsE --------------------------
	.section	.nv.shared._ZN7cutlass13device_kernelIN5flash19enable_sm80_to_sm89INS1_16FlashAttnBwdSm80INS1_25CollectiveMainloopBwdSm80ILi2ELi1EN4cute5tupleIJNS5_1CILi64EEENS7_ILi80EEENS7_ILi192EEEEEENS_6half_tEfNS_4arch4Sm80ELb0ELb1ELb1ELb1ELb1ELb0ELb1ELb0ELi2ELi4ELi2ELi2ELb0EEENS1_24CollectiveEpilogueBwdGQAISB_fSE_Li256ELb1ELb1EEENS1_19SingleTileSchedulerILb1ELb0ELb0ELi80EEEEEEEEEvNT_6ParamsE,"aw",@nobits
	.sectionflags	@""
	.align	16
	.zero		1024


//--------------------- .nv.shared._ZN7cutlass13device_kernelIN5flash19enable_sm80_to_sm89INS1_16FlashAttnBwdSm80INS1_25CollectiveMainloopBwdSm80ILi2ELi1EN4cute5tupleIJNS5_1CILi64EEENS7_ILi80EEENS7_ILi192EEEEEENS_6half_tEfNS_4arch4Sm80ELb1ELb0ELb1ELb0ELb0ELb0ELb1ELb0ELi2ELi4ELi2ELi2ELb0EEENS1_21CollectiveEpilogueBwdISB_SC_SE_Li256ELb0ELb1ELi4EEENS1_25SingleTileBwdLPTSchedulerILb0ELi80ELb0EEEEEEEEEvNT_6ParamsE --------------------------
	.section	.nv.shared._ZN7cutlass13device_kernelIN5flash19enable_sm80_to_sm89INS1_16FlashAttnBwdSm80INS1_25CollectiveMainloopBwdSm80ILi2ELi1EN4cute5tupleIJNS5_1CILi64EEENS7_ILi80EEENS7_ILi192EEEEEENS_6half_tEfNS_4arch4Sm80ELb1ELb0ELb1ELb0ELb0ELb0ELb1ELb0ELi2ELi4ELi2ELi2ELb0EEENS1_21CollectiveEpilogueBwdISB_SC_SE_Li256ELb0ELb1ELi4EEENS1_25SingleTileBwdLPTSchedulerILb0ELi80ELb0EEEEEEEEEvNT_6ParamsE,"aw",@nobits
	.sectionflags	@""
	.align	16
	.zero		1024


//--------------------- .nv.shared._ZN7cutlass13device_kernelIN5flash19enable_sm80_to_sm89INS1_16FlashAttnBwdSm80INS1_25CollectiveMainloopBwdSm80ILi2ELi1EN4cute5tupleIJNS5_1CILi64EEENS7_ILi80EEENS7_ILi192EEEEEENS_6half_tEfNS_4arch4Sm80ELb1ELb0ELb1ELb0ELb1ELb0ELb1ELb0ELi2ELi4ELi2ELi2ELb0EEENS1_21CollectiveEpilogueBwdISB_SC_SE_Li256ELb0ELb1ELi4EEENS1_25SingleTileBwdLPTSchedulerILb0ELi80ELb1EEEEEEEEEvNT_6ParamsE --------------------------
	.section	.nv.shared._ZN7cutlass13device_kernelIN5flash19enable_sm80_to_sm89INS1_16FlashAttnBwdSm80INS1_25CollectiveMainloopBwdSm80ILi2ELi1EN4cute5tupleIJNS5_1CILi64EEENS7_ILi80EEENS7_ILi192EEEEEENS_6half_tEfNS_4arch4Sm80ELb1ELb0ELb1ELb0ELb1ELb0ELb1ELb0ELi2ELi4ELi2ELi2ELb0EEENS1_21CollectiveEpilogueBwdISB_SC_SE_Li256ELb0ELb1ELi4EEENS1_25SingleTileBwdLPTSchedulerILb0ELi80ELb1EEEEEEEEEvNT_6ParamsE,"aw",@nobits
	.sectionflags	@""
	.align	16
	.zero		1024


//--------------------- .nv.shared._ZN7cutlass13device_kernelIN5flash19enable_sm80_to_sm89INS1_16FlashAttnBwdSm80INS1_25CollectiveMainloopBwdSm80ILi2ELi1EN4cute5tupleIJNS5_1CILi64EEENS7_ILi80EEENS7_ILi192EEEEEENS_6half_tEfNS_4arch4Sm80ELb1ELb0ELb1ELb0ELb0ELb0ELb1ELb0ELi2ELi4ELi2ELi2ELb0EEENS1_24CollectiveEpilogueBwdGQAISB_fSE_Li256ELb0ELb0EEENS1_25SingleTileBwdLPTSchedulerILb0ELi80ELb0EEEEEEEEEvNT_6ParamsE --------------------------
	.section	.nv.shared._ZN7cutlass13device_kernelIN5flash19enable_sm80_to_sm89INS1_16FlashAttnBwdSm80INS1_25CollectiveMainloopBwdSm80ILi2ELi1EN4cute5tupleIJNS5_1CILi64EEENS7_ILi80EEENS7_ILi192EEEEEENS_6half_tEfNS_4arch4Sm80ELb1ELb0ELb1ELb0ELb0ELb0ELb1ELb0ELi2ELi4ELi2ELi2ELb0EEENS1_24CollectiveEpilogueBwdGQAISB_fSE_Li256ELb0ELb0EEENS1_25SingleTileBwdLPTSchedulerILb0ELi80ELb0EEEEEEEEEvNT_6ParamsE,"aw",@nobits
	.sectionflags	@""
	.align	16
	.zero		1024


//--------------------- .nv.shared._ZN7cutlass13device_kernelIN5flash19enable_sm80_to_sm89INS1_16FlashAttnBwdSm80INS1_25CollectiveMainloopBwdSm80ILi2ELi1EN4cute5tupleIJNS5_1CILi64EEENS7_ILi80EEENS7_ILi192EEEEEENS_6half_tEfNS_4arch4Sm80ELb1ELb0ELb1ELb0ELb1ELb0ELb1ELb0ELi2ELi4ELi2ELi2ELb0EEENS1_24CollectiveEpilogueBwdGQAISB_fSE_Li256ELb0ELb1EEENS1_25SingleTileBwdLPTSchedulerILb0ELi80ELb1EEEEEEEEEvNT_6ParamsE --------------------------
	.section	.nv.shared._ZN7cutlass13device_kernelIN5flash19enable_sm80_to_sm89INS1_16FlashAttnBwdSm80INS1_25CollectiveMainloopBwdSm80ILi2ELi1EN4cute5tupleIJNS5_1CILi64EEENS7_ILi80EEENS7_ILi192EEEEEENS_6half_tEfNS_4arch4Sm80ELb1ELb0ELb1ELb0ELb1ELb0ELb1ELb0ELi2ELi4ELi2ELi2ELb0EEENS1_24CollectiveEpilogueBwdGQAISB_fSE_Li256ELb0ELb1EEENS1_25SingleTileBwdLPTSchedulerILb0ELi80ELb1EEEEEEEEEvNT_6ParamsE,"aw",@nobits
	.sectionflags	@""
	.align	16
	.zero		1024


//--------------------- .nv.shared._ZN7cutlass13device_kernelIN5flash22FlashAttnBwdPreprocessIN4cute5tupleIJNS3_1CILi64EEENS5_ILi192EEEEEENS_6half_tEfNS_4arch4Sm80ELb1ELb0EEEEEvNT_6ParamsE --------------------------
	.section	.nv.shared._ZN7cutlass13device_kernelIN5flash22FlashAttnBwdPreprocessIN4cute5tupleIJNS3_1CILi64EEENS5_ILi192EEEEEENS_6half_tEfNS_4arch4Sm80ELb1ELb0EEEEEvNT_6ParamsE,"aw",@nobits
	.sectionflags	@""
	.align	16
	.zero		1024


//--------------------- .nv.shared._ZN7cutlass13device_kernelIN5flash19enable_sm80_to_sm89INS1_16FlashAttnBwdSm80INS1_25CollectiveMainloopBwdSm80ILi2ELi1EN4cute5tupleIJNS5_1CILi64EEENS7_ILi80EEENS7_ILi192EEEEEENS_6half_tEfNS_4arch4Sm80ELb1ELb0ELb1ELb1ELb0ELb0ELb1ELb0ELi2ELi4ELi2ELi2ELb0EEENS1_21CollectiveEpilogueBwdISB_SC_SE_Li256ELb1ELb1ELi4EEENS1_25SingleTileBwdLPTSchedulerILb1ELi80ELb0EEEEEEEEEvNT_6ParamsE --------------------------
	.section	.nv.shared._ZN7cutlass13device_kernelIN5flash19enable_sm80_to_sm89INS1_16FlashAttnBwdSm80INS1_25CollectiveMainloopBwdSm80ILi2ELi1EN4cute5tupleIJNS5_1CILi64EEENS7_ILi80EEENS7_ILi192EEEEEENS_6half_tEfNS_4arch4Sm80ELb1ELb0ELb1ELb1ELb0ELb0ELb1ELb0ELi2ELi4ELi2ELi2ELb0EEENS1_21CollectiveEpilogueBwdISB_SC_SE_Li256ELb1ELb1ELi4EEENS1_25SingleTileBwdLPTSchedulerILb1ELi80ELb0EEEEEEEEEvNT_6ParamsE,"aw",@nobits
	.sectionflags	@""
	.align	16
	.zero		1024


//--------------------- .nv.shared._ZN7cutlass13device_kernelIN5flash19enable_sm80_to_sm89INS1_16FlashAttnBwdSm80INS1_25CollectiveMainloopBwdSm80ILi2ELi1EN4cute5tupleIJNS5_1CILi64EEENS7_ILi80EEENS7_ILi192EEEEEENS_6half_tEfNS_4arch4Sm80ELb1ELb0ELb1ELb1ELb1ELb0ELb1ELb0ELi2ELi4ELi2ELi2ELb0EEENS1_21CollectiveEpilogueBwdISB_SC_SE_Li256ELb1ELb1ELi4EEENS1_25SingleTileBwdLPTSchedulerILb1ELi80ELb1EEEEEEEEEvNT_6ParamsE --------------------------
	.section	.nv.shared._ZN7cutlass13device_kernelIN5flash19enable_sm80_to_sm89INS1_16FlashAttnBwdSm80INS1_25CollectiveMainloopBwdSm80ILi2ELi1EN4cute5tupleIJNS5_1CILi64EEENS7_ILi80EEENS7_ILi192EEEEEENS_6half_tEfNS_4arch4Sm80ELb1ELb0ELb1ELb1ELb1ELb0ELb1ELb0ELi2ELi4ELi2ELi2ELb0EEENS1_21CollectiveEpilogueBwdISB_SC_SE_Li256ELb1ELb1ELi4EEENS1_25SingleTileBwdLPTSchedulerILb1ELi80ELb1EEEEEEEEEvNT_6ParamsE,"aw",@nobits
	.sectionflags	@""
	.align	16
	.zero		1024


//--------------------- .nv.shared._ZN7cutlass13device_kernelIN5flash19enable_sm80_to_sm89INS1_16FlashAttnBwdSm80INS1_25CollectiveMainloopBwdSm80ILi2ELi1EN4cute5tupleIJNS5_1CILi64EEENS7_ILi80EEENS7_ILi192EEEEEENS_6half_tEfNS_4arch4Sm80ELb1ELb0ELb1ELb1ELb0ELb0ELb1ELb0ELi2ELi4ELi2ELi2ELb0EEENS1_24CollectiveEpilogueBwdGQAISB_fSE_Li256ELb1ELb0EEENS1_25SingleTileBwdLPTSchedulerILb1ELi80ELb0EEEEEEEEEvNT_6ParamsE --------------------------
	.section	.nv.shared._ZN7cutlass13device_kernelIN5flash19enable_sm80_to_sm89INS1_16FlashAttnBwdSm80INS1_25CollectiveMainloopBwdSm80ILi2ELi1EN4cute5tupleIJNS5_1CILi64EEENS7_ILi80EEENS7_ILi192EEEEEENS_6half_tEfNS_4arch4Sm80ELb1ELb0ELb1ELb1ELb0ELb0ELb1ELb0ELi2ELi4ELi2ELi2ELb0EEENS1_24CollectiveEpilogueBwdGQAISB_fSE_Li256ELb1ELb0EEENS1_25SingleTileBwdLPTSchedulerILb1ELi80ELb0EEEEEEEEEvNT_6ParamsE,"aw",@nobits
	.sectionflags	@""
	.align	16
	.zero		1024


//--------------------- .nv.shared._ZN7cutlass13device_kernelIN5flash32FlashAttnBwdPostprocessConvertdQIN4cute5tupleIJNS3_1CILi80EEENS5_ILi192EEEEEENS_6half_tEfNS_4arch4Sm80ELi256ENS3_8TiledMMAINS3_8MMA_AtomIJNS3_28SM80_16x8x16_F32F16F16F32_TNEEEENS3_6LayoutINS4_IJNS5_ILi4EEENS5_ILi2EEENS5_ILi1EEEEEENS4_IJSJ_SH_NS5_ILi0EEEEEEEENS4_IJNS5_ILi64EEENS5_ILi16EEESP_EEEEELb1EEEEEvNT_6ParamsE --------------------------
	.section	.nv.shared._ZN7cutlass13device_kernelIN5flash32FlashAttnBwdPostprocessConvertdQIN4cute5tupleIJNS3_1CILi80EEENS5_ILi192EEEEEENS_6half_tEfNS_4arch4Sm80ELi256ENS3_8TiledMMAINS3_8MMA_AtomIJNS3_28SM80_16x8x16_F32F16F16F32_TNEEEENS3_6LayoutINS4_IJNS5_ILi4EEENS5_ILi2EEENS5_ILi1EEEEEENS4_IJSJ_SH_NS5_ILi0EEEEEEEENS4_IJNS5_ILi64EEENS5_ILi16EEESP_EEEEELb1EEEEEvNT_6ParamsE,"aw",@nobits
	.sectionflags	@""
	.align	16
	.zero		1024


//--------------------- .nv.shared._ZN7cutlass13device_kernelIN5flash32FlashAttnBwdPostprocessConvertdQIN4cute5tupleIJNS3_1CILi64EEENS5_ILi192EEEEEENS_6half_tEfNS_4arch4Sm80ELi256ENS3_8TiledMMAINS3_8MMA_AtomIJNS3_28SM80_16x8x16_F32F16F16F32_TNEEEENS3_6LayoutINS4_IJNS5_ILi2EEENS5_ILi4EEENS5_ILi1EEEEEENS4_IJSJ_SH_NS5_ILi0EEEEEEEENS4_IJNS5_ILi32EEES6_NS5_ILi16EEEEEEEELb0EEEEEvNT_6ParamsE --------------------------
	.section	.nv.shared._ZN7cutlass13device_kernelIN5flash32FlashAttnBwdPostprocessConvertdQIN4cute5tupleIJNS3_1CILi64EEENS5_ILi192EEEEEENS_6half_tEfNS_4arch4Sm80ELi256ENS3_8TiledMMAINS3_8MMA_AtomIJNS3_28SM80_16x8x16_F32F16F16F32_TNEEEENS3_6LayoutINS4_IJNS5_ILi2EEENS5_ILi4EEENS5_ILi1EEEEEENS4_IJSJ_SH_NS5_ILi0EEEEEEEENS4_IJNS5_ILi32EEES6_NS5_ILi16EEEEEEEELb0EEEEEvNT_6ParamsE,"aw",@nobits
	.sectionflags	@""
	.align	16
	.zero		1024


//--------------------- .nv.shared._ZN7cutlass13device_kernelIN5flash19enable_sm80_to_sm89INS1_16FlashAttnBwdSm80INS1_25CollectiveMainloopBwdSm80ILi2ELi1EN4cute5tupleIJNS5_1CILi64EEENS7_ILi80EEENS7_ILi192EEEEEENS_6half_tEfNS_4arch4Sm80ELb1ELb0ELb1ELb1ELb1ELb0ELb1ELb0ELi2ELi4ELi2ELi2ELb0EEENS1_24CollectiveEpilogueBwdGQAISB_fSE_Li256ELb1ELb1EEENS1_25SingleTileBwdLPTSchedulerILb1ELi80ELb1EEEEEEEEEvNT_6ParamsE --------------------------
	.section	.nv.shared._ZN7cutlass13device_kernelIN5flash19enable_sm80_to_sm89INS1_16FlashAttnBwdSm80INS1_25CollectiveMainloopBwdSm80ILi2ELi1EN4cute5tupleIJNS5_1CILi64EEENS7_ILi80EEENS7_ILi192EEEEEENS_6half_tEfNS_4arch4Sm80ELb1ELb0ELb1ELb1ELb1ELb0ELb1ELb0ELi2ELi4ELi2ELi2ELb0EEENS1_24CollectiveEpilogueBwdGQAISB_fSE_Li256ELb1ELb1EEENS1_25SingleTileBwdLPTSchedulerILb1ELi80ELb1EEEEEEEEEvNT_6ParamsE,"aw",@nobits
	.sectionflags	@""
	.align	16
	.zero		1024


//--------------------- .nv.shared._ZN7cutlass13device_kernelIN5flash22FlashAttnBwdPreprocessIN4cute5tupleIJNS3_1CILi64EEENS5_ILi192EEEEEENS_6half_tEfNS_4arch4Sm80ELb1ELb1EEEEEvNT_6ParamsE --------------------------
	.section	.nv.shared._ZN7cutlass13device_kernelIN5flash22FlashAttnBwdPreprocessIN4cute5tupleIJNS3_1CILi64EEENS5_ILi192EEEEEENS_6half_tEfNS_4arch4Sm80ELb1ELb1EEEEEvNT_6ParamsE,"aw",@nobits
	.sectionflags	@""
	.align	16
	.zero		1024


//--------------------- .nv.constant0._ZN7cutlass13device_kernelIN5flash19enable_sm80_to_sm89INS1_16FlashAttnBwdSm80INS1_25CollectiveMainloopBwdSm80ILi1ELi1EN4cute5tupleIJNS5_1CILi64EEES8_NS7_ILi192EEEEEENS_6half_tEfNS_4arch4Sm80ELb0ELb0ELb1ELb0ELb0ELb0ELb0ELb0ELi2ELi2ELi2ELi2ELb1EEENS1_21CollectiveEpilogueBwdISA_SB_SD_Li256ELb0ELb0ELi4EEENS1_19SingleTileSchedulerILb0ELb0ELb0ELi64EEEEEEEEEvNT_6ParamsE --------------------------
	.section	.nv.constant0._ZN7cutlass13device_kernelIN5flash19enable_sm80_to_sm89INS1_16FlashAttnBwdSm80INS1_25CollectiveMainloopBwdSm80ILi1ELi1EN4cute5tupleIJNS5_1CILi64EEES8_NS7_ILi192EEEEEENS_6half_tEfNS_4arch4Sm80ELb0ELb0ELb1ELb0ELb0ELb0ELb0ELb0ELi2ELi2ELi2ELi2ELb1EEENS1_21CollectiveEpilogueBwdISA_SB_SD_Li256ELb0ELb0ELi4EEENS1_19SingleTileSchedulerILb0ELb0ELb0ELi64EEEEEEEEEvNT_6ParamsE,"a",@progbits
	.sectionflags	@""
	.align	4
.nv.constant0._ZN7cutlass13device_kernelIN5flash19enable_sm80_to_sm89INS1_16FlashAttnBwdSm80INS1_25CollectiveMainloopBwdSm80ILi1ELi1EN4cute5tupleIJNS5_1CILi64EEES8_NS7_ILi192EEEEEENS_6half_tEfNS_4arch4Sm80ELb0ELb0ELb1ELb0ELb0ELb0ELb0ELb0ELi2ELi2ELi2ELi2ELb1EEENS1_21CollectiveEpilogueBwdISA_SB_SD_Li256ELb0ELb0ELi4EEENS1_19SingleTileSchedulerILb0ELb0ELb0ELi64EEEEEEEEEvNT_6ParamsE:
	.zero		1520


//--------------------- .nv.constant0._ZN7cutlass13device_kernelIN5flash19enable_sm80_to_sm89INS1_16FlashAttnBwdSm80INS1_25CollectiveMainloopBwdSm80ILi1ELi1EN4cute5tupleIJNS5_1CILi64EEES8_NS7_ILi192EEEEEENS_6half_tEfNS_4arch4Sm80ELb0ELb0ELb1ELb0ELb1ELb0ELb0ELb0ELi2ELi2ELi2ELi2ELb1EEENS1_21CollectiveEpilogueBwdISA_SB_SD_Li256ELb0ELb0ELi4EEENS1_19SingleTileSchedulerILb0ELb0ELb0ELi64EEEEEEEEEvNT_6ParamsE --------------------------
	.section	.nv.constant0._ZN7cutlass13device_kernelIN5flash19enable_sm80_to_sm89INS1_16FlashAttnBwdSm80INS1_25CollectiveMainloopBwdSm80ILi1ELi1EN4cute5tupleIJNS5_1CILi64EEES8_NS7_ILi192EEEEEENS_6half_tEfNS_4arch4Sm80ELb0ELb0ELb1ELb0ELb1ELb0ELb0ELb0ELi2ELi2ELi2ELi2ELb1EEENS1_21CollectiveEpilogueBwdISA_SB_SD_Li256ELb0ELb0ELi4EEENS1_19SingleTileSchedulerILb0ELb0ELb0ELi64EEEEEEEEEvNT_6ParamsE,"a",@progbits
	.sectionflags	@""
	.align	4
.nv.constant0._ZN7cutlass13device_kernelIN5flash19enable_sm80_to_sm89INS1_16FlashAttnBwdSm80INS1_25CollectiveMainloopBwdSm80ILi1ELi1EN4cute5tupleIJNS5_1CILi64EEES8_NS7_ILi192EEEEEENS_6half_tEfNS_4arch4Sm80ELb0ELb0ELb1ELb0ELb1ELb0ELb0ELb0ELi2ELi2ELi2ELi2ELb1EEENS1_21CollectiveEpilogueBwdISA_SB_SD_Li256ELb0ELb0ELi4EEENS1_19SingleTileSchedulerILb0ELb0ELb0ELi64EEEEEEEEEvNT_6ParamsE:
	.zero		1520


//--------------------- .nv.constant0._ZN7cutlass13device_kernelIN5flash19enable_sm80_to_sm89INS1_16FlashAttnBwdSm80INS1_25CollectiveMainloopBwdSm80ILi1ELi1EN4cute5tupleIJNS5_1CILi64EEES8_NS7_ILi192EEEEEENS_6half_tEfNS_4arch4Sm80ELb0ELb0ELb1ELb0ELb0ELb0ELb0ELb0ELi2ELi2ELi2ELi2ELb1EEENS1_24CollectiveEpilogueBwdGQAISA_fSD_Li256ELb0ELb0EEENS1_19SingleTileSchedulerILb0ELb0ELb0ELi64EEEEEEEEEvNT_6ParamsE --------------------------
	.section	.nv.constant0._ZN7cutlass13device_kernelIN5flash19enable_sm80_to_sm89INS1_16FlashAttnBwdSm80INS1_25CollectiveMainloopBwdSm80ILi1ELi1EN4cute5tupleIJNS5_1CILi64EEES8_NS7_ILi192EEEEEENS_6half_tEfNS_4arch4Sm80ELb0ELb0ELb1ELb0ELb0ELb0ELb0ELb0ELi2ELi2ELi2ELi2ELb1EEENS1_24CollectiveEpilogueBwdGQAISA_fSD_Li256ELb0ELb0EEENS1_19SingleTileSchedulerILb0ELb0ELb0ELi64EEEEEEEEEvNT_6ParamsE,"a",@progbits
	.sectionflags	@""
	.align	4
.nv.constant0._ZN7cutlass13device_kernelIN5flash19enable_sm80_to_sm89INS1_16FlashAttnBwdSm80INS1_25CollectiveMainloopBwdSm80ILi1ELi1EN4cute5tupleIJNS5_1CILi64EEES8_NS7_ILi192EEEEEENS_6half_tEfNS_4arch4Sm80ELb0ELb0ELb1ELb0ELb0ELb0ELb0ELb0ELi2ELi2ELi2ELi2ELb1EEENS1_24CollectiveEpilogueBwdGQAISA_fSD_Li256ELb0ELb0EEENS1_19SingleTileSchedulerILb0ELb0ELb0ELi64EEEEEEEEEvNT_6ParamsE:
	.zero		1528


//--------------------- .nv.constant0._ZN7cutlass13device_kernelIN5flash19enable_sm80_to_sm89INS1_16FlashAttnBwdSm80INS1_25CollectiveMainloopBwdSm80ILi1ELi1EN4cute5tupleIJNS5_1CILi64EEES8_NS7_ILi192EEEEEENS_6half_tEfNS_4arch4Sm80ELb0ELb0ELb1ELb0ELb1ELb0ELb0ELb0ELi2ELi2ELi2ELi2ELb1EEENS1_24CollectiveEpilogueBwdGQAISA_fSD_Li256ELb0ELb1EEENS1_19SingleTileSchedulerILb0ELb0ELb0ELi64EEEEEEEEEvNT_6ParamsE --------------------------
	.section	.nv.constant0._ZN7cutlass13device_kernelIN5flash19enable_sm80_to_sm89INS1_16FlashAttnBwdSm80INS1_25CollectiveMainloopBwdSm80ILi1ELi1EN4cute5tupleIJNS5_1CILi64EEES8_NS7_ILi192EEEEEENS_6half_tEfNS_4arch4Sm80ELb0ELb0ELb1ELb0ELb1ELb0ELb0ELb0ELi2ELi2ELi2ELi2ELb1EEENS1_24CollectiveEpilogueBwdGQAISA_fSD_Li256ELb0ELb1EEENS1_19SingleTileSchedulerILb0ELb0ELb0ELi64EEEEEEEEEvNT_6ParamsE,"a",@progbits
	.sectionflags	@""
	.align	4
.nv.constant0._ZN7cutlass13device_kernelIN5flash19enable_sm80_to_sm89INS1_16FlashAttnBwdSm80INS1_25CollectiveMainloopBwdSm80ILi1ELi1EN4cute5tupleIJNS5_1CILi64EEES8_NS7_ILi192EEEEEENS_6half_tEfNS_4arch4Sm80ELb0ELb0ELb1ELb0ELb1ELb0ELb0ELb0ELi2ELi2ELi2ELi2ELb1EEENS1_24CollectiveEpilogueBwdGQAISA_fSD_Li256ELb0ELb1EEENS1_19SingleTileSchedulerILb0ELb0ELb0ELi64EEEEEEEEEvNT_6ParamsE:
	.zero		1528


//--------------------- .nv.constant0._ZN7cutlass13device_kernelIN5flash19enable_sm80_to_sm89INS1_16FlashAttnBwdSm80INS1_25CollectiveMainloopBwdSm80ILi1ELi1EN4cute5tupleIJNS5_1CILi64EEES8_NS7_ILi192EEEEEENS_6half_tEfNS_4arch4Sm80ELb0ELb0ELb1ELb1ELb0ELb0ELb0ELb0ELi2ELi2ELi2ELi2ELb1EEENS1_21CollectiveEpilogueBwdISA_SB_SD_Li256ELb1ELb0ELi4EEENS1_19SingleTileSchedulerILb1ELb0ELb0ELi64EEEEEEEEEvNT_6ParamsE --------------------------
	.section	.nv.constant0._ZN7cutlass13device_kernelIN5flash19enable_sm80_to_sm89INS1_16FlashAttnBwdSm80INS1_25CollectiveMainloopBwdSm80ILi1ELi1EN4cute5tupleIJNS5_1CILi64EEES8_NS7_ILi192EEEEEENS_6half_tEfNS_4arch4Sm80ELb0ELb0ELb1ELb1ELb0ELb0ELb0ELb0ELi2ELi2ELi2ELi2ELb1EEENS1_21CollectiveEpilogueBwdISA_SB_SD_Li256ELb1ELb0ELi4EEENS1_19SingleTileSchedulerILb1ELb0ELb0ELi64EEEEEEEEEvNT_6ParamsE,"a",@progbits
	.sectionflags	@""
	.align	4
.nv.constant0._ZN7cutlass13device_kernelIN5flash19enable_sm80_to_sm89INS1_16FlashAttnBwdSm80INS1_25CollectiveMainloopBwdSm80ILi1ELi1EN4cute5tupleIJNS5_1CILi64EEES8_NS7_ILi192EEEEEENS_6half_tEfNS_4arch4Sm80ELb0ELb0ELb1ELb1ELb0ELb0ELb0ELb0ELi2ELi2ELi2ELi2ELb1EEENS1_21CollectiveEpilogueBwdISA_SB_SD_Li256ELb1ELb0ELi4EEENS1_19SingleTileSchedulerILb1ELb0ELb0ELi64EEEEEEEEEvNT_6ParamsE:
	.zero		1520


//--------------------- .nv.constant0._ZN7cutlass13device_kernelIN5flash19enable_sm80_to_sm89INS1_16FlashAttnBwdSm80INS1_25CollectiveMainloopBwdSm80ILi1ELi1EN4cute5tupleIJNS5_1CILi64EEES8_NS7_ILi192EEEEEENS_6half_tEfNS_4arch4Sm80ELb0ELb0ELb1ELb1ELb1ELb0ELb0ELb0ELi2ELi2ELi2ELi2ELb1EEENS1_21CollectiveEpilogueBwdISA_SB_SD_Li256ELb1ELb0ELi4EEENS1_19SingleTileSchedulerILb1ELb0ELb0ELi64EEEEEEEEEvNT_6ParamsE --------------------------
	.section	.nv.constant0._ZN7cutlass13device_kernelIN5flash19enable_sm80_to_sm89INS1_16FlashAttnBwdSm80INS1_25CollectiveMainloopBwdSm80ILi1ELi1EN4cute5tupleIJNS5_1CILi64EEES8_NS7_ILi192EEEEEENS_6half_tEfNS_4arch4Sm80ELb0ELb0ELb1ELb1ELb1ELb0ELb0ELb0ELi2ELi2ELi2ELi2ELb1EEENS1_21CollectiveEpilogueBwdISA_SB_SD_Li256ELb1ELb0ELi4EEENS1_19SingleTileSchedulerILb1ELb0ELb0ELi64EEEEEEEEEvNT_6ParamsE,"a",@progbits
	.sectionflags	@""
	.align	4
.nv.constant0._ZN7cutlass13device_kernelIN5flash19enable_sm80_to_sm89INS1_16FlashAttnBwdSm80INS1_25CollectiveMainloopBwdSm80ILi1ELi1EN4cute5tupleIJNS5_1CILi64EEES8_NS7_ILi192EEEEEENS_6half_tEfNS_4arch4Sm80ELb0ELb0ELb1ELb1ELb1ELb0ELb0ELb0ELi2ELi2ELi2ELi2ELb1EEENS1_21CollectiveEpilogueBwdISA_SB_SD_Li256ELb1ELb0ELi4EEENS1_19SingleTileSchedulerILb1ELb0ELb0ELi64EEEEEEEEEvNT_6ParamsE:
	.zero		1520


//--------------------- .nv.constant0._ZN7cutlass13device_kernelIN5flash19enable_sm80_to_sm89INS1_16FlashAttnBwdSm80INS1_25CollectiveMainloopBwdSm80ILi1ELi1EN4cute5tupleIJNS5_1CILi64EEES8_NS7_ILi192EEEEEENS_6half_tEfNS_4arch4Sm80ELb0ELb0ELb1ELb1ELb0ELb0ELb0ELb0ELi2ELi2ELi2ELi2ELb1EEENS1_24CollectiveEpilogueBwdGQAISA_fSD_Li256ELb1ELb0EEENS1_19SingleTileSchedulerILb1ELb0ELb0ELi64EEEEEEEEEvNT_6ParamsE --------------------------
	.section	.nv.constant0._ZN7cutlass13device_kernelIN5flash19enable_sm80_to_sm89INS1_16FlashAttnBwdSm80INS1_25CollectiveMainloopBwdSm80ILi1ELi1EN4cute5tupleIJNS5_1CILi64EEES8_NS7_ILi192EEEEEENS_6half_tEfNS_4arch4Sm80ELb0ELb0ELb1ELb1ELb0ELb0ELb0ELb0ELi2ELi2ELi2ELi2ELb1EEENS1_24CollectiveEpilogueBwdGQAISA_fSD_Li256ELb1ELb0EEENS1_19SingleTileSchedulerILb1ELb0ELb0ELi64EEEEEEEEEvNT_6ParamsE,"a",@progbits
	.sectionflags	@""
	.align	4
.nv.constant0._ZN7cutlass13device_kernelIN5flash19enable_sm80_to_sm89INS1_16FlashAttnBwdSm80INS1_25CollectiveMainloopBwdSm80ILi1ELi1EN4cute5tupleIJNS5_1CILi64EEES8_NS7_ILi192EEEEEENS_6half_tEfNS_4arch4Sm80ELb0ELb0ELb1ELb1ELb0ELb0ELb0ELb0ELi2ELi2ELi2ELi2ELb1EEENS1_24CollectiveEpilogueBwdGQAISA_fSD_Li256ELb1ELb0EEENS1_19SingleTileSchedulerILb1ELb0ELb0ELi64EEEEEEEEEvNT_6ParamsE:
	.zero		1528


//--------------------- .nv.constant0._ZN7cutlass13device_kernelIN5flash19enable_sm80_to_sm89INS1_16FlashAttnBwdSm80INS1_25CollectiveMainloopBwdSm80ILi1ELi1EN4cute5tupleIJNS5_1CILi64EEES8_NS7_ILi192EEEEEENS_6half_tEfNS_4arch4Sm80ELb0ELb0ELb1ELb1ELb1ELb0ELb0ELb0ELi2ELi2ELi2ELi2ELb1EEENS1_24CollectiveEpilogueBwdGQAISA_fSD_Li256ELb1ELb1EEENS1_19SingleTileSchedulerILb1ELb0ELb0ELi64EEEEEEEEEvNT_6ParamsE --------------------------
	.section	.nv.constant0._ZN7cutlass13device_kernelIN5flash19enable_sm80_to_sm89INS1_16FlashAttnBwdSm80INS1_25CollectiveMainloopBwdSm80ILi1ELi1EN4cute5tupleIJNS5_1CILi64EEES8_NS7_ILi192EEEEEENS_6half_tEfNS_4arch4Sm80ELb0ELb0ELb1ELb1ELb1ELb0ELb0ELb0ELi2ELi2ELi2ELi2ELb1EEENS1_24CollectiveEpilogueBwdGQAISA_fSD_Li256ELb1ELb1EEENS1_19SingleTileSchedulerILb1ELb0ELb0ELi64EEEEEEEEEvNT_6ParamsE,"a",@progbits
	.sectionflags	@""
	.align	4
.nv.constant0._ZN7cutlass13device_kernelIN5flash19enable_sm80_to_sm89INS1_16FlashAttnBwdSm80INS1_25CollectiveMainloopBwdSm80ILi1ELi1EN4cute5tupleIJNS5_1CILi64EEES8_NS7_ILi192EEEEEENS_6half_tEfNS_4arch4Sm80ELb0ELb0ELb1ELb1ELb1ELb0ELb0ELb0ELi2ELi2ELi2ELi2ELb1EEENS1_24CollectiveEpilogueBwdGQAISA_fSD_Li256ELb1ELb1EEENS1_19SingleTileSchedulerILb1ELb0ELb0ELi64EEEEEEEEEvNT_6ParamsE:
	.zero		1528


//--------------------- .nv.constant0._ZN7cutlass13device_kernelIN5flash19enable_sm80_to_sm89INS1_16FlashAttnBwdSm80INS1_25CollectiveMainloopBwdSm80ILi1ELi1EN4cute5tupleIJNS5_1CILi64EEES8_NS7_ILi192EEEEEENS_6half_tEfNS_4arch4Sm80ELb0ELb1ELb1ELb0ELb0ELb0ELb0ELb0ELi2ELi2ELi2ELi2ELb1EEENS1_21CollectiveEpilogueBwdISA_SB_SD_Li256ELb0ELb0ELi4EEENS1_19SingleTileSchedulerILb0ELb0ELb0ELi64EEEEEEEEEvNT_6ParamsE --------------------------
	.section	.nv.constant0._ZN7cutlass13device_kernelIN5flash19enable_sm80_to_sm89INS1_16FlashAttnBwdSm80INS1_25CollectiveMainloopBwdSm80ILi1ELi1EN4cute5tupleIJNS5_1CILi64EEES8_NS7_ILi192EEEEEENS_6half_tEfNS_4arch4Sm80ELb0ELb1ELb1ELb0ELb0ELb0ELb0ELb0ELi2ELi2ELi2ELi2ELb1EEENS1_21CollectiveEpilogueBwdISA_SB_SD_Li256ELb0ELb0ELi4EEENS1_19SingleTileSchedulerILb0ELb0ELb0ELi64EEEEEEEEEvNT_6ParamsE,"a",@progbits
	.sectionflags	@""
	.align	4
.nv.constant0._ZN7cutlass13device_kernelIN5flash19enable_sm80_to_sm89INS1_16FlashAttnBwdSm80INS1_25CollectiveMainloopBwdSm80ILi1ELi1EN4cute5tupleIJNS5_1CILi64EEES8_NS7_ILi192EEEEEENS_6half_tEfNS_4arch4Sm80ELb0ELb1ELb1ELb0ELb0ELb0ELb0ELb0ELi2ELi2ELi2ELi2ELb1EEENS1_21CollectiveEpilogueBwdISA_SB_SD_Li256ELb0ELb0ELi4EEENS1_19SingleTileSchedulerILb0ELb0ELb0ELi64EEEEEEEEEvNT_6ParamsE:
	.zero		1520


//--------------------- .nv.constant0._ZN7cutlass13device_kernelIN5flash19enable_sm80_to_sm89INS1_16FlashAttnBwdSm80INS1_25CollectiveMainloopBwdSm80ILi1ELi1EN4cute5tupleIJNS5_1CILi64EEES8_NS7_ILi192EEEEEENS_6half_tEfNS_4arch4Sm80ELb0ELb1ELb1ELb0ELb1ELb0ELb0ELb0ELi2ELi2ELi2ELi2ELb1EEENS1_21CollectiveEpilogueBwdISA_SB_SD_Li256ELb0ELb0ELi4EEENS1_19SingleTileSchedulerILb0ELb0ELb0ELi64EEEEEEEEEvNT_6ParamsE --------------------------
	.section	.nv.constant0._ZN7cutlass13device_kernelIN5flash19enable_sm80_to_sm89INS1_16FlashAttnBwdSm80INS1_25CollectiveMainloopBwdSm80ILi1ELi1EN4cute5tupleIJNS5_1CILi64EEES8_NS7_ILi192EEEEEENS_6half_tEfNS_4arch4Sm80ELb0ELb1ELb1ELb0ELb1ELb0ELb0ELb0ELi2ELi2ELi2ELi2ELb1EEENS1_21CollectiveEpilogueBwdISA_SB_SD_Li256ELb0ELb0ELi4EEENS1_19SingleTileSchedulerILb0ELb0ELb0ELi64EEEEEEEEEvNT_6ParamsE,"a",@progbits
	.sectionflags	@""
	.align	4
.nv.constant0._ZN7cutlass13device_kernelIN5flash19enable_sm80_to_sm89INS1_16FlashAttnBwdSm80INS1_25CollectiveMainloopBwdSm80ILi1ELi1EN4cute5tupleIJNS5_1CILi64EEES8_NS7_ILi192EEEEEENS_6half_tEfNS_4arch4Sm80ELb0ELb1ELb1ELb0ELb1ELb0ELb0ELb0ELi2ELi2ELi2ELi2ELb1EEENS1_21CollectiveEpilogueBwdISA_SB_SD_Li256ELb0ELb0ELi4EEENS1_19SingleTileSchedulerILb0ELb0ELb0ELi64EEEEEEEEEvNT_6ParamsE:
	.zero		1520


//--------------------- .nv.constant0._ZN7cutlass13device_kernelIN5flash19enable_sm80_to_sm89INS1_16FlashAttnBwdSm80INS1_25CollectiveMainloopBwdSm80ILi1ELi1EN4cute5tupleIJNS5_1CILi64EEES8_NS7_ILi192EEEEEENS_6half_tEfNS_4arch4Sm80ELb0ELb1ELb1ELb0ELb0ELb0ELb0ELb0ELi2ELi2ELi2ELi2ELb1EEENS1_24CollectiveEpilogueBwdGQAISA_fSD_Li256ELb0ELb0EEENS1_19SingleTileSchedulerILb0ELb0ELb0ELi64EEEEEEEEEvNT_6ParamsE --------------------------
	.section	.nv.constant0._ZN7cutlass13device_kernelIN5flash19enable_sm80_to_sm89INS1_16FlashAttnBwdSm80INS1_25CollectiveMainloopBwdSm80ILi1ELi1EN4cute5tupleIJNS5_1CILi64EEES8_NS7_ILi192EEEEEENS_6half_tEfNS_4arch4Sm80ELb0ELb1ELb1ELb0ELb0ELb0ELb0ELb0ELi2ELi2ELi2ELi2ELb1EEENS1_24CollectiveEpilogueBwdGQAISA_fSD_Li256ELb0ELb0EEENS1_19SingleTileSchedulerILb0ELb0ELb0ELi64EEEEEEEEEvNT_6ParamsE,"a",@progbits
	.sectionflags	@""
	.align	4
.nv.constant0._ZN7cutlass13device_kernelIN5flash19enable_sm80_to_sm89INS1_16FlashAttnBwdSm80INS1_25CollectiveMainloopBwdSm80ILi1ELi1EN4cute5tupleIJNS5_1CILi64EEES8_NS7_ILi192EEEEEENS_6half_tEfNS_4arch4Sm80ELb0ELb1ELb1ELb0ELb0ELb0ELb0ELb0ELi2ELi2ELi2ELi2ELb1EEENS1_24CollectiveEpilogueBwdGQAISA_fSD_Li256ELb0ELb0EEENS1_19SingleTileSchedulerILb0ELb0ELb0ELi64EEEEEEEEEvNT_6ParamsE:
	.zero		1528


//--------------------- .nv.constant0._ZN7cutlass13device_kernelIN5flash19enable_sm80_to_sm89INS1_16FlashAttnBwdSm80INS1_25CollectiveMainloopBwdSm80ILi1ELi1EN4cute5tupleIJNS5_1CILi64EEES8_NS7_ILi192EEEEEENS_6half_tEfNS_4arch4Sm80ELb0ELb1ELb1ELb0ELb1ELb0ELb0ELb0ELi2ELi2ELi2ELi2ELb1EEENS1_24CollectiveEpilogueBwdGQAISA_fSD_Li256ELb0ELb1EEENS1_19SingleTileSchedulerILb0ELb0ELb0ELi64EEEEEEEEEvNT_6ParamsE --------------------------
	.section	.nv.constant0._ZN7cutlass13device_kernelIN5flash19enable_sm80_to_sm89INS1_16FlashAttnBwdSm80INS1_25CollectiveMainloopBwdSm80ILi1ELi1EN4cute5tupleIJNS5_1CILi64EEES8_NS7_ILi192EEEEEENS_6half_tEfNS_4arch4Sm80ELb0ELb1ELb1ELb0ELb1ELb0ELb0ELb0ELi2ELi2ELi2ELi2ELb1EEENS1_24CollectiveEpilogueBwdGQAISA_fSD_Li256ELb0ELb1EEENS1_19SingleTileSchedulerILb0ELb0ELb0ELi64EEEEEEEEEvNT_6ParamsE,"a",@progbits
	.sectionflags	@""
	.align	4
.nv.constant0._ZN7cutlass13device_kernelIN5flash19enable_sm80_to_sm89INS1_16FlashAttnBwdSm80INS1_25CollectiveMainloopBwdSm80ILi1ELi1EN4cute5tupleIJNS5_1CILi64EEES8_NS7_ILi192EEEEEENS_6half_tEfNS_4arch4Sm80ELb0ELb1ELb1ELb0ELb1ELb0ELb0ELb0ELi2ELi2ELi2ELi2ELb1EEENS1_24CollectiveEpilogueBwdGQAISA_fSD_Li256ELb0ELb1EEENS1_19SingleTileSchedulerILb0ELb0ELb0ELi64EEEEEEEEEvNT_6ParamsE:
	.zero		1528


//--------------------- .nv.constant0._ZN7cutlass13device_kernelIN5flash19enable_sm80_to_sm89INS1_16FlashAttnBwdSm80INS1_25CollectiveMainloopBwdSm80ILi1ELi1EN4cute5tupleIJNS5_1CILi64EEES8_NS7_ILi192EEEEEENS_6half_tEfNS_4arch4Sm80ELb0ELb1ELb1ELb1ELb0ELb0ELb0ELb0ELi2ELi2ELi2ELi2ELb1EEENS1_21CollectiveEpilogueBwdISA_SB_SD_Li256ELb1ELb0ELi4EEENS1_19SingleTileSchedulerILb1ELb0ELb0ELi64EEEEEEEEEvNT_6ParamsE --------------------------
	.section	.nv.constant0._ZN7cutlass13device_kernelIN5flash19enable_sm80_to_sm89INS1_16FlashAttnBwdSm80INS1_25CollectiveMainloopBwdSm80ILi1ELi1EN4cute5tupleIJNS5_1CILi64EEES8_NS7_ILi192EEEEEENS_6half_tEfNS_4arch4Sm80ELb0ELb1ELb1ELb1ELb0ELb0ELb0ELb0ELi2ELi2ELi2ELi2ELb1EEENS1_21CollectiveEpilogueBwdISA_SB_SD_Li256ELb1ELb0ELi4EEENS1_19SingleTileSchedulerILb1ELb0ELb0ELi64EEEEEEEEEvNT_6ParamsE,"a",@progbits
	.sectionflags	@""
	.align	4
.nv.constant0._ZN7cutlass13device_kernelIN5flash19enable_sm80_to_sm89INS1_16FlashAttnBwdSm80INS1_25CollectiveMainloopBwdSm80ILi1ELi1EN4cute5tupleIJNS5_1CILi64EEES8_NS7_ILi192EEEEEENS_6half_tEfNS_4arch4Sm80ELb0ELb1ELb1ELb1ELb0ELb0ELb0ELb0ELi2ELi2ELi2ELi2ELb1EEENS1_21CollectiveEpilogueBwdISA_SB_SD_Li256ELb1ELb0ELi4EEENS1_19SingleTileSchedulerILb1ELb0ELb0ELi64EEEEEEEEEvNT_6ParamsE:
	.zero		1520


//--------------------- .nv.constant0._ZN7cutlass13device_kernelIN5flash19enable_sm80_to_sm89INS1_16FlashAttnBwdSm80INS1_25CollectiveMainloopBwdSm80ILi1ELi1EN4cute5tupleIJNS5_1CILi64EEES8_NS7_ILi192EEEEEENS_6half_tEfNS_4arch4Sm80ELb0ELb1ELb1ELb1ELb1ELb0ELb0ELb0ELi2ELi2ELi2ELi2ELb1EEENS1_21CollectiveEpilogueBwdISA_SB_SD_Li256ELb1ELb0ELi4EEENS1_19SingleTileSchedulerILb1ELb0ELb0ELi64EEEEEEEEEvNT_6ParamsE --------------------------
	.section	.nv.constant0._ZN7cutlass13device_kernelIN5flash19enable_sm80_to_sm89INS1_16FlashAttnBwdSm80INS1_25CollectiveMainloopBwdSm80ILi1ELi1EN4cute5tupleIJNS5_1CILi64EEES8_NS7_ILi192EEEEEENS_6half_tEfNS_4arch4Sm80ELb0ELb1ELb1ELb1ELb1ELb0ELb0ELb0ELi2ELi2ELi2ELi2ELb1EEENS1_21CollectiveEpilogueBwdISA_SB_SD_Li256ELb1ELb0ELi4EEENS1_19SingleTileSchedulerILb1ELb0ELb0ELi64EEEEEEEEEvNT_6ParamsE,"a",@progbits
	.sectionflags	@""
	.align	4
.nv.constant0._ZN7cutlass13device_kernelIN5flash19enable_sm80_to_sm89INS1_16FlashAttnBwdSm80INS1_25CollectiveMainloopBwdSm80ILi1ELi1EN4cute5tupleIJNS5_1CILi64EEES8_NS7_ILi192EEEEEENS_6half_tEfNS_4arch4Sm80ELb0ELb1ELb1ELb1ELb1ELb0ELb0ELb0ELi2ELi2ELi2ELi2ELb1EEENS1_21CollectiveEpilogueBwdISA_SB_SD_Li256ELb1ELb0ELi4EEENS1_19SingleTileSchedulerILb1ELb0ELb0ELi64EEEEEEEEEvNT_6ParamsE:
	.zero		1520


//--------------------- .nv.constant0._ZN7cutlass13device_kernelIN5flash19enable_sm80_to_sm89INS1_16FlashAttnBwdSm80INS1_25CollectiveMainloopBwdSm80ILi1ELi1EN4cute5tupleIJNS5_1CILi64EEES8_NS7_ILi192EEEEEENS_6half_tEfNS_4arch4Sm80ELb0ELb1ELb1ELb1ELb0ELb0ELb0ELb0ELi2ELi2ELi2ELi2ELb1EEENS1_24CollectiveEpilogueBwdGQAISA_fSD_Li256ELb1ELb0EEENS1_19SingleTileSchedulerILb1ELb0ELb0ELi64EEEEEEEEEvNT_6ParamsE --------------------------
	.section	.nv.constant0._ZN7cutlass13device_kernelIN5flash19enable_sm80_to_sm89INS1_16FlashAttnBwdSm80INS1_25CollectiveMainloopBwdSm80ILi1ELi1EN4cute5tupleIJNS5_1CILi64EEES8_NS7_ILi192EEEEEENS_6half_tEfNS_4arch4Sm80ELb0ELb1ELb1ELb1ELb0ELb0ELb0ELb0ELi2ELi2ELi2ELi2ELb1EEENS1_24CollectiveEpilogueBwdGQAISA_fSD_Li256ELb1ELb0EEENS1_19SingleTileSchedulerILb1ELb0ELb0ELi64EEEEEEEEEvNT_6ParamsE,"a",@progbits
	.sectionflags	@""
	.align	4
.nv.constant0._ZN7cutlass13device_kernelIN5flash19enable_sm80_to_sm89INS1_16FlashAttnBwdSm80INS1_25CollectiveMainloopBwdSm80ILi1ELi1EN4cute5tupleIJNS5_1CILi64EEES8_NS7_ILi192EEEEEENS_6half_tEfNS_4arch4Sm80ELb0ELb1ELb1ELb1ELb0ELb0ELb0ELb0ELi2ELi2ELi2ELi2ELb1EEENS1_24CollectiveEpilogueBwdGQAISA_fSD_Li256ELb1ELb0EEENS1_19SingleTileSchedulerILb1ELb0ELb0ELi64EEEEEEEEEvNT_6ParamsE:
	.zero		1528


//--------------------- .nv.constant0._ZN7cutlass13device_kernelIN5flash19enable_sm80_to_sm89INS1_16FlashAttnBwdSm80INS1_25CollectiveMainloopBwdSm80ILi1ELi1EN4cute5tupleIJNS5_1CILi64EEES8_NS7_ILi192EEEEEENS_6half_tEfNS_4arch4Sm80ELb0ELb1ELb1ELb1ELb1ELb0ELb0ELb0ELi2ELi2ELi2ELi2ELb1EEENS1_24CollectiveEpilogueBwdGQAISA_fSD_Li256ELb1ELb1EEENS1_19SingleTileSchedulerILb1ELb0ELb0ELi64EEEEEEEEEvNT_6ParamsE --------------------------
	.section	.nv.constant0._ZN7cutlass13device_kernelIN5flash19enable_sm80_to_sm89INS1_16FlashAttnBwdSm80INS1_25CollectiveMainloopBwdSm80ILi1ELi1EN4cute5tupleIJNS5_1CILi64EEES8_NS7_ILi192EEEEEENS_6half_tEfNS_4arch4Sm80ELb0ELb1ELb1ELb1ELb1ELb0ELb0ELb0ELi2ELi2ELi2ELi2ELb1EEENS1_24CollectiveEpilogueBwdGQAISA_fSD_Li256ELb1ELb1EEENS1_19SingleTileSchedulerILb1ELb0ELb0ELi64EEEEEEEEEvNT_6ParamsE,"a",@progbits
	.sectionflags	@""
	.align	4
.nv.constant0._ZN7cutlass13device_kernelIN5flash19enable_sm80_to_sm89INS1_16FlashAttnBwdSm80INS1_25CollectiveMainloopBwdSm80ILi1ELi1EN4cute5tupleIJNS5_1CILi64EEES8_NS7_ILi192EEEEEENS_6half_tEfNS_4arch4Sm80ELb0ELb1ELb1ELb1ELb1ELb0ELb0ELb0ELi2ELi2ELi2ELi2ELb1EEENS1_24CollectiveEpilogueBwdGQAISA_fSD_Li256ELb1ELb1EEENS1_19SingleTileSchedulerILb1ELb0ELb0ELi64EEEEEEEEEvNT_6ParamsE:
	.zero		1528


//--------------------- .nv.constant0._ZN7cutlass13device_kernelIN5flash19enable_sm80_to_sm89INS1_16FlashAttnBwdSm80INS1_25CollectiveMainloopBwdSm80ILi1ELi1EN4cute5tupleIJNS5_1CILi64EEES8_NS7_ILi192EEEEEENS_6half_tEfNS_4arch4Sm80ELb1ELb0ELb1ELb0ELb0ELb0ELb0ELb0ELi2ELi2ELi2ELi2ELb1EEENS1_21CollectiveEpilogueBwdISA_SB_SD_Li256ELb0ELb0ELi4EEENS1_25SingleTileBwdLPTSchedulerILb0ELi64ELb0EEEEEEEEEvNT_6ParamsE --------------------------
	.section	.nv.constant0._ZN7cutlass13device_kernelIN5flash19enable_sm80_to_sm89INS1_16FlashAttnBwdSm80INS1_25CollectiveMainloopBwdSm80ILi1ELi1EN4cute5tupleIJNS5_1CILi64EEES8_NS7_ILi192EEEEEENS_6half_tEfNS_4arch4Sm80ELb1ELb0ELb1ELb0ELb0ELb0ELb0ELb0ELi2ELi2ELi2ELi2ELb1EEENS1_21CollectiveEpilogueBwdISA_SB_SD_Li256ELb0ELb0ELi4EEENS1_25SingleTileBwdLPTSchedulerILb0ELi64ELb0EEEEEEEEEvNT_6ParamsE,"a",@progbits
	.sectionflags	@""
	.align	4
.nv.constant0._ZN7cutlass13device_kernelIN5flash19enable_sm80_to_sm89INS1_16FlashAttnBwdSm80INS1_25CollectiveMainloopBwdSm80ILi1ELi1EN4cute5tupleIJNS5_1CILi64EEES8_NS7_ILi192EEEEEENS_6half_tEfNS_4arch4Sm80ELb1ELb0ELb1ELb0ELb0ELb0ELb0ELb0ELi2ELi2ELi2ELi2ELb1EEENS1_21CollectiveEpilogueBwdISA_SB_SD_Li256ELb0ELb0ELi4EEENS1_25SingleTileBwdLPTSchedulerILb0ELi64ELb0EEEEEEEEEvNT_6ParamsE:
	.zero		1544


//--------------------- .nv.constant0._ZN7cutlass13device_kernelIN5flash19enable_sm80_to_sm89INS1_16FlashAttnBwdSm80INS1_25CollectiveMainloopBwdSm80ILi1ELi1EN4cute5tupleIJNS5_1CILi64EEES8_NS7_ILi192EEEEEENS_6half_tEfNS_4arch4Sm80ELb1ELb0ELb1ELb0ELb1ELb0ELb0ELb0ELi2ELi2ELi2ELi2ELb1EEENS1_21CollectiveEpilogueBwdISA_SB_SD_Li256ELb0ELb0ELi4EEENS1_25SingleTileBwdLPTSchedulerILb0ELi64ELb1EEEEEEEEEvNT_6ParamsE --------------------------
	.section	.nv.constant0._ZN7cutlass13device_kernelIN5flash19enable_sm80_to_sm89INS1_16FlashAttnBwdSm80INS1_25CollectiveMainloopBwdSm80ILi1ELi1EN4cute5tupleIJNS5_1CILi64EEES8_NS7_ILi192EEEEEENS_6half_tEfNS_4arch4Sm80ELb1ELb0ELb1ELb0ELb1ELb0ELb0ELb0ELi2ELi2ELi2ELi2ELb1EEENS1_21CollectiveEpilogueBwdISA_SB_SD_Li256ELb0ELb0ELi4EEENS1_25SingleTileBwdLPTSchedulerILb0ELi64ELb1EEEEEEEEEvNT_6ParamsE,"a",@progbits
	.sectionflags	@""
	.align	4
.nv.constant0._ZN7cutlass13device_kernelIN5flash19enable_sm80_to_sm89INS1_16FlashAttnBwdSm80INS1_25CollectiveMainloopBwdSm80ILi1ELi1EN4cute5tupleIJNS5_1CILi64EEES8_NS7_ILi192EEEEEENS_6half_tEfNS_4arch4Sm80ELb1ELb0ELb1ELb0ELb1ELb0ELb0ELb0ELi2ELi2ELi2ELi2ELb1EEENS1_21CollectiveEpilogueBwdISA_SB_SD_Li256ELb0ELb0ELi4EEENS1_25SingleTileBwdLPTSchedulerILb0ELi64ELb1EEEEEEEEEvNT_6ParamsE:
	.zero		1544


//--------------------- .nv.constant0._ZN7cutlass13device_kernelIN5flash19enable_sm80_to_sm89INS1_16FlashAttnBwdSm80INS1_25CollectiveMainloopBwdSm80ILi1ELi1EN4cute5tupleIJNS5_1CILi64EEES8_NS7_ILi192EEEEEENS_6half_tEfNS_4arch4Sm80ELb1ELb0ELb1ELb0ELb0ELb0ELb0ELb0ELi2ELi2ELi2ELi2ELb1EEENS1_24CollectiveEpilogueBwdGQAISA_fSD_Li256ELb0ELb0EEENS1_25SingleTileBwdLPTSchedulerILb0ELi64ELb0EEEEEEEEEvNT_6ParamsE --------------------------
	.section	.nv.constant0._ZN7cutlass13device_kernelIN5flash19enable_sm80_to_sm89INS1_16FlashAttnBwdSm80INS1_25CollectiveMainloopBwdSm80ILi1ELi1EN4cute5tupleIJNS5_1CILi64EEES8_NS7_ILi192EEEEEENS_6half_tEfNS_4arch4Sm80ELb1ELb0ELb1ELb0ELb0ELb0ELb0ELb0ELi2ELi2ELi2ELi2ELb1EEENS1_24CollectiveEpilogueBwdGQAISA_fSD_Li256ELb0ELb0EEENS1_25SingleTileBwdLPTSchedulerILb0ELi64ELb0EEEEEEEEEvNT_6ParamsE,"a",@progbits
	.sectionflags	@""
	.align	4
.nv.constant0._ZN7cutlass13device_kernelIN5flash19enable_sm80_to_sm89INS1_16FlashAttnBwdSm80INS1_25CollectiveMainloopBwdSm80ILi1ELi1EN4cute5tupleIJNS5_1CILi64EEES8_NS7_ILi192EEEEEENS_6half_tEfNS_4arch4Sm80ELb1ELb0ELb1ELb0ELb0ELb0ELb0ELb0ELi2ELi2ELi2ELi2ELb1EEENS1_24CollectiveEpilogueBwdGQAISA_fSD_Li256ELb0ELb0EEENS1_25SingleTileBwdLPTSchedulerILb0ELi64ELb0EEEEEEEEEvNT_6ParamsE:
	.zero		1552


//--------------------- .nv.constant0._ZN7cutlass13device_kernelIN5flash19enable_sm80_to_sm89INS1_16FlashAttnBwdSm80INS1_25CollectiveMainloopBwdSm80ILi1ELi1EN4cute5tupleIJNS5_1CILi64EEES8_NS7_ILi192EEEEEENS_6half_tEfNS_4arch4Sm80ELb1ELb0ELb1ELb0ELb1ELb0ELb0ELb0ELi2ELi2ELi2ELi2ELb1EEENS1_24CollectiveEpilogueBwdGQAISA_fSD_Li256ELb0ELb1EEENS1_25SingleTileBwdLPTSchedulerILb0ELi64ELb1EEEEEEEEEvNT_6ParamsE --------------------------
	.section	.nv.constant0._ZN7cutlass13device_kernelIN5flash19enable_sm80_to_sm89INS1_16FlashAttnBwdSm80INS1_25CollectiveMainloopBwdSm80ILi1ELi1EN4cute5tupleIJNS5_1CILi64EEES8_NS7_ILi192EEEEEENS_6half_tEfNS_4arch4Sm80ELb1ELb0ELb1ELb0ELb1ELb0ELb0ELb0ELi2ELi2ELi2ELi2ELb1EEENS1_24CollectiveEpilogueBwdGQAISA_fSD_Li256ELb0ELb1EEENS1_25SingleTileBwdLPTSchedulerILb0ELi64ELb1EEEEEEEEEvNT_6ParamsE,"a",@progbits
	.sectionflags	@""
	.align	4
.nv.constant0._ZN7cutlass13device_kernelIN5flash19enable_sm80_to_sm89INS1_16FlashAttnBwdSm80INS1_25CollectiveMainloopBwdSm80ILi1ELi1EN4cute5tupleIJNS5_1CILi64EEES8_NS7_ILi192EEEEEENS_6half_tEfNS_4arch4Sm80ELb1ELb0ELb1ELb0ELb1ELb0ELb0ELb0ELi2ELi2ELi2ELi2ELb1EEENS1_24CollectiveEpilogueBwdGQAISA_fSD_Li256ELb0ELb1EEENS1_25SingleTileBwdLPTSchedulerILb0ELi64ELb1EEEEEEEEEvNT_6ParamsE:
	.zero		1552


//--------------------- .nv.constant0._ZN7cutlass13device_kernelIN5flash19enable_sm80_to_sm89INS1_16FlashAttnBwdSm80INS1_25CollectiveMainloopBwdSm80ILi1ELi1EN4cute5tupleIJNS5_1CILi64EEES8_NS7_ILi192EEEEEENS_6half_tEfNS_4arch4Sm80ELb1ELb0ELb1ELb1ELb0ELb0ELb0ELb0ELi2ELi2ELi2ELi2ELb1EEENS1_21CollectiveEpilogueBwdISA_SB_SD_Li256ELb1ELb0ELi4EEENS1_25SingleTileBwdLPTSchedulerILb1ELi64ELb0EEEEEEEEEvNT_6ParamsE --------------------------
	.section	.nv.constant0._ZN7cutlass13device_kernelIN5flash19enable_sm80_to_sm89INS1_16FlashAttnBwdSm80INS1_25CollectiveMainloopBwdSm80ILi1ELi1EN4cute5tupleIJNS5_1CILi64EEES8_NS7_ILi192EEEEEENS_6half_tEfNS_4arch4Sm80ELb1ELb0ELb1ELb1ELb0ELb0ELb0ELb0ELi2ELi2ELi2ELi2ELb1EEENS1_21CollectiveEpilogueBwdISA_SB_SD_Li256ELb1ELb0ELi4EEENS1_25SingleTileBwdLPTSchedulerILb1ELi64ELb0EEEEEEEEEvNT_6ParamsE,"a",@progbits
	.sectionflags	@""
	.align	4
.nv.constant0._ZN7cutlass13device_kernelIN5flash19enable_sm80_to_sm89INS1_16FlashAttnBwdSm80INS1_25CollectiveMainloopBwdSm80ILi1ELi1EN4cute5tupleIJNS5_1CILi64EEES8_NS7_ILi192EEEEEENS_6half_tEfNS_4arch4Sm80ELb1ELb0ELb1ELb1ELb0ELb0ELb0ELb0ELi2ELi2ELi2ELi2ELb1EEENS1_21CollectiveEpilogueBwdISA_SB_SD_Li256ELb1ELb0ELi4EEENS1_25SingleTileBwdLPTSchedulerILb1ELi64ELb0EEEEEEEEEvNT_6ParamsE:
	.zero		1544


//--------------------- .nv.constant0._ZN7cutlass13device_kernelIN5flash19enable_sm80_to_sm89INS1_16FlashAttnBwdSm80INS1_25CollectiveMainloopBwdSm80ILi1ELi1EN4cute5tupleIJNS5_1CILi64EEES8_NS7_ILi192EEEEEENS_6half_tEfNS_4arch4Sm80ELb1ELb0ELb1ELb1ELb1ELb0ELb0ELb0ELi2ELi2ELi2ELi2ELb1EEENS1_21CollectiveEpilogueBwdISA_SB_SD_Li256ELb1ELb0ELi4EEENS1_25SingleTileBwdLPTSchedulerILb1ELi64ELb1EEEEEEEEEvNT_6ParamsE --------------------------
	.section	.nv.constant0._ZN7cutlass13device_kernelIN5flash19enable_sm80_to_sm89INS1_16FlashAttnBwdSm80INS1_25CollectiveMainloopBwdSm80ILi1ELi1EN4cute5tupleIJNS5_1CILi64EEES8_NS7_ILi192EEEEEENS_6half_tEfNS_4arch4Sm80ELb1ELb0ELb1ELb1ELb1ELb0ELb0ELb0ELi2ELi2ELi2ELi2ELb1EEENS1_21CollectiveEpilogueBwdISA_SB_SD_Li256ELb1ELb0ELi4EEENS1_25SingleTileBwdLPTSchedulerILb1ELi64ELb1EEEEEEEEEvNT_6ParamsE,"a",@progbits
	.sectionflags	@""
	.align	4
.nv.constant0._ZN7cutlass13device_kernelIN5flash19enable_sm80_to_sm89INS1_16FlashAttnBwdSm80INS1_25CollectiveMainloopBwdSm80ILi1ELi1EN4cute5tupleIJNS5_1CILi64EEES8_NS7_ILi192EEEEEENS_6half_tEfNS_4arch4Sm80ELb1ELb0ELb1ELb1ELb1ELb0ELb0ELb0ELi2ELi2ELi2ELi2ELb1EEENS1_21CollectiveEpilogueBwdISA_SB_SD_Li256ELb1ELb0ELi4EEENS1_25SingleTileBwdLPTSchedulerILb1ELi64ELb1EEEEEEEEEvNT_6ParamsE:
	.zero		1544


//--------------------- .nv.constant0._ZN7cutlass13device_kernelIN5flash19enable_sm80_to_sm89INS1_16FlashAttnBwdSm80INS1_25CollectiveMainloopBwdSm80ILi1ELi1EN4cute5tupleIJNS5_1CILi64EEES8_NS7_ILi192EEEEEENS_6half_tEfNS_4arch4Sm80ELb1ELb0ELb1ELb1ELb0ELb0ELb0ELb0ELi2ELi2ELi2ELi2ELb1EEENS1_24CollectiveEpilogueBwdGQAISA_fSD_Li256ELb1ELb0EEENS1_25SingleTileBwdLPTSchedulerILb1ELi64ELb0EEEEEEEEEvNT_6ParamsE --------------------------
	.section	.nv.constant0._ZN7cutlass13device_kernelIN5flash19enable_sm80_to_sm89INS1_16FlashAttnBwdSm80INS1_25CollectiveMainloopBwdSm80ILi1ELi1EN4cute5tupleIJNS5_1CILi64EEES8_NS7_ILi192EEEEEENS_6half_tEfNS_4arch4Sm80ELb1ELb0ELb1ELb1ELb0ELb0ELb0ELb0ELi2ELi2ELi2ELi2ELb1EEENS1_24CollectiveEpilogueBwdGQAISA_fSD_Li256ELb1ELb0EEENS1_25SingleTileBwdLPTSchedulerILb1ELi64ELb0EEEEEEEEEvNT_6ParamsE,"a",@progbits
	.sectionflags	@""
	.align	4
.nv.constant0._ZN7cutlass13device_kernelIN5flash19enable_sm80_to_sm89INS1_16FlashAttnBwdSm80INS1_25CollectiveMainloopBwdSm80ILi1ELi1EN4cute5tupleIJNS5_1CILi64EEES8_NS7_ILi192EEEEEENS_6half_tEfNS_4arch4Sm80ELb1ELb0ELb1ELb1ELb0ELb0ELb0ELb0ELi2ELi2ELi2ELi2ELb1EEENS1_24CollectiveEpilogueBwdGQAISA_fSD_Li256ELb1ELb0EEENS1_25SingleTileBwdLPTSchedulerILb1ELi64ELb0EEEEEEEEEvNT_6ParamsE:
	.zero		1552


//--------------------- .nv.constant0._ZN7cutlass13device_kernelIN5flash19enable_sm80_to_sm89INS1_16FlashAttnBwdSm80INS1_25CollectiveMainloopBwdSm80ILi1ELi1EN4cute5tupleIJNS5_1CILi64EEES8_NS7_ILi192EEEEEENS_6half_tEfNS_4arch4Sm80ELb1ELb0ELb1ELb1ELb1ELb0ELb0ELb0ELi2ELi2ELi2ELi2ELb1EEENS1_24CollectiveEpilogueBwdGQAISA_fSD_Li256ELb1ELb1EEENS1_25SingleTileBwdLPTSchedulerILb1ELi64ELb1EEEEEEEEEvNT_6ParamsE --------------------------
	.section	.nv.constant0._ZN7cutlass13device_kernelIN5flash19enable_sm80_to_sm89INS1_16FlashAttnBwdSm80INS1_25CollectiveMainloopBwdSm80ILi1ELi1EN4cute5tupleIJNS5_1CILi64EEES8_NS7_ILi192EEEEEENS_6half_tEfNS_4arch4Sm80ELb1ELb0ELb1ELb1ELb1ELb0ELb0ELb0ELi2ELi2ELi2ELi2ELb1EEENS1_24CollectiveEpilogueBwdGQAISA_fSD_Li256ELb1ELb1EEENS1_25SingleTileBwdLPTSchedulerILb1ELi64ELb1EEEEEEEEEvNT_6ParamsE,"a",@progbits
	.sectionflags	@""
	.align	4
.nv.constant0._ZN7cutlass13device_kernelIN5flash19enable_sm80_to_sm89INS1_16FlashAttnBwdSm80INS1_25CollectiveMainloopBwdSm80ILi1ELi1EN4cute5tupleIJNS5_1CILi64EEES8_NS7_ILi192EEEEEENS_6half_tEfNS_4arch4Sm80ELb1ELb0ELb1ELb1ELb1ELb0ELb0ELb0ELi2ELi2ELi2ELi2ELb1EEENS1_24CollectiveEpilogueBwdGQAISA_fSD_Li256ELb1ELb1EEENS1_25SingleTileBwdLPTSchedulerILb1ELi64ELb1EEEEEEEEEvNT_6ParamsE:
	.zero		1552


//--------------------- .nv.constant0._ZN7cutlass13device_kernelIN5flash19enable_sm80_to_sm89INS1_16FlashAttnBwdSm80INS1_25CollectiveMainloopBwdSm80ILi2ELi1EN4cute5tupleIJNS5_1CILi64EEENS7_ILi80EEENS7_ILi192EEEEEENS_6half_tEfNS_4arch4Sm80ELb0ELb0ELb1ELb0ELb0ELb0ELb1ELb0ELi2ELi4ELi2ELi2ELb0EEENS1_21CollectiveEpilogueBwdISB_SC_SE_Li256ELb0ELb1ELi4EEENS1_19SingleTileSchedulerILb0ELb0ELb0ELi80EEEEEEEEEvNT_6ParamsE --------------------------
	.section	.nv.constant0._ZN7cutlass13device_kernelIN5flash19enable_sm80_to_sm89INS1_16FlashAttnBwdSm80INS1_25CollectiveMainloopBwdSm80ILi2ELi1EN4cute5tupleIJNS5_1CILi64EEENS7_ILi80EEENS7_ILi192EEEEEENS_6half_tEfNS_4arch4Sm80ELb0ELb0ELb1ELb0ELb0ELb0ELb1ELb0ELi2ELi4ELi2ELi2ELb0EEENS1_21CollectiveEpilogueBwdISB_SC_SE_Li256ELb0ELb1ELi4EEENS1_19SingleTileSchedulerILb0ELb0ELb0ELi80EEEEEEEEEvNT_6ParamsE,"a",@progbits
	.sectionflags	@""
	.align	4
.nv.constant0._ZN7cutlass13device_kernelIN5flash19enable_sm80_to_sm89INS1_16FlashAttnBwdSm80INS1_25CollectiveMainloopBwdSm80ILi2ELi1EN4cute5tupleIJNS5_1CILi64EEENS7_ILi80EEENS7_ILi192EEEEEENS_6half_tEfNS_4arch4Sm80ELb0ELb0ELb1ELb0ELb0ELb0ELb1ELb0ELi2ELi4ELi2ELi2ELb0EEENS1_21CollectiveEpilogueBwdISB_SC_SE_Li256ELb0ELb1ELi4EEENS1_19SingleTileSchedulerILb0ELb0ELb0ELi80EEEEEEEEEvNT_6ParamsE:
	.zero		1520


//--------------------- .nv.constant0._ZN7cutlass13device_kernelIN5flash19enable_sm80_to_sm89INS1_16FlashAttnBwdSm80INS1_25CollectiveMainloopBwdSm80ILi2ELi1EN4cute5tupleIJNS5_1CILi64EEENS7_ILi80EEENS7_ILi192EEEEEENS_6half_tEfNS_4arch4Sm80ELb0ELb0ELb1ELb0ELb1ELb0ELb1ELb0ELi2ELi4ELi2ELi2ELb0EEENS1_21CollectiveEpilogueBwdISB_SC_SE_Li256ELb0ELb1ELi4EEENS1_19SingleTileSchedulerILb0ELb0ELb0ELi80EEEEEEEEEvNT_6ParamsE --------------------------
	.section	.nv.constant0._ZN7cutlass13device_kernelIN5flash19enable_sm80_to_sm89INS1_16FlashAttnBwdSm80INS1_25CollectiveMainloopBwdSm80ILi2ELi1EN4cute5tupleIJNS5_1CILi64EEENS7_ILi80EEENS7_ILi192EEEEEENS_6half_tEfNS_4arch4Sm80ELb0ELb0ELb1ELb0ELb1ELb0ELb1ELb0ELi2ELi4ELi2ELi2ELb0EEENS1_21CollectiveEpilogueBwdISB_SC_SE_Li256ELb0ELb1ELi4EEENS1_19SingleTileSchedulerILb0ELb0ELb0ELi80EEEEEEEEEvNT_6ParamsE,"a",@progbits
	.sectionflags	@""
	.align	4
.nv.constant0._ZN7cutlass13device_kernelIN5flash19enable_sm80_to_sm89INS1_16FlashAttnBwdSm80INS1_25CollectiveMainloopBwdSm80ILi2ELi1EN4cute5tupleIJNS5_1CILi64EEENS7_ILi80EEENS7_ILi192EEEEEENS_6half_tEfNS_4arch4Sm80ELb0ELb0ELb1ELb0ELb1ELb0ELb1ELb0ELi2ELi4ELi2ELi2ELb0EEENS1_21CollectiveEpilogueBwdISB_SC_SE_Li256ELb0ELb1ELi4EEENS1_19SingleTileSchedulerILb0ELb0ELb0ELi80EEEEEEEEEvNT_6ParamsE:
	.zero		1520


//--------------------- .nv.constant0._ZN7cutlass13device_kernelIN5flash19enable_sm80_to_sm89INS1_16FlashAttnBwdSm80INS1_25CollectiveMainloopBwdSm80ILi2ELi1EN4cute5tupleIJNS5_1CILi64EEENS7_ILi80EEENS7_ILi192EEEEEENS_6half_tEfNS_4arch4Sm80ELb0ELb0ELb1ELb0ELb0ELb0ELb1ELb0ELi2ELi4ELi2ELi2ELb0EEENS1_24CollectiveEpilogueBwdGQAISB_fSE_Li256ELb0ELb0EEENS1_19SingleTileSchedulerILb0ELb0ELb0ELi80EEEEEEEEEvNT_6ParamsE --------------------------
	.section	.nv.constant0._ZN7cutlass13device_kernelIN5flash19enable_sm80_to_sm89INS1_16FlashAttnBwdSm80INS1_25CollectiveMainloopBwdSm80ILi2ELi1EN4cute5tupleIJNS5_1CILi64EEENS7_ILi80EEENS7_ILi192EEEEEENS_6half_tEfNS_4arch4Sm80ELb0ELb0ELb1ELb0ELb0ELb0ELb1ELb0ELi2ELi4ELi2ELi2ELb0EEENS1_24CollectiveEpilogueBwdGQAISB_fSE_Li256ELb0ELb0EEENS1_19SingleTileSchedulerILb0ELb0ELb0ELi80EEEEEEEEEvNT_6ParamsE,"a",@progbits
	.sectionflags	@""
	.align	4
.nv.constant0._ZN7cutlass13device_kernelIN5flash19enable_sm80_to_sm89INS1_16FlashAttnBwdSm80INS1_25CollectiveMainloopBwdSm80ILi2ELi1EN4cute5tupleIJNS5_1CILi64EEENS7_ILi80EEENS7_ILi192EEEEEENS_6half_tEfNS_4arch4Sm80ELb0ELb0ELb1ELb0ELb0ELb0ELb1ELb0ELi2ELi4ELi2ELi2ELb0EEENS1_24CollectiveEpilogueBwdGQAISB_fSE_Li256ELb0ELb0EEENS1_19SingleTileSchedulerILb0ELb0ELb0ELi80EEEEEEEEEvNT_6ParamsE:
	.zero		1528


//--------------------- .nv.constant0._ZN7cutlass13device_kernelIN5flash19enable_sm80_to_sm89INS1_16FlashAttnBwdSm80INS1_25CollectiveMainloopBwdSm80ILi2ELi1EN4cute5tupleIJNS5_1CILi64EEENS7_ILi80EEENS7_ILi192EEEEEENS_6half_tEfNS_4arch4Sm80ELb0ELb0ELb1ELb0ELb1ELb0ELb1ELb0ELi2ELi4ELi2ELi2ELb0EEENS1_24CollectiveEpilogueBwdGQAISB_fSE_Li256ELb0ELb1EEENS1_19SingleTileSchedulerILb0ELb0ELb0ELi80EEEEEEEEEvNT_6ParamsE --------------------------
	.section	.nv.constant0._ZN7cutlass13device_kernelIN5flash19enable_sm80_to_sm89INS1_16FlashAttnBwdSm80INS1_25CollectiveMainloopBwdSm80ILi2ELi1EN4cute5tupleIJNS5_1CILi64EEENS7_ILi80EEENS7_ILi192EEEEEENS_6half_tEfNS_4arch4Sm80ELb0ELb0ELb1ELb0ELb1ELb0ELb1ELb0ELi2ELi4ELi2ELi2ELb0EEENS1_24CollectiveEpilogueBwdGQAISB_fSE_Li256ELb0ELb1EEENS1_19SingleTileSchedulerILb0ELb0ELb0ELi80EEEEEEEEEvNT_6ParamsE,"a",@progbits
	.sectionflags	@""
	.align	4
.nv.constant0._ZN7cutlass13device_kernelIN5flash19enable_sm80_to_sm89INS1_16FlashAttnBwdSm80INS1_25CollectiveMainloopBwdSm80ILi2ELi1EN4cute5tupleIJNS5_1CILi64EEENS7_ILi80EEENS7_ILi192EEEEEENS_6half_tEfNS_4arch4Sm80ELb0ELb0ELb1ELb0ELb1ELb0ELb1ELb0ELi2ELi4ELi2ELi2ELb0EEENS1_24CollectiveEpilogueBwdGQAISB_fSE_Li256ELb0ELb1EEENS1_19SingleTileSchedulerILb0ELb0ELb0ELi80EEEEEEEEEvNT_6ParamsE:
	.zero		1528


//--------------------- .nv.constant0._ZN7cutlass13device_kernelIN5flash19enable_sm80_to_sm89INS1_16FlashAttnBwdSm80INS1_25CollectiveMainloopBwdSm80ILi2ELi1EN4cute5tupleIJNS5_1CILi64EEENS7_ILi80EEENS7_ILi192EEEEEENS_6half_tEfNS_4arch4Sm80ELb0ELb0ELb1ELb1ELb0ELb0ELb1ELb0ELi2ELi4ELi2ELi2ELb0EEENS1_21CollectiveEpilogueBwdISB_SC_SE_Li256ELb1ELb1ELi4EEENS1_19SingleTileSchedulerILb1ELb0ELb0ELi80EEEEEEEEEvNT_6ParamsE --------------------------
	.section	.nv.constant0._ZN7cutlass13device_kernelIN5flash19enable_sm80_to_sm89INS1_16FlashAttnBwdSm80INS1_25CollectiveMainloopBwdSm80ILi2ELi1EN4cute5tupleIJNS5_1CILi64EEENS7_ILi80EEENS7_ILi192EEEEEENS_6half_tEfNS_4arch4Sm80ELb0ELb0ELb1ELb1ELb0ELb0ELb1ELb0ELi2ELi4ELi2ELi2ELb0EEENS1_21CollectiveEpilogueBwdISB_SC_SE_Li256ELb1ELb1ELi4EEENS1_19SingleTileSchedulerILb1ELb0ELb0ELi80EEEEEEEEEvNT_6ParamsE,"a",@progbits
	.sectionflags	@""
	.align	4
.nv.constant0._ZN7cutlass13device_kernelIN5flash19enable_sm80_to_sm89INS1_16FlashAttnBwdSm80INS1_25CollectiveMainloopBwdSm80ILi2ELi1EN4cute5tupleIJNS5_1CILi64EEENS7_ILi80EEENS7_ILi192EEEEEENS_6half_tEfNS_4arch4Sm80ELb0ELb0ELb1ELb1ELb0ELb0ELb1ELb0ELi2ELi4ELi2ELi2ELb0EEENS1_21CollectiveEpilogueBwdISB_SC_SE_Li256ELb1ELb1ELi4EEENS1_19SingleTileSchedulerILb1ELb0ELb0ELi80EEEEEEEEEvNT_6ParamsE:
	.zero		1520


//--------------------- .nv.constant0._ZN7cutlass13device_kernelIN5flash19enable_sm80_to_sm89INS1_16FlashAttnBwdSm80INS1_25CollectiveMainloopBwdSm80ILi2ELi1EN4cute5tupleIJNS5_1CILi64EEENS7_ILi80EEENS7_ILi192EEEEEENS_6half_tEfNS_4arch4Sm80ELb0ELb0ELb1ELb1ELb1ELb0ELb1ELb0ELi2ELi4ELi2ELi2ELb0EEENS1_21CollectiveEpilogueBwdISB_SC_SE_Li256ELb1ELb1ELi4EEENS1_19SingleTileSchedulerILb1ELb0ELb0ELi80EEEEEEEEEvNT_6ParamsE --------------------------
	.section	.nv.constant0._ZN7cutlass13device_kernelIN5flash19enable_sm80_to_sm89INS1_16FlashAttnBwdSm80INS1_25CollectiveMainloopBwdSm80ILi2ELi1EN4cute5tupleIJNS5_1CILi64EEENS7_ILi80EEENS7_ILi192EEEEEENS_6half_tEfNS_4arch4Sm80ELb0ELb0ELb1ELb1ELb1ELb0ELb1ELb0ELi2ELi4ELi2ELi2ELb0EEENS1_21CollectiveEpilogueBwdISB_SC_SE_Li256ELb1ELb1ELi4EEENS1_19SingleTileSchedulerILb1ELb0ELb0ELi80EEEEEEEEEvNT_6ParamsE,"a",@progbits
	.sectionflags	@""
	.align	4
.nv.constant0._ZN7cutlass13device_kernelIN5flash19enable_sm80_to_sm89INS1_16FlashAttnBwdSm80INS1_25CollectiveMainloopBwdSm80ILi2ELi1EN4cute5tupleIJNS5_1CILi64EEENS7_ILi80EEENS7_ILi192EEEEEENS_6half_tEfNS_4arch4Sm80ELb0ELb0ELb1ELb1ELb1ELb0ELb1ELb0ELi2ELi4ELi2ELi2ELb0EEENS1_21CollectiveEpilogueBwdISB_SC_SE_Li256ELb1ELb1ELi4EEENS1_19SingleTileSchedulerILb1ELb0ELb0ELi80EEEEEEEEEvNT_6ParamsE:
	.zero		1520


//--------------------- .nv.constant0._ZN7cutlass13device_kernelIN5flash19enable_sm80_to_sm89INS1_16FlashAttnBwdSm80INS1_25CollectiveMainloopBwdSm80ILi2ELi1EN4cute5tupleIJNS5_1CILi64EEENS7_ILi80EEENS7_ILi192EEEEEENS_6half_tEfNS_4arch4Sm80ELb0ELb0ELb1ELb1ELb0ELb0ELb1ELb0ELi2ELi4ELi2ELi2ELb0EEENS1_24CollectiveEpilogueBwdGQAISB_fSE_Li256ELb1ELb0EEENS1_19SingleTileSchedulerILb1ELb0ELb0ELi80EEEEEEEEEvNT_6ParamsE --------------------------
	.section	.nv.constant0._ZN7cutlass13device_kernelIN5flash19enable_sm80_to_sm89INS1_16FlashAttnBwdSm80INS1_25CollectiveMainloopBwdSm80ILi2ELi1EN4cute5tupleIJNS5_1CILi64EEENS7_ILi80EEENS7_ILi192EEEEEENS_6half_tEfNS_4arch4Sm80ELb0ELb0ELb1ELb1ELb0ELb0ELb1ELb0ELi2ELi4ELi2ELi2ELb0EEENS1_24CollectiveEpilogueBwdGQAISB_fSE_Li256ELb1ELb0EEENS1_19SingleTileSchedulerILb1ELb0ELb0ELi80EEEEEEEEEvNT_6ParamsE,"a",@progbits
	.sectionflags	@""
	.align	4
.nv.constant0._ZN7cutlass13device_kernelIN5flash19enable_sm80_to_sm89INS1_16FlashAttnBwdSm80INS1_25CollectiveMainloopBwdSm80ILi2ELi1EN4cute5tupleIJNS5_1CILi64EEENS7_ILi80EEENS7_ILi192EEEEEENS_6half_tEfNS_4arch4Sm80ELb0ELb0ELb1ELb1ELb0ELb0ELb1ELb0ELi2ELi4ELi2ELi2ELb0EEENS1_24CollectiveEpilogueBwdGQAISB_fSE_Li256ELb1ELb0EEENS1_19SingleTileSchedulerILb1ELb0ELb0ELi80EEEEEEEEEvNT_6ParamsE:
	.zero		1528


//--------------------- .nv.constant0._ZN7cutlass13device_kernelIN5flash19enable_sm80_to_sm89INS1_16FlashAttnBwdSm80INS1_25CollectiveMainloopBwdSm80ILi2ELi1EN4cute5tupleIJNS5_1CILi64EEENS7_ILi80EEENS7_ILi192EEEEEENS_6half_tEfNS_4arch4Sm80ELb0ELb0ELb1ELb1ELb1ELb0ELb1ELb0ELi2ELi4ELi2ELi2ELb0EEENS1_24CollectiveEpilogueBwdGQAISB_fSE_Li256ELb1ELb1EEENS1_19SingleTileSchedulerILb1ELb0ELb0ELi80EEEEEEEEEvNT_6ParamsE --------------------------
	.section	.nv.constant0._ZN7cutlass13device_kernelIN5flash19enable_sm80_to_sm89INS1_16FlashAttnBwdSm80INS1_25CollectiveMainloopBwdSm80ILi2ELi1EN4cute5tupleIJNS5_1CILi64EEENS7_ILi80EEENS7_ILi192EEEEEENS_6half_tEfNS_4arch4Sm80ELb0ELb0ELb1ELb1ELb1ELb0ELb1ELb0ELi2ELi4ELi2ELi2ELb0EEENS1_24CollectiveEpilogueBwdGQAISB_fSE_Li256ELb1ELb1EEENS1_19SingleTileSchedulerILb1ELb0ELb0ELi80EEEEEEEEEvNT_6ParamsE,"a",@progbits
	.sectionflags	@""
	.align	4
.nv.constant0._ZN7cutlass13device_kernelIN5flash19enable_sm80_to_sm89INS1_16FlashAttnBwdSm80INS1_25CollectiveMainloopBwdSm80ILi2ELi1EN4cute5tupleIJNS5_1CILi64EEENS7_ILi80EEENS7_ILi192EEEEEENS_6half_tEfNS_4arch4Sm80ELb0ELb0ELb1ELb1ELb1ELb0ELb1ELb0ELi2ELi4ELi2ELi2ELb0EEENS1_24CollectiveEpilogueBwdGQAISB_fSE_Li256ELb1ELb1EEENS1_19SingleTileSchedulerILb1ELb0ELb0ELi80EEEEEEEEEvNT_6ParamsE:
	.zero		1528


//--------------------- .nv.constant0._ZN7cutlass13device_kernelIN5flash19enable_sm80_to_sm89INS1_16FlashAttnBwdSm80INS1_25CollectiveMainloopBwdSm80ILi2ELi1EN4cute5tupleIJNS5_1CILi64EEENS7_ILi80EEENS7_ILi192EEEEEENS_6half_tEfNS_4arch4Sm80ELb0ELb1ELb1ELb0ELb0ELb0ELb1ELb0ELi2ELi4ELi2ELi2ELb0EEENS1_21CollectiveEpilogueBwdISB_SC_SE_Li256ELb0ELb1ELi4EEENS1_19SingleTileSchedulerILb0ELb0ELb0ELi80EEEEEEEEEvNT_6ParamsE --------------------------
	.section	.nv.constant0._ZN7cutlass13device_kernelIN5flash19enable_sm80_to_sm89INS1_16FlashAttnBwdSm80INS1_25CollectiveMainloopBwdSm80ILi2ELi1EN4cute5tupleIJNS5_1CILi64EEENS7_ILi80EEENS7_ILi192EEEEEENS_6half_tEfNS_4arch4Sm80ELb0ELb1ELb1ELb0ELb0ELb0ELb1ELb0ELi2ELi4ELi2ELi2ELb0EEENS1_21CollectiveEpilogueBwdISB_SC_SE_Li256ELb0ELb1ELi4EEENS1_19SingleTileSchedulerILb0ELb0ELb0ELi80EEEEEEEEEvNT_6ParamsE,"a",@progbits
	.sectionflags	@""
	.align	4
.nv.constant0._ZN7cutlass13device_kernelIN5flash19enable_sm80_to_sm89INS1_16FlashAttnBwdSm80INS1_25CollectiveMainloopBwdSm80ILi2ELi1EN4cute5tupleIJNS5_1CILi64EEENS7_ILi80EEENS7_ILi192EEEEEENS_6half_tEfNS_4arch4Sm80ELb0ELb1ELb1ELb0ELb0ELb0ELb1ELb0ELi2ELi4ELi2ELi2ELb0EEENS1_21CollectiveEpilogueBwdISB_SC_SE_Li256ELb0ELb1ELi4EEENS1_19SingleTileSchedulerILb0ELb0ELb0ELi80EEEEEEEEEvNT_6ParamsE:
	.zero		1520


//--------------------- .nv.constant0._ZN7cutlass13device_kernelIN5flash19enable_sm80_to_sm89INS1_16FlashAttnBwdSm80INS1_25CollectiveMainloopBwdSm80ILi2ELi1EN4cute5tupleIJNS5_1CILi64EEENS7_ILi80EEENS7_ILi192EEEEEENS_6half_tEfNS_4arch4Sm80ELb0ELb1ELb1ELb0ELb1ELb0ELb1ELb0ELi2ELi4ELi2ELi2ELb0EEENS1_21CollectiveEpilogueBwdISB_SC_SE_Li256ELb0ELb1ELi4EEENS1_19SingleTileSchedulerILb0ELb0ELb0ELi80EEEEEEEEEvNT_6ParamsE --------------------------
	.section	.nv.constant0._ZN7cutlass13device_kernelIN5flash19enable_sm80_to_sm89INS1_16FlashAttnBwdSm80INS1_25CollectiveMainloopBwdSm80ILi2ELi1EN4cute5tupleIJNS5_1CILi64EEENS7_ILi80EEENS7_ILi192EEEEEENS_6half_tEfNS_4arch4Sm80ELb0ELb1ELb1ELb0ELb1ELb0ELb1ELb0ELi2ELi4ELi2ELi2ELb0EEENS1_21CollectiveEpilogueBwdISB_SC_SE_Li256ELb0ELb1ELi4EEENS1_19SingleTileSchedulerILb0ELb0ELb0ELi80EEEEEEEEEvNT_6ParamsE,"a",@progbits
	.sectionflags	@""
	.align	4
.nv.constant0._ZN7cutlass13device_kernelIN5flash19enable_sm80_to_sm89INS1_16FlashAttnBwdSm80INS1_25CollectiveMainloopBwdSm80ILi2ELi1EN4cute5tupleIJNS5_1CILi64EEENS7_ILi80EEENS7_ILi192EEEEEENS_6half_tEfNS_4arch4Sm80ELb0ELb1ELb1ELb0ELb1ELb0ELb1ELb0ELi2ELi4ELi2ELi2ELb0EEENS1_21CollectiveEpilogueBwdISB_SC_SE_Li256ELb0ELb1ELi4EEENS1_19SingleTileSchedulerILb0ELb0ELb0ELi80EEEEEEEEEvNT_6ParamsE:
	.zero		1520


//--------------------- .nv.constant0._ZN7cutlass13device_kernelIN5flash19enable_sm80_to_sm89INS1_16FlashAttnBwdSm80INS1_25CollectiveMainloopBwdSm80ILi2ELi1EN4cute5tupleIJNS5_1CILi64EEENS7_ILi80EEENS7_ILi192EEEEEENS_6half_tEfNS_4arch4Sm80ELb0ELb1ELb1ELb0ELb0ELb0ELb1ELb0ELi2ELi4ELi2ELi2ELb0EEENS1_24CollectiveEpilogueBwdGQAISB_fSE_Li256ELb0ELb0EEENS1_19SingleTileSchedulerILb0ELb0ELb0ELi80EEEEEEEEEvNT_6ParamsE --------------------------
	.section	.nv.constant0._ZN7cutlass13device_kernelIN5flash19enable_sm80_to_sm89INS1_16FlashAttnBwdSm80INS1_25CollectiveMainloopBwdSm80ILi2ELi1EN4cute5tupleIJNS5_1CILi64EEENS7_ILi80EEENS7_ILi192EEEEEENS_6half_tEfNS_4arch4Sm80ELb0ELb1ELb1ELb0ELb0ELb0ELb1ELb0ELi2ELi4ELi2ELi2ELb0EEENS1_24CollectiveEpilogueBwdGQAISB_fSE_Li256ELb0ELb0EEENS1_19SingleTileSchedulerILb0ELb0ELb0ELi80EEEEEEEEEvNT_6ParamsE,"a",@progbits
	.sectionflags	@""
	.align	4
.nv.constant0._ZN7cutlass13device_kernelIN5flash19enable_sm80_to_sm89INS1_16FlashAttnBwdSm80INS1_25CollectiveMainloopBwdSm80ILi2ELi1EN4cute5tupleIJNS5_1CILi64EEENS7_ILi80EEENS7_ILi192EEEEEENS_6half_tEfNS_4arch4Sm80ELb0ELb1ELb1ELb0ELb0ELb0ELb1ELb0ELi2ELi4ELi2ELi2ELb0EEENS1_24CollectiveEpilogueBwdGQAISB_fSE_Li256ELb0ELb0EEENS1_19SingleTileSchedulerILb0ELb0ELb0ELi80EEEEEEEEEvNT_6ParamsE:
	.zero		1528


//--------------------- .nv.constant0._ZN7cutlass13device_kernelIN5flash19enable_sm80_to_sm89INS1_16FlashAttnBwdSm80INS1_25CollectiveMainloopBwdSm80ILi2ELi1EN4cute5tupleIJNS5_1CILi64EEENS7_ILi80EEENS7_ILi192EEEEEENS_6half_tEfNS_4arch4Sm80ELb0ELb1ELb1ELb0ELb1ELb0ELb1ELb0ELi2ELi4ELi2ELi2ELb0EEENS1_24CollectiveEpilogueBwdGQAISB_fSE_Li256ELb0ELb1EEENS1_19SingleTileSchedulerILb0ELb0ELb0ELi80EEEEEEEEEvNT_6ParamsE --------------------------
	.section	.nv.constant0._ZN7cutlass13device_kernelIN5flash19enable_sm80_to_sm89INS1_16FlashAttnBwdSm80INS1_25CollectiveMainloopBwdSm80ILi2ELi1EN4cute5tupleIJNS5_1CILi64EEENS7_ILi80EEENS7_ILi192EEEEEENS_6half_tEfNS_4arch4Sm80ELb0ELb1ELb1ELb0ELb1ELb0ELb1ELb0ELi2ELi4ELi2ELi2ELb0EEENS1_24CollectiveEpilogueBwdGQAISB_fSE_Li256ELb0ELb1EEENS1_19SingleTileSchedulerILb0ELb0ELb0ELi80EEEEEEEEEvNT_6ParamsE,"a",@progbits
	.sectionflags	@""
	.align	4
.nv.constant0._ZN7cutlass13device_kernelIN5flash19enable_sm80_to_sm89INS1_16FlashAttnBwdSm80INS1_25CollectiveMainloopBwdSm80ILi2ELi1EN4cute5tupleIJNS5_1CILi64EEENS7_ILi80EEENS7_ILi192EEEEEENS_6half_tEfNS_4arch4Sm80ELb0ELb1ELb1ELb0ELb1ELb0ELb1ELb0ELi2ELi4ELi2ELi2ELb0EEENS1_24CollectiveEpilogueBwdGQAISB_fSE_Li256ELb0ELb1EEENS1_19SingleTileSchedulerILb0ELb0ELb0ELi80EEEEEEEEEvNT_6ParamsE:
	.zero		1528


//--------------------- .nv.constant0._ZN7cutlass13device_kernelIN5flash19enable_sm80_to_sm89INS1_16FlashAttnBwdSm80INS1_25CollectiveMainloopBwdSm80ILi2ELi1EN4cute5tupleIJNS5_1CILi64EEENS7_ILi80EEENS7_ILi192EEEEEENS_6half_tEfNS_4arch4Sm80ELb0ELb1ELb1ELb1ELb0ELb0ELb1ELb0ELi2ELi4ELi2ELi2ELb0EEENS1_21CollectiveEpilogueBwdISB_SC_SE_Li256ELb1ELb1ELi4EEENS1_19SingleTileSchedulerILb1ELb0ELb0ELi80EEEEEEEEEvNT_6ParamsE --------------------------
	.section	.nv.constant0._ZN7cutlass13device_kernelIN5flash19enable_sm80_to_sm89INS1_16FlashAttnBwdSm80INS1_25CollectiveMainloopBwdSm80ILi2ELi1EN4cute5tupleIJNS5_1CILi64EEENS7_ILi80EEENS7_ILi192EEEEEENS_6half_tEfNS_4arch4Sm80ELb0ELb1ELb1ELb1ELb0ELb0ELb1ELb0ELi2ELi4ELi2ELi2ELb0EEENS1_21CollectiveEpilogueBwdISB_SC_SE_Li256ELb1ELb1ELi4EEENS1_19SingleTileSchedulerILb1ELb0ELb0ELi80EEEEEEEEEvNT_6ParamsE,"a",@progbits
	.sectionflags	@""
	.align	4
.nv.constant0._ZN7cutlass13device_kernelIN5flash19enable_sm80_to_sm89INS1_16FlashAttnBwdSm80INS1_25CollectiveMainloopBwdSm80ILi2ELi1EN4cute5tupleIJNS5_1CILi64EEENS7_ILi80EEENS7_ILi192EEEEEENS_6half_tEfNS_4arch4Sm80ELb0ELb1ELb1ELb1ELb0ELb0ELb1ELb0ELi2ELi4ELi2ELi2ELb0EEENS1_21CollectiveEpilogueBwdISB_SC_SE_Li256ELb1ELb1ELi4EEENS1_19SingleTileSchedulerILb1ELb0ELb0ELi80EEEEEEEEEvNT_6ParamsE:
	.zero		1520


//--------------------- .nv.constant0._ZN7cutlass13device_kernelIN5flash19enable_sm80_to_sm89INS1_16FlashAttnBwdSm80INS1_25CollectiveMainloopBwdSm80ILi2ELi1EN4cute5tupleIJNS5_1CILi64EEENS7_ILi80EEENS7_ILi192EEEEEENS_6half_tEfNS_4arch4Sm80ELb0ELb1ELb1ELb1ELb1ELb0ELb1ELb0ELi2ELi4ELi2ELi2ELb0EEENS1_21CollectiveEpilogueBwdISB_SC_SE_Li256ELb1ELb1ELi4EEENS1_19SingleTileSchedulerILb1ELb0ELb0ELi80EEEEEEEEEvNT_6ParamsE --------------------------
	.section	.nv.constant0._ZN7cutlass13device_kernelIN5flash19enable_sm80_to_sm89INS1_16FlashAttnBwdSm80INS1_25CollectiveMainloopBwdSm80ILi2ELi1EN4cute5tupleIJNS5_1CILi64EEENS7_ILi80EEENS7_ILi192EEEEEENS_6half_tEfNS_4arch4Sm80ELb0ELb1ELb1ELb1ELb1ELb0ELb1ELb0ELi2ELi4ELi2ELi2ELb0EEENS1_21CollectiveEpilogueBwdISB_SC_SE_Li256ELb1ELb1ELi4EEENS1_19SingleTileSchedulerILb1ELb0ELb0ELi80EEEEEEEEEvNT_6ParamsE,"a",@progbits
	.sectionflags	@""
	.align	4
.nv.constant0._ZN7cutlass13device_kernelIN5flash19enable_sm80_to_sm89INS1_16FlashAttnBwdSm80INS1_25CollectiveMainloopBwdSm80ILi2ELi1EN4cute5tupleIJNS5_1CILi64EEENS7_ILi80EEENS7_ILi192EEEEEENS_6half_tEfNS_4arch4Sm80ELb0ELb1ELb1ELb1ELb1ELb0ELb1ELb0ELi2ELi4ELi2ELi2ELb0EEENS1_21CollectiveEpilogueBwdISB_SC_SE_Li256ELb1ELb1ELi4EEENS1_19SingleTileSchedulerILb1ELb0ELb0ELi80EEEEEEEEEvNT_6ParamsE:
	.zero		1520


//--------------------- .nv.constant0._ZN7cutlass13device_kernelIN5flash19enable_sm80_to_sm89INS1_16FlashAttnBwdSm80INS1_25CollectiveMainloopBwdSm80ILi2ELi1EN4cute5tupleIJNS5_1CILi64EEENS7_ILi80EEENS7_ILi192EEEEEENS_6half_tEfNS_4arch4Sm80ELb0ELb1ELb1ELb1ELb0ELb0ELb1ELb0ELi2ELi4ELi2ELi2ELb0EEENS1_24CollectiveEpilogueBwdGQAISB_fSE_Li256ELb1ELb0EEENS1_19SingleTileSchedulerILb1ELb0ELb0ELi80EEEEEEEEEvNT_6ParamsE --------------------------
	.section	.nv.constant0._ZN7cutlass13device_kernelIN5flash19enable_sm80_to_sm89INS1_16FlashAttnBwdSm80INS1_25CollectiveMainloopBwdSm80ILi2ELi1EN4cute5tupleIJNS5_1CILi64EEENS7_ILi80EEENS7_ILi192EEEEEENS_6half_tEfNS_4arch4Sm80ELb0ELb1ELb1ELb1ELb0ELb0ELb1ELb0ELi2ELi4ELi2ELi2ELb0EEENS1_24CollectiveEpilogueBwdGQAISB_fSE_Li256ELb1ELb0EEENS1_19SingleTileSchedulerILb1ELb0ELb0ELi80EEEEEEEEEvNT_6ParamsE,"a",@progbits
	.sectionflags	@""
	.align	4
.nv.constant0._ZN7cutlass13device_kernelIN5flash19enable_sm80_to_sm89INS1_16FlashAttnBwdSm80INS1_25CollectiveMainloopBwdSm80ILi2ELi1EN4cute5tupleIJNS5_1CILi64EEENS7_ILi80EEENS7_ILi192EEEEEENS_6half_tEfNS_4arch4Sm80ELb0ELb1ELb1ELb1ELb0ELb0ELb1ELb0ELi2ELi4ELi2ELi2ELb0EEENS1_24CollectiveEpilogueBwdGQAISB_fSE_Li256ELb1ELb0EEENS1_19SingleTileSchedulerILb1ELb0ELb0ELi80EEEEEEEEEvNT_6ParamsE:
	.zero		1528


//--------------------- .nv.constant0._ZN7cutlass13device_kernelIN5flash19enable_sm80_to_sm89INS1_16FlashAttnBwdSm80INS1_25CollectiveMainloopBwdSm80ILi2ELi1EN4cute5tupleIJNS5_1CILi64EEENS7_ILi80EEENS7_ILi192EEEEEENS_6half_tEfNS_4arch4Sm80ELb0ELb1ELb1ELb1ELb1ELb0ELb1ELb0ELi2ELi4ELi2ELi2ELb0EEENS1_24CollectiveEpilogueBwdGQAISB_fSE_Li256ELb1ELb1EEENS1_19SingleTileSchedulerILb1ELb0ELb0ELi80EEEEEEEEEvNT_6ParamsE --------------------------
	.section	.nv.constant0._ZN7cutlass13device_kernelIN5flash19enable_sm80_to_sm89INS1_16FlashAttnBwdSm80INS1_25CollectiveMainloopBwdSm80ILi2ELi1EN4cute5tupleIJNS5_1CILi64EEENS7_ILi80EEENS7_ILi192EEEEEENS_6half_tEfNS_4arch4Sm80ELb0ELb1ELb1ELb1ELb1ELb0ELb1ELb0ELi2ELi4ELi2ELi2ELb0EEENS1_24CollectiveEpilogueBwdGQAISB_fSE_Li256ELb1ELb1EEENS1_19SingleTileSchedulerILb1ELb0ELb0ELi80EEEEEEEEEvNT_6ParamsE,"a",@progbits
	.sectionflags	@""
	.align	4
.nv.constant0._ZN7cutlass13device_kernelIN5flash19enable_sm80_to_sm89INS1_16FlashAttnBwdSm80INS1_25CollectiveMainloopBwdSm80ILi2ELi1EN4cute5tupleIJNS5_1CILi64EEENS7_ILi80EEENS7_ILi192EEEEEENS_6half_tEfNS_4arch4Sm80ELb0ELb1ELb1ELb1ELb1ELb0ELb1ELb0ELi2ELi4ELi2ELi2ELb0EEENS1_24CollectiveEpilogueBwdGQAISB_fSE_Li256ELb1ELb1EEENS1_19SingleTileSchedulerILb1ELb0ELb0ELi80EEEEEEEEEvNT_6ParamsE:
	.zero		1528


//--------------------- .nv.constant0._ZN7cutlass13device_kernelIN5flash19enable_sm80_to_sm89INS1_16FlashAttnBwdSm80INS1_25CollectiveMainloopBwdSm80ILi2ELi1EN4cute5tupleIJNS5_1CILi64EEENS7_ILi80EEENS7_ILi192EEEEEENS_6half_tEfNS_4arch4Sm80ELb1ELb0ELb1ELb0ELb0ELb0ELb1ELb0ELi2ELi4ELi2ELi2ELb0EEENS1_21CollectiveEpilogueBwdISB_SC_SE_Li256ELb0ELb1ELi4EEENS1_25SingleTileBwdLPTSchedulerILb0ELi80ELb0EEEEEEEEEvNT_6ParamsE --------------------------
	.section	.nv.constant0._ZN7cutlass13device_kernelIN5flash19enable_sm80_to_sm89INS1_16FlashAttnBwdSm80INS1_25CollectiveMainloopBwdSm80ILi2ELi1EN4cute5tupleIJNS5_1CILi64EEENS7_ILi80EEENS7_ILi192EEEEEENS_6half_tEfNS_4arch4Sm80ELb1ELb0ELb1ELb0ELb0ELb0ELb1ELb0ELi2ELi4ELi2ELi2ELb0EEENS1_21CollectiveEpilogueBwdISB_SC_SE_Li256ELb0ELb1ELi4EEENS1_25SingleTileBwdLPTSchedulerILb0ELi80ELb0EEEEEEEEEvNT_6ParamsE,"a",@progbits
	.sectionflags	@""
	.align	4
.nv.constant0._ZN7cutlass13device_kernelIN5flash19enable_sm80_to_sm89INS1_16FlashAttnBwdSm80INS1_25CollectiveMainloopBwdSm80ILi2ELi1EN4cute5tupleIJNS5_1CILi64EEENS7_ILi80EEENS7_ILi192EEEEEENS_6half_tEfNS_4arch4Sm80ELb1ELb0ELb1ELb0ELb0ELb0ELb1ELb0ELi2ELi4ELi2ELi2ELb0EEENS1_21CollectiveEpilogueBwdISB_SC_SE_Li256ELb0ELb1ELi4EEENS1_25SingleTileBwdLPTSchedulerILb0ELi80ELb0EEEEEEEEEvNT_6ParamsE:
	.zero		1544


//--------------------- .nv.constant0._ZN7cutlass13device_kernelIN5flash19enable_sm80_to_sm89INS1_16FlashAttnBwdSm80INS1_25CollectiveMainloopBwdSm80ILi2ELi1EN4cute5tupleIJNS5_1CILi64EEENS7_ILi80EEENS7_ILi192EEEEEENS_6half_tEfNS_4arch4Sm80ELb1ELb0ELb1ELb0ELb1ELb0ELb1ELb0ELi2ELi4ELi2ELi2ELb0EEENS1_21CollectiveEpilogueBwdISB_SC_SE_Li256ELb0ELb1ELi4EEENS1_25SingleTileBwdLPTSchedulerILb0ELi80ELb1EEEEEEEEEvNT_6ParamsE --------------------------
	.section	.nv.constant0._ZN7cutlass13device_kernelIN5flash19enable_sm80_to_sm89INS1_16FlashAttnBwdSm80INS1_25CollectiveMainloopBwdSm80ILi2ELi1EN4cute5tupleIJNS5_1CILi64EEENS7_ILi80EEENS7_ILi192EEEEEENS_6half_tEfNS_4arch4Sm80ELb1ELb0ELb1ELb0ELb1ELb0ELb1ELb0ELi2ELi4ELi2ELi2ELb0EEENS1_21CollectiveEpilogueBwdISB_SC_SE_Li256ELb0ELb1ELi4EEENS1_25SingleTileBwdLPTSchedulerILb0ELi80ELb1EEEEEEEEEvNT_6ParamsE,"a",@progbits
	.sectionflags	@""
	.align	4
.nv.constant0._ZN7cutlass13device_kernelIN5flash19enable_sm80_to_sm89INS1_16FlashAttnBwdSm80INS1_25CollectiveMainloopBwdSm80ILi2ELi1EN4cute5tupleIJNS5_1CILi64EEENS7_ILi80EEENS7_ILi192EEEEEENS_6half_tEfNS_4arch4Sm80ELb1ELb0ELb1ELb0ELb1ELb0ELb1ELb0ELi2ELi4ELi2ELi2ELb0EEENS1_21CollectiveEpilogueBwdISB_SC_SE_Li256ELb0ELb1ELi4EEENS1_25SingleTileBwdLPTSchedulerILb0ELi80ELb1EEEEEEEEEvNT_6ParamsE:
	.zero		1544


//--------------------- .nv.constant0._ZN7cutlass13device_kernelIN5flash19enable_sm80_to_sm89INS1_16FlashAttnBwdSm80INS1_25CollectiveMainloopBwdSm80ILi2ELi1EN4cute5tupleIJNS5_1CILi64EEENS7_ILi80EEENS7_ILi192EEEEEENS_6half_tEfNS_4arch4Sm80ELb1ELb0ELb1ELb0ELb0ELb0ELb1ELb0ELi2ELi4ELi2ELi2ELb0EEENS1_24CollectiveEpilogueBwdGQAISB_fSE_Li256ELb0ELb0EEENS1_25SingleTileBwdLPTSchedulerILb0ELi80ELb0EEEEEEEEEvNT_6ParamsE --------------------------
	.section	.nv.constant0._ZN7cutlass13device_kernelIN5flash19enable_sm80_to_sm89INS1_16FlashAttnBwdSm80INS1_25CollectiveMainloopBwdSm80ILi2ELi1EN4cute5tupleIJNS5_1CILi64EEENS7_ILi80EEENS7_ILi192EEEEEENS_6half_tEfNS_4arch4Sm80ELb1ELb0ELb1ELb0ELb0ELb0ELb1ELb0ELi2ELi4ELi2ELi2ELb0EEENS1_24CollectiveEpilogueBwdGQAISB_fSE_Li256ELb0ELb0EEENS1_25SingleTileBwdLPTSchedulerILb0ELi80ELb0EEEEEEEEEvNT_6ParamsE,"a",@progbits
	.sectionflags	@""
	.align	4
.nv.constant0._ZN7cutlass13device_kernelIN5flash19enable_sm80_to_sm89INS1_16FlashAttnBwdSm80INS1_25CollectiveMainloopBwdSm80ILi2ELi1EN4cute5tupleIJNS5_1CILi64EEENS7_ILi80EEENS7_ILi192EEEEEENS_6half_tEfNS_4arch4Sm80ELb1ELb0ELb1ELb0ELb0ELb0ELb1ELb0ELi2ELi4ELi2ELi2ELb0EEENS1_24CollectiveEpilogueBwdGQAISB_fSE_Li256ELb0ELb0EEENS1_25SingleTileBwdLPTSchedulerILb0ELi80ELb0EEEEEEEEEvNT_6ParamsE:
	.zero		1552


//--------------------- .nv.constant0._ZN7cutlass13device_kernelIN5flash19enable_sm80_to_sm89INS1_16FlashAttnBwdSm80INS1_25CollectiveMainloopBwdSm80ILi2ELi1EN4cute5tupleIJNS5_1CILi64EEENS7_ILi80EEENS7_ILi192EEEEEENS_6half_tEfNS_4arch4Sm80ELb1ELb0ELb1ELb0ELb1ELb0ELb1ELb0ELi2ELi4ELi2ELi2ELb0EEENS1_24CollectiveEpilogueBwdGQAISB_fSE_Li256ELb0ELb1EEENS1_25SingleTileBwdLPTSchedulerILb0ELi80ELb1EEEEEEEEEvNT_6ParamsE --------------------------
	.section	.nv.constant0._ZN7cutlass13device_kernelIN5flash19enable_sm80_to_sm89INS1_16FlashAttnBwdSm80INS1_25CollectiveMainloopBwdSm80ILi2ELi1EN4cute5tupleIJNS5_1CILi64EEENS7_ILi80EEENS7_ILi192EEEEEENS_6half_tEfNS_4arch4Sm80ELb1ELb0ELb1ELb0ELb1ELb0ELb1ELb0ELi2ELi4ELi2ELi2ELb0EEENS1_24CollectiveEpilogueBwdGQAISB_fSE_Li256ELb0ELb1EEENS1_25SingleTileBwdLPTSchedulerILb0ELi80ELb1EEEEEEEEEvNT_6ParamsE,"a",@progbits
	.sectionflags	@""
	.align	4
.nv.constant0._ZN7cutlass13device_kernelIN5flash19enable_sm80_to_sm89INS1_16FlashAttnBwdSm80INS1_25CollectiveMainloopBwdSm80ILi2ELi1EN4cute5tupleIJNS5_1CILi64EEENS7_ILi80EEENS7_ILi192EEEEEENS_6half_tEfNS_4arch4Sm80ELb1ELb0ELb1ELb0ELb1ELb0ELb1ELb0ELi2ELi4ELi2ELi2ELb0EEENS1_24CollectiveEpilogueBwdGQAISB_fSE_Li256ELb0ELb1EEENS1_25SingleTileBwdLPTSchedulerILb0ELi80ELb1EEEEEEEEEvNT_6ParamsE:
	.zero		1552


//--------------------- .nv.constant0._ZN7cutlass13device_kernelIN5flash22FlashAttnBwdPreprocessIN4cute5tupleIJNS3_1CILi64EEENS5_ILi192EEEEEENS_6half_tEfNS_4arch4Sm80ELb1ELb0EEEEEvNT_6ParamsE --------------------------
	.section	.nv.constant0._ZN7cutlass13device_kernelIN5flash22FlashAttnBwdPreprocessIN4cute5tupleIJNS3_1CILi64EEENS5_ILi192EEEEEENS_6half_tEfNS_4arch4Sm80ELb1ELb0EEEEEvNT_6ParamsE,"a",@progbits
	.sectionflags	@""
	.align	4
.nv.constant0._ZN7cutlass13device_kernelIN5flash22FlashAttnBwdPreprocessIN4cute5tupleIJNS3_1CILi64EEENS5_ILi192EEEEEENS_6half_tEfNS_4arch4Sm80ELb1ELb0EEEEEvNT_6ParamsE:
	.zero		1136


//--------------------- .nv.constant0._ZN7cutlass13device_kernelIN5flash19enable_sm80_to_sm89INS1_16FlashAttnBwdSm80INS1_25CollectiveMainloopBwdSm80ILi2ELi1EN4cute5tupleIJNS5_1CILi64EEENS7_ILi80EEENS7_ILi192EEEEEENS_6half_tEfNS_4arch4Sm80ELb1ELb0ELb1ELb1ELb0ELb0ELb1ELb0ELi2ELi4ELi2ELi2ELb0EEENS1_21CollectiveEpilogueBwdISB_SC_SE_Li256ELb1ELb1ELi4EEENS1_25SingleTileBwdLPTSchedulerILb1ELi80ELb0EEEEEEEEEvNT_6ParamsE --------------------------
	.section	.nv.constant0._ZN7cutlass13device_kernelIN5flash19enable_sm80_to_sm89INS1_16FlashAttnBwdSm80INS1_25CollectiveMainloopBwdSm80ILi2ELi1EN4cute5tupleIJNS5_1CILi64EEENS7_ILi80EEENS7_ILi192EEEEEENS_6half_tEfNS_4arch4Sm80ELb1ELb0ELb1ELb1ELb0ELb0ELb1ELb0ELi2ELi4ELi2ELi2ELb0EEENS1_21CollectiveEpilogueBwdISB_SC_SE_Li256ELb1ELb1ELi4EEENS1_25SingleTileBwdLPTSchedulerILb1ELi80ELb0EEEEEEEEEvNT_6ParamsE,"a",@progbits
	.sectionflags	@""
	.align	4
.nv.constant0._ZN7cutlass13device_kernelIN5flash19enable_sm80_to_sm89INS1_16FlashAttnBwdSm80INS1_25CollectiveMainloopBwdSm80ILi2ELi1EN4cute5tupleIJNS5_1CILi64EEENS7_ILi80EEENS7_ILi192EEEEEENS_6half_tEfNS_4arch4Sm80ELb1ELb0ELb1ELb1ELb0ELb0ELb1ELb0ELi2ELi4ELi2ELi2ELb0EEENS1_21CollectiveEpilogueBwdISB_SC_SE_Li256ELb1ELb1ELi4EEENS1_25SingleTileBwdLPTSchedulerILb1ELi80ELb0EEEEEEEEEvNT_6ParamsE:
	.zero		1544


//--------------------- .nv.constant0._ZN7cutlass13device_kernelIN5flash19enable_sm80_to_sm89INS1_16FlashAttnBwdSm80INS1_25CollectiveMainloopBwdSm80ILi2ELi1EN4cute5tupleIJNS5_1CILi64EEENS7_ILi80EEENS7_ILi192EEEEEENS_6half_tEfNS_4arch4Sm80ELb1ELb0ELb1ELb1ELb1ELb0ELb1ELb0ELi2ELi4ELi2ELi2ELb0EEENS1_21CollectiveEpilogueBwdISB_SC_SE_Li256ELb1ELb1ELi4EEENS1_25SingleTileBwdLPTSchedulerILb1ELi80ELb1EEEEEEEEEvNT_6ParamsE --------------------------
	.section	.nv.constant0._ZN7cutlass13device_kernelIN5flash19enable_sm80_to_sm89INS1_16FlashAttnBwdSm80INS1_25CollectiveMainloopBwdSm80ILi2ELi1EN4cute5tupleIJNS5_1CILi64EEENS7_ILi80EEENS7_ILi192EEEEEENS_6half_tEfNS_4arch4Sm80ELb1ELb0ELb1ELb1ELb1ELb0ELb1ELb0ELi2ELi4ELi2ELi2ELb0EEENS1_21CollectiveEpilogueBwdISB_SC_SE_Li256ELb1ELb1ELi4EEENS1_25SingleTileBwdLPTSchedulerILb1ELi80ELb1EEEEEEEEEvNT_6ParamsE,"a",@progbits
	.sectionflags	@""
	.align	4
.nv.constant0._ZN7cutlass13device_kernelIN5flash19enable_sm80_to_sm89INS1_16FlashAttnBwdSm80INS1_25CollectiveMainloopBwdSm80ILi2ELi1EN4cute5tupleIJNS5_1CILi64EEENS7_ILi80EEENS7_ILi192EEEEEENS_6half_tEfNS_4arch4Sm80ELb1ELb0ELb1ELb1ELb1ELb0ELb1ELb0ELi2ELi4ELi2ELi2ELb0EEENS1_21CollectiveEpilogueBwdISB_SC_SE_Li256ELb1ELb1ELi4EEENS1_25SingleTileBwdLPTSchedulerILb1ELi80ELb1EEEEEEEEEvNT_6ParamsE:
	.zero		1544


//--------------------- .nv.constant0._ZN7cutlass13device_kernelIN5flash19enable_sm80_to_sm89INS1_16FlashAttnBwdSm80INS1_25CollectiveMainloopBwdSm80ILi2ELi1EN4cute5tupleIJNS5_1CILi64EEENS7_ILi80EEENS7_ILi192EEEEEENS_6half_tEfNS_4arch4Sm80ELb1ELb0ELb1ELb1ELb0ELb0ELb1ELb0ELi2ELi4ELi2ELi2ELb0EEENS1_24CollectiveEpilogueBwdGQAISB_fSE_Li256ELb1ELb0EEENS1_25SingleTileBwdLPTSchedulerILb1ELi80ELb0EEEEEEEEEvNT_6ParamsE --------------------------
	.section	.nv.constant0._ZN7cutlass13device_kernelIN5flash19enable_sm80_to_sm89INS1_16FlashAttnBwdSm80INS1_25CollectiveMainloopBwdSm80ILi2ELi1EN4cute5tupleIJNS5_1CILi64EEENS7_ILi80EEENS7_ILi192EEEEEENS_6half_tEfNS_4arch4Sm80ELb1ELb0ELb1ELb1ELb0ELb0ELb1ELb0ELi2ELi4ELi2ELi2ELb0EEENS1_24CollectiveEpilogueBwdGQAISB_fSE_Li256ELb1ELb0EEENS1_25SingleTileBwdLPTSchedulerILb1ELi80ELb0EEEEEEEEEvNT_6ParamsE,"a",@progbits
	.sectionflags	@""
	.align	4
.nv.constant0._ZN7cutlass13device_kernelIN5flash19enable_sm80_to_sm89INS1_16FlashAttnBwdSm80INS1_25CollectiveMainloopBwdSm80ILi2ELi1EN4cute5tupleIJNS5_1CILi64EEENS7_ILi80EEENS7_ILi192EEEEEENS_6half_tEfNS_4arch4Sm80ELb1ELb0ELb1ELb1ELb0ELb0ELb1ELb0ELi2ELi4ELi2ELi2ELb0EEENS1_24CollectiveEpilogueBwdGQAISB_fSE_Li256ELb1ELb0EEENS1_25SingleTileBwdLPTSchedulerILb1ELi80ELb0EEEEEEEEEvNT_6ParamsE:
	.zero		1552


//--------------------- .nv.constant0._ZN7cutlass13device_kernelIN5flash32FlashAttnBwdPostprocessConvertdQIN4cute5tupleIJNS3_1CILi80EEENS5_ILi192EEEEEENS_6half_tEfNS_4arch4Sm80ELi256ENS3_8TiledMMAINS3_8MMA_AtomIJNS3_28SM80_16x8x16_F32F16F16F32_TNEEEENS3_6LayoutINS4_IJNS5_ILi4EEENS5_ILi2EEENS5_ILi1EEEEEENS4_IJSJ_SH_NS5_ILi0EEEEEEEENS4_IJNS5_ILi64EEENS5_ILi16EEESP_EEEEELb1EEEEEvNT_6ParamsE --------------------------
	.section	.nv.constant0._ZN7cutlass13device_kernelIN5flash32FlashAttnBwdPostprocessConvertdQIN4cute5tupleIJNS3_1CILi80EEENS5_ILi192EEEEEENS_6half_tEfNS_4arch4Sm80ELi256ENS3_8TiledMMAINS3_8MMA_AtomIJNS3_28SM80_16x8x16_F32F16F16F32_TNEEEENS3_6LayoutINS4_IJNS5_ILi4EEENS5_ILi2EEENS5_ILi1EEEEEENS4_IJSJ_SH_NS5_ILi0EEEEEEEENS4_IJNS5_ILi64EEENS5_ILi16EEESP_EEEEELb1EEEEEvNT_6ParamsE,"a",@progbits
	.sectionflags	@""
	.align	4
.nv.constant0._ZN7cutlass13device_kernelIN5flash32FlashAttnBwdPostprocessConvertdQIN4cute5tupleIJNS3_1CILi80EEENS5_ILi192EEEEEENS_6half_tEfNS_4arch4Sm80ELi256ENS3_8TiledMMAINS3_8MMA_AtomIJNS3_28SM80_16x8x16_F32F16F16F32_TNEEEENS3_6LayoutINS4_IJNS5_ILi4EEENS5_ILi2EEENS5_ILi1EEEEEENS4_IJSJ_SH_NS5_ILi0EEEEEEEENS4_IJNS5_ILi64EEENS5_ILi16EEESP_EEEEELb1EEEEEvNT_6ParamsE:
	.zero		1008


//--------------------- .nv.constant0._ZN7cutlass13device_kernelIN5flash32FlashAttnBwdPostprocessConvertdQIN4cute5tupleIJNS3_1CILi64EEENS5_ILi192EEEEEENS_6half_tEfNS_4arch4Sm80ELi256ENS3_8TiledMMAINS3_8MMA_AtomIJNS3_28SM80_16x8x16_F32F16F16F32_TNEEEENS3_6LayoutINS4_IJNS5_ILi2EEENS5_ILi4EEENS5_ILi1EEEEEENS4_IJSJ_SH_NS5_ILi0EEEEEEEENS4_IJNS5_ILi32EEES6_NS5_ILi16EEEEEEEELb0EEEEEvNT_6ParamsE --------------------------
	.section	.nv.constant0._ZN7cutlass13device_kernelIN5flash32FlashAttnBwdPostprocessConvertdQIN4cute5tupleIJNS3_1CILi64EEENS5_ILi192EEEEEENS_6half_tEfNS_4arch4Sm80ELi256ENS3_8TiledMMAINS3_8MMA_AtomIJNS3_28SM80_16x8x16_F32F16F16F32_TNEEEENS3_6LayoutINS4_IJNS5_ILi2EEENS5_ILi4EEENS5_ILi1EEEEEENS4_IJSJ_SH_NS5_ILi0EEEEEEEENS4_IJNS5_ILi32EEES6_NS5_ILi16EEEEEEEELb0EEEEEvNT_6ParamsE,"a",@progbits
	.sectionflags	@""
	.align	4
.nv.constant0._ZN7cutlass13device_kernelIN5flash32FlashAttnBwdPostprocessConvertdQIN4cute5tupleIJNS3_1CILi64EEENS5_ILi192EEEEEENS_6half_tEfNS_4arch4Sm80ELi256ENS3_8TiledMMAINS3_8MMA_AtomIJNS3_28SM80_16x8x16_F32F16F16F32_TNEEEENS3_6LayoutINS4_IJNS5_ILi2EEENS5_ILi4EEENS5_ILi1EEEEEENS4_IJSJ_SH_NS5_ILi0EEEEEEEENS4_IJNS5_ILi32EEES6_NS5_ILi16EEEEEEEELb0EEEEEvNT_6ParamsE:
	.zero		1008


//--------------------- .nv.constant0._ZN7cutlass13device_kernelIN5flash19enable_sm80_to_sm89INS1_16FlashAttnBwdSm80INS1_25CollectiveMainloopBwdSm80ILi2ELi1EN4cute5tupleIJNS5_1CILi64EEENS7_ILi80EEENS7_ILi192EEEEEENS_6half_tEfNS_4arch4Sm80ELb1ELb0ELb1ELb1ELb1ELb0ELb1ELb0ELi2ELi4ELi2ELi2ELb0EEENS1_24CollectiveEpilogueBwdGQAISB_fSE_Li256ELb1ELb1EEENS1_25SingleTileBwdLPTSchedulerILb1ELi80ELb1EEEEEEEEEvNT_6ParamsE --------------------------
	.section	.nv.constant0._ZN7cutlass13device_kernelIN5flash19enable_sm80_to_sm89INS1_16FlashAttnBwdSm80INS1_25CollectiveMainloopBwdSm80ILi2ELi1EN4cute5tupleIJNS5_1CILi64EEENS7_ILi80EEENS7_ILi192EEEEEENS_6half_tEfNS_4arch4Sm80ELb1ELb0ELb1ELb1ELb1ELb0ELb1ELb0ELi2ELi4ELi2ELi2ELb0EEENS1_24CollectiveEpilogueBwdGQAISB_fSE_Li256ELb1ELb1EEENS1_25SingleTileBwdLPTSchedulerILb1ELi80ELb1EEEEEEEEEvNT_6ParamsE,"a",@progbits
	.sectionflags	@""
	.align	4
.nv.constant0._ZN7cutlass13device_kernelIN5flash19enable_sm80_to_sm89INS1_16FlashAttnBwdSm80INS1_25CollectiveMainloopBwdSm80ILi2ELi1EN4cute5tupleIJNS5_1CILi64EEENS7_ILi80EEENS7_ILi192EEEEEENS_6half_tEfNS_4arch4Sm80ELb1ELb0ELb1ELb1ELb1ELb0ELb1ELb0ELi2ELi4ELi2ELi2ELb0EEENS1_24CollectiveEpilogueBwdGQAISB_fSE_Li256ELb1ELb1EEENS1_25SingleTileBwdLPTSchedulerILb1ELi80ELb1EEEEEEEEEvNT_6ParamsE:
	.zero		1552


//--------------------- .nv.constant0._ZN7cutlass13device_kernelIN5flash22FlashAttnBwdPreprocessIN4cute5tupleIJNS3_1CILi64EEENS5_ILi192EEEEEENS_6half_tEfNS_4arch4Sm80ELb1ELb1EEEEEvNT_6ParamsE --------------------------
	.section	.nv.constant0._ZN7cutlass13device_kernelIN5flash22FlashAttnBwdPreprocessIN4cute5tupleIJNS3_1CILi64EEENS5_ILi192EEEEEENS_6half_tEfNS_4arch4Sm80ELb1ELb1EEEEEvNT_6ParamsE,"a",@progbits
	.sectionflags	@""
	.align	4
.nv.constant0._ZN7cutlass13device_kernelIN5flash22FlashAttnBwdPreprocessIN4cute5tupleIJNS3_1CILi64EEENS5_ILi192EEEEEENS_6half_tEfNS_4arch4Sm80ELb1ELb1EEEEEvNT_6ParamsE:
	.zero		1136


//--------------------- SYMBOLS --------------------------

	.type		.nv.reservedSmem.offset0,@object
	.size		.nv.reservedSmem.offset0,0x4
	.type		.nv.reservedSmem.cap,@object
	.size		.nv.reservedSmem.cap,0x4
